//
// Generated by NVIDIA NVVM Compiler
//
// Compiler Build ID: CL-36424714
// Cuda compilation tools, release 13.0, V13.0.88
// Based on NVVM 20.0.0
//

.version 9.0
.target sm_100
.address_size 64

	// .globl	upscale

.visible .entry upscale(
	.param .u64 .ptr .align 1 upscale_param_0,
	.param .u64 .ptr .align 1 upscale_param_1,
	.param .u32 upscale_param_2,
	.param .u32 upscale_param_3,
	.param .u32 upscale_param_4,
	.param .u32 upscale_param_5,
	.param .u32 upscale_param_6
)
{
	.reg .pred 	%p<2>;
	.reg .b32 	%r<28>;
	.reg .b32 	%f<2>;
	.reg .b64 	%rd<9>;

	ld.param.u64 	%rd1, [upscale_param_0];
	ld.param.u64 	%rd2, [upscale_param_1];
	ld.param.u32 	%r5, [upscale_param_2];
	ld.param.u32 	%r2, [upscale_param_3];
	ld.param.u32 	%r3, [upscale_param_5];
	ld.param.u32 	%r4, [upscale_param_6];
	mov.u32 	%r6, %tid.x;
	mov.u32 	%r7, %ntid.x;
	mov.u32 	%r8, %ctaid.x;
	mov.u32 	%r9, %tid.y;
	mov.u32 	%r10, %ntid.y;
	mov.u32 	%r11, %nctaid.x;
	mov.u32 	%r12, %ctaid.y;
	mul.lo.s32 	%r13, %r10, %r11;
	mad.lo.s32 	%r14, %r13, %r12, %r8;
	add.s32 	%r15, %r9, %r6;
	mad.lo.s32 	%r1, %r14, %r7, %r15;
	setp.ge.s32 	%p1, %r1, %r5;
	@%p1 bra 	$L__BB0_2;
	cvta.to.global.u64 	%rd3, %rd1;
	cvta.to.global.u64 	%rd4, %rd2;
	div.s32 	%r16, %r1, %r4;
	mul.lo.s32 	%r17, %r16, %r4;
	sub.s32 	%r18, %r1, %r17;
	div.s32 	%r19, %r16, %r3;
	mul.lo.s32 	%r20, %r19, %r3;
	sub.s32 	%r21, %r16, %r20;
	div.s32 	%r22, %r18, %r2;
	div.s32 	%r23, %r21, %r2;
	div.s32 	%r24, %r3, %r2;
	div.s32 	%r25, %r4, %r2;
	mad.lo.s32 	%r26, %r24, %r19, %r23;
	mad.lo.s32 	%r27, %r26, %r25, %r22;
	mul.wide.s32 	%rd5, %r27, 4;
	add.s64 	%rd6, %rd3, %rd5;
	ld.global.f32 	%f1, [%rd6];
	mul.wide.s32 	%rd7, %r1, 4;
	add.s64 	%rd8, %rd4, %rd7;
	st.global.f32 	[%rd8], %f1;
$L__BB0_2:
	ret;

}
	// .globl	downscale
.visible .entry downscale(
	.param .u64 .ptr .align 1 downscale_param_0,
	.param .u64 .ptr .align 1 downscale_param_1,
	.param .u32 downscale_param_2,
	.param .u32 downscale_param_3,
	.param .u32 downscale_param_4,
	.param .u32 downscale_param_5,
	.param .u32 downscale_param_6
)
{
	.reg .pred 	%p<14>;
	.reg .b32 	%r<188>;
	.reg .b32 	%f<85>;
	.reg .b64 	%rd<69>;

	ld.param.u64 	%rd3, [downscale_param_0];
	ld.param.u64 	%rd4, [downscale_param_1];
	ld.param.u32 	%r84, [downscale_param_2];
	ld.param.u32 	%r82, [downscale_param_3];
	ld.param.u32 	%r83, [downscale_param_6];
	cvta.to.global.u64 	%rd1, %rd4;
	mov.u32 	%r85, %tid.x;
	mov.u32 	%r86, %ntid.x;
	mov.u32 	%r87, %ctaid.x;
	mov.u32 	%r88, %tid.y;
	mov.u32 	%r89, %ntid.y;
	mov.u32 	%r90, %nctaid.x;
	mov.u32 	%r91, %ctaid.y;
	mul.lo.s32 	%r92, %r89, %r90;
	mad.lo.s32 	%r93, %r92, %r91, %r87;
	add.s32 	%r94, %r88, %r85;
	mad.lo.s32 	%r1, %r93, %r86, %r94;
	setp.ge.s32 	%p1, %r1, %r84;
	setp.lt.s32 	%p2, %r82, 1;
	or.pred  	%p3, %p1, %p2;
	@%p3 bra 	$L__BB1_16;
	cvta.to.global.u64 	%rd5, %rd3;
	div.s32 	%r96, %r1, %r83;
	mul.lo.s32 	%r97, %r96, %r83;
	sub.s32 	%r2, %r1, %r97;
	mul.lo.s32 	%r3, %r96, %r82;
	mul.wide.s32 	%rd6, %r1, 4;
	add.s64 	%rd2, %rd5, %rd6;
	ld.global.f32 	%f84, [%rd2];
	and.b32  	%r4, %r82, 15;
	and.b32  	%r5, %r82, 7;
	and.b32  	%r6, %r82, 3;
	mul.lo.s32 	%r98, %r3, %r83;
	add.s32 	%r99, %r98, %r83;
	add.s32 	%r100, %r2, %r99;
	mul.lo.s32 	%r7, %r82, %r100;
	mul.lo.s32 	%r101, %r83, %r82;
	shl.b32 	%r8, %r101, 4;
	add.s32 	%r102, %r3, 2;
	mad.lo.s32 	%r103, %r83, %r102, %r2;
	mul.lo.s32 	%r9, %r82, %r103;
	add.s32 	%r104, %r3, 3;
	mad.lo.s32 	%r105, %r83, %r104, %r2;
	mul.lo.s32 	%r10, %r82, %r105;
	add.s32 	%r106, %r3, 5;
	mad.lo.s32 	%r107, %r83, %r106, %r2;
	mul.lo.s32 	%r11, %r82, %r107;
	add.s32 	%r108, %r3, 6;
	mad.lo.s32 	%r109, %r83, %r108, %r2;
	mul.lo.s32 	%r12, %r82, %r109;
	add.s32 	%r110, %r3, 7;
	mad.lo.s32 	%r111, %r83, %r110, %r2;
	mul.lo.s32 	%r13, %r82, %r111;
	add.s32 	%r112, %r3, 8;
	mad.lo.s32 	%r113, %r83, %r112, %r2;
	mul.lo.s32 	%r14, %r82, %r113;
	add.s32 	%r114, %r3, 9;
	mad.lo.s32 	%r115, %r83, %r114, %r2;
	mul.lo.s32 	%r15, %r82, %r115;
	add.s32 	%r116, %r3, 10;
	mad.lo.s32 	%r117, %r83, %r116, %r2;
	mul.lo.s32 	%r16, %r82, %r117;
	add.s32 	%r118, %r3, 13;
	mad.lo.s32 	%r119, %r83, %r118, %r2;
	mul.lo.s32 	%r17, %r82, %r119;
	add.s32 	%r120, %r3, 14;
	mad.lo.s32 	%r121, %r83, %r120, %r2;
	mul.lo.s32 	%r18, %r82, %r121;
	add.s32 	%r122, %r3, 15;
	mad.lo.s32 	%r123, %r83, %r122, %r2;
	mul.lo.s32 	%r19, %r82, %r123;
	add.s32 	%r124, %r2, %r98;
	mul.lo.s32 	%r20, %r82, %r124;
	mov.b32 	%r167, 0;
$L__BB1_2:
	add.s32 	%r126, %r82, -1;
	setp.lt.u32 	%p4, %r126, 15;
	mov.b32 	%r186, 0;
	@%p4 bra 	$L__BB1_5;
	and.b32  	%r127, %r82, 2147483632;
	neg.s32 	%r184, %r127;
	add.s32 	%r183, %r7, %r167;
	add.s32 	%r182, %r9, %r167;
	add.s32 	%r181, %r10, %r167;
	add.s32 	%r128, %r3, 4;
	mad.lo.s32 	%r129, %r83, %r128, %r2;
	mad.lo.s32 	%r180, %r82, %r129, %r167;
	add.s32 	%r179, %r11, %r167;
	add.s32 	%r178, %r12, %r167;
	add.s32 	%r177, %r13, %r167;
	add.s32 	%r176, %r14, %r167;
	add.s32 	%r175, %r15, %r167;
	add.s32 	%r174, %r16, %r167;
	add.s32 	%r130, %r3, 11;
	mad.lo.s32 	%r131, %r83, %r130, %r2;
	mad.lo.s32 	%r173, %r82, %r131, %r167;
	add.s32 	%r132, %r3, 12;
	mad.lo.s32 	%r133, %r83, %r132, %r2;
	mad.lo.s32 	%r172, %r82, %r133, %r167;
	add.s32 	%r171, %r17, %r167;
	add.s32 	%r170, %r18, %r167;
	add.s32 	%r169, %r19, %r167;
	add.s32 	%r168, %r20, %r167;
$L__BB1_4:
	.pragma "nounroll";
	and.b32  	%r186, %r82, 2147483632;
	mul.wide.s32 	%rd7, %r168, 4;
	add.s64 	%rd8, %rd1, %rd7;
	ld.global.f32 	%f18, [%rd8];
	add.f32 	%f19, %f18, %f84;
	st.global.f32 	[%rd2], %f19;
	mul.wide.s32 	%rd9, %r183, 4;
	add.s64 	%rd10, %rd1, %rd9;
	ld.global.f32 	%f20, [%rd10];
	add.f32 	%f21, %f20, %f19;
	st.global.f32 	[%rd2], %f21;
	mul.wide.s32 	%rd11, %r182, 4;
	add.s64 	%rd12, %rd1, %rd11;
	ld.global.f32 	%f22, [%rd12];
	add.f32 	%f23, %f22, %f21;
	st.global.f32 	[%rd2], %f23;
	mul.wide.s32 	%rd13, %r181, 4;
	add.s64 	%rd14, %rd1, %rd13;
	ld.global.f32 	%f24, [%rd14];
	add.f32 	%f25, %f24, %f23;
	st.global.f32 	[%rd2], %f25;
	mul.wide.s32 	%rd15, %r180, 4;
	add.s64 	%rd16, %rd1, %rd15;
	ld.global.f32 	%f26, [%rd16];
	add.f32 	%f27, %f26, %f25;
	st.global.f32 	[%rd2], %f27;
	mul.wide.s32 	%rd17, %r179, 4;
	add.s64 	%rd18, %rd1, %rd17;
	ld.global.f32 	%f28, [%rd18];
	add.f32 	%f29, %f28, %f27;
	st.global.f32 	[%rd2], %f29;
	mul.wide.s32 	%rd19, %r178, 4;
	add.s64 	%rd20, %rd1, %rd19;
	ld.global.f32 	%f30, [%rd20];
	add.f32 	%f31, %f30, %f29;
	st.global.f32 	[%rd2], %f31;
	mul.wide.s32 	%rd21, %r177, 4;
	add.s64 	%rd22, %rd1, %rd21;
	ld.global.f32 	%f32, [%rd22];
	add.f32 	%f33, %f32, %f31;
	st.global.f32 	[%rd2], %f33;
	mul.wide.s32 	%rd23, %r176, 4;
	add.s64 	%rd24, %rd1, %rd23;
	ld.global.f32 	%f34, [%rd24];
	add.f32 	%f35, %f34, %f33;
	st.global.f32 	[%rd2], %f35;
	mul.wide.s32 	%rd25, %r175, 4;
	add.s64 	%rd26, %rd1, %rd25;
	ld.global.f32 	%f36, [%rd26];
	add.f32 	%f37, %f36, %f35;
	st.global.f32 	[%rd2], %f37;
	mul.wide.s32 	%rd27, %r174, 4;
	add.s64 	%rd28, %rd1, %rd27;
	ld.global.f32 	%f38, [%rd28];
	add.f32 	%f39, %f38, %f37;
	st.global.f32 	[%rd2], %f39;
	mul.wide.s32 	%rd29, %r173, 4;
	add.s64 	%rd30, %rd1, %rd29;
	ld.global.f32 	%f40, [%rd30];
	add.f32 	%f41, %f40, %f39;
	st.global.f32 	[%rd2], %f41;
	mul.wide.s32 	%rd31, %r172, 4;
	add.s64 	%rd32, %rd1, %rd31;
	ld.global.f32 	%f42, [%rd32];
	add.f32 	%f43, %f42, %f41;
	st.global.f32 	[%rd2], %f43;
	mul.wide.s32 	%rd33, %r171, 4;
	add.s64 	%rd34, %rd1, %rd33;
	ld.global.f32 	%f44, [%rd34];
	add.f32 	%f45, %f44, %f43;
	st.global.f32 	[%rd2], %f45;
	mul.wide.s32 	%rd35, %r170, 4;
	add.s64 	%rd36, %rd1, %rd35;
	ld.global.f32 	%f46, [%rd36];
	add.f32 	%f47, %f46, %f45;
	st.global.f32 	[%rd2], %f47;
	mul.wide.s32 	%rd37, %r169, 4;
	add.s64 	%rd38, %rd1, %rd37;
	ld.global.f32 	%f48, [%rd38];
	add.f32 	%f84, %f48, %f47;
	st.global.f32 	[%rd2], %f84;
	add.s32 	%r184, %r184, 16;
	add.s32 	%r183, %r183, %r8;
	add.s32 	%r182, %r182, %r8;
	add.s32 	%r181, %r181, %r8;
	add.s32 	%r180, %r180, %r8;
	add.s32 	%r179, %r179, %r8;
	add.s32 	%r178, %r178, %r8;
	add.s32 	%r177, %r177, %r8;
	add.s32 	%r176, %r176, %r8;
	add.s32 	%r175, %r175, %r8;
	add.s32 	%r174, %r174, %r8;
	add.s32 	%r173, %r173, %r8;
	add.s32 	%r172, %r172, %r8;
	add.s32 	%r171, %r171, %r8;
	add.s32 	%r170, %r170, %r8;
	add.s32 	%r169, %r169, %r8;
	add.s32 	%r168, %r168, %r8;
	setp.ne.s32 	%p5, %r184, 0;
	@%p5 bra 	$L__BB1_4;
$L__BB1_5:
	setp.eq.s32 	%p6, %r4, 0;
	@%p6 bra 	$L__BB1_15;
	add.s32 	%r134, %r4, -1;
	setp.lt.u32 	%p7, %r134, 7;
	@%p7 bra 	$L__BB1_8;
	add.s32 	%r135, %r3, %r186;
	mad.lo.s32 	%r136, %r135, %r83, %r2;
	mad.lo.s32 	%r137, %r136, %r82, %r167;
	mul.wide.s32 	%rd39, %r137, 4;
	add.s64 	%rd40, %rd1, %rd39;
	ld.global.f32 	%f50, [%rd40];
	add.f32 	%f51, %f50, %f84;
	st.global.f32 	[%rd2], %f51;
	add.s32 	%r138, %r136, %r83;
	mad.lo.s32 	%r139, %r138, %r82, %r167;
	mul.wide.s32 	%rd41, %r139, 4;
	add.s64 	%rd42, %rd1, %rd41;
	ld.global.f32 	%f52, [%rd42];
	add.f32 	%f53, %f52, %f51;
	st.global.f32 	[%rd2], %f53;
	add.s32 	%r140, %r138, %r83;
	mad.lo.s32 	%r141, %r140, %r82, %r167;
	mul.wide.s32 	%rd43, %r141, 4;
	add.s64 	%rd44, %rd1, %rd43;
	ld.global.f32 	%f54, [%rd44];
	add.f32 	%f55, %f54, %f53;
	st.global.f32 	[%rd2], %f55;
	add.s32 	%r142, %r140, %r83;
	mad.lo.s32 	%r143, %r142, %r82, %r167;
	mul.wide.s32 	%rd45, %r143, 4;
	add.s64 	%rd46, %rd1, %rd45;
	ld.global.f32 	%f56, [%rd46];
	add.f32 	%f57, %f56, %f55;
	st.global.f32 	[%rd2], %f57;
	add.s32 	%r144, %r142, %r83;
	mad.lo.s32 	%r145, %r144, %r82, %r167;
	mul.wide.s32 	%rd47, %r145, 4;
	add.s64 	%rd48, %rd1, %rd47;
	ld.global.f32 	%f58, [%rd48];
	add.f32 	%f59, %f58, %f57;
	st.global.f32 	[%rd2], %f59;
	add.s32 	%r146, %r144, %r83;
	mad.lo.s32 	%r147, %r146, %r82, %r167;
	mul.wide.s32 	%rd49, %r147, 4;
	add.s64 	%rd50, %rd1, %rd49;
	ld.global.f32 	%f60, [%rd50];
	add.f32 	%f61, %f60, %f59;
	st.global.f32 	[%rd2], %f61;
	add.s32 	%r148, %r146, %r83;
	mad.lo.s32 	%r149, %r148, %r82, %r167;
	mul.wide.s32 	%rd51, %r149, 4;
	add.s64 	%rd52, %rd1, %rd51;
	ld.global.f32 	%f62, [%rd52];
	add.f32 	%f63, %f62, %f61;
	st.global.f32 	[%rd2], %f63;
	add.s32 	%r150, %r148, %r83;
	mad.lo.s32 	%r151, %r150, %r82, %r167;
	mul.wide.s32 	%rd53, %r151, 4;
	add.s64 	%rd54, %rd1, %rd53;
	ld.global.f32 	%f64, [%rd54];
	add.f32 	%f84, %f64, %f63;
	st.global.f32 	[%rd2], %f84;
	add.s32 	%r186, %r186, 8;
$L__BB1_8:
	setp.eq.s32 	%p8, %r5, 0;
	@%p8 bra 	$L__BB1_15;
	add.s32 	%r152, %r5, -1;
	setp.lt.u32 	%p9, %r152, 3;
	@%p9 bra 	$L__BB1_11;
	add.s32 	%r153, %r3, %r186;
	mad.lo.s32 	%r154, %r153, %r83, %r2;
	mad.lo.s32 	%r155, %r154, %r82, %r167;
	mul.wide.s32 	%rd55, %r155, 4;
	add.s64 	%rd56, %rd1, %rd55;
	ld.global.f32 	%f66, [%rd56];
	add.f32 	%f67, %f66, %f84;
	st.global.f32 	[%rd2], %f67;
	add.s32 	%r156, %r154, %r83;
	mad.lo.s32 	%r157, %r156, %r82, %r167;
	mul.wide.s32 	%rd57, %r157, 4;
	add.s64 	%rd58, %rd1, %rd57;
	ld.global.f32 	%f68, [%rd58];
	add.f32 	%f69, %f68, %f67;
	st.global.f32 	[%rd2], %f69;
	add.s32 	%r158, %r156, %r83;
	mad.lo.s32 	%r159, %r158, %r82, %r167;
	mul.wide.s32 	%rd59, %r159, 4;
	add.s64 	%rd60, %rd1, %rd59;
	ld.global.f32 	%f70, [%rd60];
	add.f32 	%f71, %f70, %f69;
	st.global.f32 	[%rd2], %f71;
	add.s32 	%r160, %r158, %r83;
	mad.lo.s32 	%r161, %r160, %r82, %r167;
	mul.wide.s32 	%rd61, %r161, 4;
	add.s64 	%rd62, %rd1, %rd61;
	ld.global.f32 	%f72, [%rd62];
	add.f32 	%f84, %f72, %f71;
	st.global.f32 	[%rd2], %f84;
	add.s32 	%r186, %r186, 4;
$L__BB1_11:
	setp.eq.s32 	%p10, %r6, 0;
	@%p10 bra 	$L__BB1_15;
	setp.eq.s32 	%p11, %r6, 1;
	add.s32 	%r162, %r3, %r186;
	mad.lo.s32 	%r79, %r162, %r83, %r2;
	mad.lo.s32 	%r163, %r79, %r82, %r167;
	mul.wide.s32 	%rd63, %r163, 4;
	add.s64 	%rd64, %rd1, %rd63;
	ld.global.f32 	%f73, [%rd64];
	add.f32 	%f84, %f73, %f84;
	st.global.f32 	[%rd2], %f84;
	@%p11 bra 	$L__BB1_15;
	setp.eq.s32 	%p12, %r6, 2;
	add.s32 	%r80, %r79, %r83;
	mad.lo.s32 	%r164, %r80, %r82, %r167;
	mul.wide.s32 	%rd65, %r164, 4;
	add.s64 	%rd66, %rd1, %rd65;
	ld.global.f32 	%f74, [%rd66];
	add.f32 	%f84, %f74, %f84;
	st.global.f32 	[%rd2], %f84;
	@%p12 bra 	$L__BB1_15;
	add.s32 	%r165, %r80, %r83;
	mad.lo.s32 	%r166, %r165, %r82, %r167;
	mul.wide.s32 	%rd67, %r166, 4;
	add.s64 	%rd68, %rd1, %rd67;
	ld.global.f32 	%f75, [%rd68];
	add.f32 	%f84, %f75, %f84;
	st.global.f32 	[%rd2], %f84;
$L__BB1_15:
	add.s32 	%r167, %r167, 1;
	setp.ne.s32 	%p13, %r167, %r82;
	@%p13 bra 	$L__BB1_2;
$L__BB1_16:
	ret;

}
	// .globl	upscale3d
.visible .entry upscale3d(
	.param .u64 .ptr .align 1 upscale3d_param_0,
	.param .u64 .ptr .align 1 upscale3d_param_1,
	.param .u32 upscale3d_param_2,
	.param .u32 upscale3d_param_3,
	.param .u32 upscale3d_param_4,
	.param .u32 upscale3d_param_5,
	.param .u32 upscale3d_param_6,
	.param .u32 upscale3d_param_7
)
{
	.reg .pred 	%p<2>;
	.reg .b32 	%r<35>;
	.reg .b32 	%f<2>;
	.reg .b64 	%rd<9>;

	ld.param.u64 	%rd1, [upscale3d_param_0];
	ld.param.u64 	%rd2, [upscale3d_param_1];
	ld.param.u32 	%r6, [upscale3d_param_2];
	ld.param.u32 	%r2, [upscale3d_param_3];
	ld.param.u32 	%r3, [upscale3d_param_5];
	ld.param.u32 	%r4, [upscale3d_param_6];
	ld.param.u32 	%r5, [upscale3d_param_7];
	mov.u32 	%r7, %tid.x;
	mov.u32 	%r8, %ntid.x;
	mov.u32 	%r9, %ctaid.x;
	mov.u32 	%r10, %tid.y;
	mov.u32 	%r11, %ntid.y;
	mov.u32 	%r12, %nctaid.x;
	mov.u32 	%r13, %ctaid.y;
	mul.lo.s32 	%r14, %r11, %r12;
	mad.lo.s32 	%r15, %r14, %r13, %r9;
	add.s32 	%r16, %r10, %r7;
	mad.lo.s32 	%r1, %r15, %r8, %r16;
	setp.ge.s32 	%p1, %r1, %r6;
	@%p1 bra 	$L__BB2_2;
	cvta.to.global.u64 	%rd3, %rd1;
	cvta.to.global.u64 	%rd4, %rd2;
	div.s32 	%r17, %r1, %r5;
	mul.lo.s32 	%r18, %r17, %r5;
	sub.s32 	%r19, %r1, %r18;
	div.s32 	%r20, %r17, %r4;
	mul.lo.s32 	%r21, %r20, %r4;
	sub.s32 	%r22, %r17, %r21;
	div.s32 	%r23, %r20, %r3;
	mul.lo.s32 	%r24, %r23, %r3;
	sub.s32 	%r25, %r20, %r24;
	div.s32 	%r26, %r25, %r2;
	div.s32 	%r27, %r22, %r2;
	div.s32 	%r28, %r19, %r2;
	div.s32 	%r29, %r3, %r2;
	div.s32 	%r30, %r4, %r2;
	div.s32 	%r31, %r5, %r2;
	mad.lo.s32 	%r32, %r29, %r23, %r26;
	mad.lo.s32 	%r33, %r32, %r30, %r27;
	mad.lo.s32 	%r34, %r33, %r31, %r28;
	mul.wide.s32 	%rd5, %r34, 4;
	add.s64 	%rd6, %rd3, %rd5;
	ld.global.f32 	%f1, [%rd6];
	mul.wide.s32 	%rd7, %r1, 4;
	add.s64 	%rd8, %rd4, %rd7;
	st.global.f32 	[%rd8], %f1;
$L__BB2_2:
	ret;

}
	// .globl	downscale3d
.visible .entry downscale3d(
	.param .u64 .ptr .align 1 downscale3d_param_0,
	.param .u64 .ptr .align 1 downscale3d_param_1,
	.param .u32 downscale3d_param_2,
	.param .u32 downscale3d_param_3,
	.param .u32 downscale3d_param_4,
	.param .u32 downscale3d_param_5,
	.param .u32 downscale3d_param_6,
	.param .u32 downscale3d_param_7
)
{
	.reg .pred 	%p<15>;
	.reg .b32 	%r<194>;
	.reg .b32 	%f<87>;
	.reg .b64 	%rd<69>;

	ld.param.u64 	%rd3, [downscale3d_param_0];
	ld.param.u64 	%rd4, [downscale3d_param_1];
	ld.param.u32 	%r85, [downscale3d_param_2];
	ld.param.u32 	%r82, [downscale3d_param_3];
	ld.param.u32 	%r84, [downscale3d_param_7];
	cvta.to.global.u64 	%rd1, %rd4;
	mov.u32 	%r86, %tid.x;
	mov.u32 	%r87, %ntid.x;
	mov.u32 	%r88, %ctaid.x;
	mov.u32 	%r89, %tid.y;
	mov.u32 	%r90, %ntid.y;
	mov.u32 	%r91, %nctaid.x;
	mov.u32 	%r92, %ctaid.y;
	mul.lo.s32 	%r93, %r90, %r91;
	mad.lo.s32 	%r94, %r93, %r92, %r88;
	add.s32 	%r95, %r89, %r86;
	mad.lo.s32 	%r1, %r94, %r87, %r95;
	setp.ge.s32 	%p1, %r1, %r85;
	setp.lt.s32 	%p2, %r82, 1;
	or.pred  	%p3, %p1, %p2;
	@%p3 bra 	$L__BB3_18;
	ld.param.u32 	%r170, [downscale3d_param_6];
	cvta.to.global.u64 	%rd5, %rd3;
	div.s32 	%r97, %r1, %r84;
	mul.lo.s32 	%r98, %r97, %r84;
	sub.s32 	%r2, %r1, %r98;
	div.s32 	%r99, %r97, %r170;
	mul.lo.s32 	%r100, %r99, %r170;
	sub.s32 	%r3, %r97, %r100;
	mul.lo.s32 	%r4, %r99, %r82;
	mul.wide.s32 	%rd6, %r1, 4;
	add.s64 	%rd2, %rd5, %rd6;
	ld.global.f32 	%f86, [%rd2];
	add.s32 	%r5, %r82, -1;
	and.b32  	%r6, %r82, 15;
	and.b32  	%r7, %r82, 7;
	and.b32  	%r8, %r82, 2147483632;
	and.b32  	%r9, %r82, 3;
	mul.lo.s32 	%r10, %r84, %r82;
	shl.b32 	%r11, %r10, 4;
	mov.b32 	%r172, 0;
$L__BB3_2:
	ld.param.u32 	%r171, [downscale3d_param_6];
	add.s32 	%r102, %r4, %r172;
	mad.lo.s32 	%r103, %r102, %r171, %r3;
	mul.lo.s32 	%r13, %r103, %r82;
	add.s32 	%r104, %r13, 2;
	mad.lo.s32 	%r105, %r84, %r104, %r2;
	mul.lo.s32 	%r14, %r82, %r105;
	add.s32 	%r106, %r13, 3;
	mad.lo.s32 	%r107, %r84, %r106, %r2;
	mul.lo.s32 	%r15, %r82, %r107;
	add.s32 	%r108, %r13, 10;
	mad.lo.s32 	%r109, %r84, %r108, %r2;
	mul.lo.s32 	%r16, %r82, %r109;
	add.s32 	%r110, %r13, 11;
	mad.lo.s32 	%r111, %r84, %r110, %r2;
	mul.lo.s32 	%r17, %r82, %r111;
	add.s32 	%r112, %r13, 12;
	mad.lo.s32 	%r113, %r84, %r112, %r2;
	mul.lo.s32 	%r18, %r82, %r113;
	add.s32 	%r114, %r13, 13;
	mad.lo.s32 	%r115, %r84, %r114, %r2;
	mul.lo.s32 	%r19, %r82, %r115;
	mad.lo.s32 	%r116, %r10, %r103, %r2;
	mul.lo.s32 	%r20, %r82, %r116;
	mov.b32 	%r173, 0;
$L__BB3_3:
	setp.lt.u32 	%p4, %r5, 15;
	mov.b32 	%r192, 0;
	@%p4 bra 	$L__BB3_6;
	and.b32  	%r118, %r82, 2147483632;
	neg.s32 	%r190, %r118;
	mad.lo.s32 	%r119, %r84, %r13, %r84;
	add.s32 	%r120, %r2, %r119;
	mad.lo.s32 	%r189, %r82, %r120, %r173;
	add.s32 	%r188, %r14, %r173;
	add.s32 	%r187, %r15, %r173;
	add.s32 	%r121, %r13, 4;
	mad.lo.s32 	%r122, %r84, %r121, %r2;
	mad.lo.s32 	%r186, %r82, %r122, %r173;
	add.s32 	%r123, %r13, 5;
	mad.lo.s32 	%r124, %r84, %r123, %r2;
	mad.lo.s32 	%r185, %r82, %r124, %r173;
	add.s32 	%r125, %r13, 6;
	mad.lo.s32 	%r126, %r84, %r125, %r2;
	mad.lo.s32 	%r184, %r82, %r126, %r173;
	add.s32 	%r127, %r13, 7;
	mad.lo.s32 	%r128, %r84, %r127, %r2;
	mad.lo.s32 	%r183, %r82, %r128, %r173;
	add.s32 	%r129, %r13, 8;
	mad.lo.s32 	%r130, %r84, %r129, %r2;
	mad.lo.s32 	%r182, %r82, %r130, %r173;
	add.s32 	%r131, %r13, 9;
	mad.lo.s32 	%r132, %r84, %r131, %r2;
	mad.lo.s32 	%r181, %r82, %r132, %r173;
	add.s32 	%r180, %r16, %r173;
	add.s32 	%r179, %r17, %r173;
	add.s32 	%r178, %r18, %r173;
	add.s32 	%r177, %r19, %r173;
	add.s32 	%r133, %r13, 14;
	mad.lo.s32 	%r134, %r84, %r133, %r2;
	mad.lo.s32 	%r176, %r82, %r134, %r173;
	add.s32 	%r135, %r13, 15;
	mad.lo.s32 	%r136, %r84, %r135, %r2;
	mad.lo.s32 	%r175, %r82, %r136, %r173;
	add.s32 	%r174, %r20, %r173;
$L__BB3_5:
	.pragma "nounroll";
	mul.wide.s32 	%rd7, %r174, 4;
	add.s64 	%rd8, %rd1, %rd7;
	ld.global.f32 	%f19, [%rd8];
	add.f32 	%f20, %f19, %f86;
	st.global.f32 	[%rd2], %f20;
	mul.wide.s32 	%rd9, %r189, 4;
	add.s64 	%rd10, %rd1, %rd9;
	ld.global.f32 	%f21, [%rd10];
	add.f32 	%f22, %f21, %f20;
	st.global.f32 	[%rd2], %f22;
	mul.wide.s32 	%rd11, %r188, 4;
	add.s64 	%rd12, %rd1, %rd11;
	ld.global.f32 	%f23, [%rd12];
	add.f32 	%f24, %f23, %f22;
	st.global.f32 	[%rd2], %f24;
	mul.wide.s32 	%rd13, %r187, 4;
	add.s64 	%rd14, %rd1, %rd13;
	ld.global.f32 	%f25, [%rd14];
	add.f32 	%f26, %f25, %f24;
	st.global.f32 	[%rd2], %f26;
	mul.wide.s32 	%rd15, %r186, 4;
	add.s64 	%rd16, %rd1, %rd15;
	ld.global.f32 	%f27, [%rd16];
	add.f32 	%f28, %f27, %f26;
	st.global.f32 	[%rd2], %f28;
	mul.wide.s32 	%rd17, %r185, 4;
	add.s64 	%rd18, %rd1, %rd17;
	ld.global.f32 	%f29, [%rd18];
	add.f32 	%f30, %f29, %f28;
	st.global.f32 	[%rd2], %f30;
	mul.wide.s32 	%rd19, %r184, 4;
	add.s64 	%rd20, %rd1, %rd19;
	ld.global.f32 	%f31, [%rd20];
	add.f32 	%f32, %f31, %f30;
	st.global.f32 	[%rd2], %f32;
	mul.wide.s32 	%rd21, %r183, 4;
	add.s64 	%rd22, %rd1, %rd21;
	ld.global.f32 	%f33, [%rd22];
	add.f32 	%f34, %f33, %f32;
	st.global.f32 	[%rd2], %f34;
	mul.wide.s32 	%rd23, %r182, 4;
	add.s64 	%rd24, %rd1, %rd23;
	ld.global.f32 	%f35, [%rd24];
	add.f32 	%f36, %f35, %f34;
	st.global.f32 	[%rd2], %f36;
	mul.wide.s32 	%rd25, %r181, 4;
	add.s64 	%rd26, %rd1, %rd25;
	ld.global.f32 	%f37, [%rd26];
	add.f32 	%f38, %f37, %f36;
	st.global.f32 	[%rd2], %f38;
	mul.wide.s32 	%rd27, %r180, 4;
	add.s64 	%rd28, %rd1, %rd27;
	ld.global.f32 	%f39, [%rd28];
	add.f32 	%f40, %f39, %f38;
	st.global.f32 	[%rd2], %f40;
	mul.wide.s32 	%rd29, %r179, 4;
	add.s64 	%rd30, %rd1, %rd29;
	ld.global.f32 	%f41, [%rd30];
	add.f32 	%f42, %f41, %f40;
	st.global.f32 	[%rd2], %f42;
	mul.wide.s32 	%rd31, %r178, 4;
	add.s64 	%rd32, %rd1, %rd31;
	ld.global.f32 	%f43, [%rd32];
	add.f32 	%f44, %f43, %f42;
	st.global.f32 	[%rd2], %f44;
	mul.wide.s32 	%rd33, %r177, 4;
	add.s64 	%rd34, %rd1, %rd33;
	ld.global.f32 	%f45, [%rd34];
	add.f32 	%f46, %f45, %f44;
	st.global.f32 	[%rd2], %f46;
	mul.wide.s32 	%rd35, %r176, 4;
	add.s64 	%rd36, %rd1, %rd35;
	ld.global.f32 	%f47, [%rd36];
	add.f32 	%f48, %f47, %f46;
	st.global.f32 	[%rd2], %f48;
	mul.wide.s32 	%rd37, %r175, 4;
	add.s64 	%rd38, %rd1, %rd37;
	ld.global.f32 	%f49, [%rd38];
	add.f32 	%f86, %f49, %f48;
	st.global.f32 	[%rd2], %f86;
	add.s32 	%r190, %r190, 16;
	add.s32 	%r189, %r189, %r11;
	add.s32 	%r188, %r188, %r11;
	add.s32 	%r187, %r187, %r11;
	add.s32 	%r186, %r186, %r11;
	add.s32 	%r185, %r185, %r11;
	add.s32 	%r184, %r184, %r11;
	add.s32 	%r183, %r183, %r11;
	add.s32 	%r182, %r182, %r11;
	add.s32 	%r181, %r181, %r11;
	add.s32 	%r180, %r180, %r11;
	add.s32 	%r179, %r179, %r11;
	add.s32 	%r178, %r178, %r11;
	add.s32 	%r177, %r177, %r11;
	add.s32 	%r176, %r176, %r11;
	add.s32 	%r175, %r175, %r11;
	add.s32 	%r174, %r174, %r11;
	setp.ne.s32 	%p5, %r190, 0;
	mov.u32 	%r192, %r8;
	@%p5 bra 	$L__BB3_5;
$L__BB3_6:
	setp.eq.s32 	%p6, %r6, 0;
	@%p6 bra 	$L__BB3_16;
	add.s32 	%r137, %r6, -1;
	setp.lt.u32 	%p7, %r137, 7;
	@%p7 bra 	$L__BB3_9;
	add.s32 	%r138, %r13, %r192;
	mad.lo.s32 	%r139, %r138, %r84, %r2;
	mad.lo.s32 	%r140, %r139, %r82, %r173;
	mul.wide.s32 	%rd39, %r140, 4;
	add.s64 	%rd40, %rd1, %rd39;
	ld.global.f32 	%f51, [%rd40];
	add.f32 	%f52, %f51, %f86;
	st.global.f32 	[%rd2], %f52;
	add.s32 	%r141, %r139, %r84;
	mad.lo.s32 	%r142, %r141, %r82, %r173;
	mul.wide.s32 	%rd41, %r142, 4;
	add.s64 	%rd42, %rd1, %rd41;
	ld.global.f32 	%f53, [%rd42];
	add.f32 	%f54, %f53, %f52;
	st.global.f32 	[%rd2], %f54;
	add.s32 	%r143, %r141, %r84;
	mad.lo.s32 	%r144, %r143, %r82, %r173;
	mul.wide.s32 	%rd43, %r144, 4;
	add.s64 	%rd44, %rd1, %rd43;
	ld.global.f32 	%f55, [%rd44];
	add.f32 	%f56, %f55, %f54;
	st.global.f32 	[%rd2], %f56;
	add.s32 	%r145, %r143, %r84;
	mad.lo.s32 	%r146, %r145, %r82, %r173;
	mul.wide.s32 	%rd45, %r146, 4;
	add.s64 	%rd46, %rd1, %rd45;
	ld.global.f32 	%f57, [%rd46];
	add.f32 	%f58, %f57, %f56;
	st.global.f32 	[%rd2], %f58;
	add.s32 	%r147, %r145, %r84;
	mad.lo.s32 	%r148, %r147, %r82, %r173;
	mul.wide.s32 	%rd47, %r148, 4;
	add.s64 	%rd48, %rd1, %rd47;
	ld.global.f32 	%f59, [%rd48];
	add.f32 	%f60, %f59, %f58;
	st.global.f32 	[%rd2], %f60;
	add.s32 	%r149, %r147, %r84;
	mad.lo.s32 	%r150, %r149, %r82, %r173;
	mul.wide.s32 	%rd49, %r150, 4;
	add.s64 	%rd50, %rd1, %rd49;
	ld.global.f32 	%f61, [%rd50];
	add.f32 	%f62, %f61, %f60;
	st.global.f32 	[%rd2], %f62;
	add.s32 	%r151, %r149, %r84;
	mad.lo.s32 	%r152, %r151, %r82, %r173;
	mul.wide.s32 	%rd51, %r152, 4;
	add.s64 	%rd52, %rd1, %rd51;
	ld.global.f32 	%f63, [%rd52];
	add.f32 	%f64, %f63, %f62;
	st.global.f32 	[%rd2], %f64;
	add.s32 	%r153, %r151, %r84;
	mad.lo.s32 	%r154, %r153, %r82, %r173;
	mul.wide.s32 	%rd53, %r154, 4;
	add.s64 	%rd54, %rd1, %rd53;
	ld.global.f32 	%f65, [%rd54];
	add.f32 	%f86, %f65, %f64;
	st.global.f32 	[%rd2], %f86;
	add.s32 	%r192, %r192, 8;
$L__BB3_9:
	setp.eq.s32 	%p8, %r7, 0;
	@%p8 bra 	$L__BB3_16;
	add.s32 	%r155, %r7, -1;
	setp.lt.u32 	%p9, %r155, 3;
	@%p9 bra 	$L__BB3_12;
	add.s32 	%r156, %r13, %r192;
	mad.lo.s32 	%r157, %r156, %r84, %r2;
	mad.lo.s32 	%r158, %r157, %r82, %r173;
	mul.wide.s32 	%rd55, %r158, 4;
	add.s64 	%rd56, %rd1, %rd55;
	ld.global.f32 	%f67, [%rd56];
	add.f32 	%f68, %f67, %f86;
	st.global.f32 	[%rd2], %f68;
	add.s32 	%r159, %r157, %r84;
	mad.lo.s32 	%r160, %r159, %r82, %r173;
	mul.wide.s32 	%rd57, %r160, 4;
	add.s64 	%rd58, %rd1, %rd57;
	ld.global.f32 	%f69, [%rd58];
	add.f32 	%f70, %f69, %f68;
	st.global.f32 	[%rd2], %f70;
	add.s32 	%r161, %r159, %r84;
	mad.lo.s32 	%r162, %r161, %r82, %r173;
	mul.wide.s32 	%rd59, %r162, 4;
	add.s64 	%rd60, %rd1, %rd59;
	ld.global.f32 	%f71, [%rd60];
	add.f32 	%f72, %f71, %f70;
	st.global.f32 	[%rd2], %f72;
	add.s32 	%r163, %r161, %r84;
	mad.lo.s32 	%r164, %r163, %r82, %r173;
	mul.wide.s32 	%rd61, %r164, 4;
	add.s64 	%rd62, %rd1, %rd61;
	ld.global.f32 	%f73, [%rd62];
	add.f32 	%f86, %f73, %f72;
	st.global.f32 	[%rd2], %f86;
	add.s32 	%r192, %r192, 4;
$L__BB3_12:
	setp.eq.s32 	%p10, %r9, 0;
	@%p10 bra 	$L__BB3_16;
	setp.eq.s32 	%p11, %r9, 1;
	add.s32 	%r165, %r13, %r192;
	mad.lo.s32 	%r78, %r165, %r84, %r2;
	mad.lo.s32 	%r166, %r78, %r82, %r173;
	mul.wide.s32 	%rd63, %r166, 4;
	add.s64 	%rd64, %rd1, %rd63;
	ld.global.f32 	%f74, [%rd64];
	add.f32 	%f86, %f74, %f86;
	st.global.f32 	[%rd2], %f86;
	@%p11 bra 	$L__BB3_16;
	setp.eq.s32 	%p12, %r9, 2;
	add.s32 	%r79, %r78, %r84;
	mad.lo.s32 	%r167, %r79, %r82, %r173;
	mul.wide.s32 	%rd65, %r167, 4;
	add.s64 	%rd66, %rd1, %rd65;
	ld.global.f32 	%f75, [%rd66];
	add.f32 	%f86, %f75, %f86;
	st.global.f32 	[%rd2], %f86;
	@%p12 bra 	$L__BB3_16;
	add.s32 	%r168, %r79, %r84;
	mad.lo.s32 	%r169, %r168, %r82, %r173;
	mul.wide.s32 	%rd67, %r169, 4;
	add.s64 	%rd68, %rd1, %rd67;
	ld.global.f32 	%f76, [%rd68];
	add.f32 	%f86, %f76, %f86;
	st.global.f32 	[%rd2], %f86;
$L__BB3_16:
	add.s32 	%r173, %r173, 1;
	setp.ne.s32 	%p13, %r173, %r82;
	@%p13 bra 	$L__BB3_3;
	add.s32 	%r172, %r172, 1;
	setp.ne.s32 	%p14, %r172, %r82;
	@%p14 bra 	$L__BB3_2;
$L__BB3_18:
	ret;

}
	// .globl	UpsampleTrilinear3DKernel
.visible .entry UpsampleTrilinear3DKernel(
	.param .u32 UpsampleTrilinear3DKernel_param_0,
	.param .u64 .ptr .align 1 UpsampleTrilinear3DKernel_param_1,
	.param .u64 .ptr .align 1 UpsampleTrilinear3DKernel_param_2,
	.param .u32 UpsampleTrilinear3DKernel_param_3,
	.param .u32 UpsampleTrilinear3DKernel_param_4,
	.param .u32 UpsampleTrilinear3DKernel_param_5,
	.param .u32 UpsampleTrilinear3DKernel_param_6,
	.param .u32 UpsampleTrilinear3DKernel_param_7,
	.param .u32 UpsampleTrilinear3DKernel_param_8,
	.param .u32 UpsampleTrilinear3DKernel_param_9,
	.param .u32 UpsampleTrilinear3DKernel_param_10,
	.param .f32 UpsampleTrilinear3DKernel_param_11,
	.param .f32 UpsampleTrilinear3DKernel_param_12,
	.param .f32 UpsampleTrilinear3DKernel_param_13,
	.param .u8 UpsampleTrilinear3DKernel_param_14,
	.param .u32 UpsampleTrilinear3DKernel_param_15,
	.param .u32 UpsampleTrilinear3DKernel_param_16,
	.param .u32 UpsampleTrilinear3DKernel_param_17
)
{
	.reg .pred 	%p<24>;
	.reg .b16 	%rs<5>;
	.reg .b32 	%r<82>;
	.reg .b32 	%f<200>;
	.reg .b64 	%rd<179>;

	ld.param.s32 	%rd2, [UpsampleTrilinear3DKernel_param_0];
	ld.param.u32 	%r27, [UpsampleTrilinear3DKernel_param_17];
	mov.u32 	%r28, %ctaid.x;
	mov.u32 	%r29, %ntid.x;
	mov.u32 	%r30, %tid.x;
	mad.lo.s32 	%r31, %r28, %r29, %r30;
	cvt.u64.u32 	%rd160, %r31;
	setp.ge.u64 	%p1, %rd160, %rd2;
	@%p1 bra 	$L__BB4_29;
	ld.param.u32 	%r69, [UpsampleTrilinear3DKernel_param_7];
	ld.param.u32 	%r62, [UpsampleTrilinear3DKernel_param_4];
	ld.param.u32 	%r60, [UpsampleTrilinear3DKernel_param_3];
	add.s32 	%r1, %r69, -1;
	min.s32 	%r32, %r60, %r62;
	setp.lt.s32 	%p2, %r32, 1;
	@%p2 bra 	$L__BB4_29;
	ld.param.u32 	%r74, [UpsampleTrilinear3DKernel_param_15];
	mul.wide.s32 	%rd3, %r27, 16;
	mul.wide.s32 	%rd4, %r74, 16;
$L__BB4_3:
	ld.param.u32 	%r79, [UpsampleTrilinear3DKernel_param_16];
	cvt.s64.s32 	%rd6, %r79;
	or.b64  	%rd60, %rd160, %rd6;
	and.b64  	%rd61, %rd60, -4294967296;
	setp.ne.s64 	%p3, %rd61, 0;
	@%p3 bra 	$L__BB4_5;
	cvt.u32.u64 	%r33, %rd6;
	cvt.u32.u64 	%r34, %rd160;
	div.u32 	%r35, %r34, %r33;
	mul.lo.s32 	%r36, %r35, %r33;
	sub.s32 	%r37, %r34, %r36;
	cvt.u64.u32 	%rd161, %r35;
	cvt.u64.u32 	%rd162, %r37;
	bra.uni 	$L__BB4_6;
$L__BB4_5:
	div.u64 	%rd161, %rd160, %rd6;
	mul.lo.s64 	%rd62, %rd161, %rd6;
	sub.s64 	%rd162, %rd160, %rd62;
$L__BB4_6:
	ld.param.u32 	%r72, [UpsampleTrilinear3DKernel_param_10];
	cvt.s64.s32 	%rd13, %r72;
	or.b64  	%rd63, %rd162, %rd13;
	and.b64  	%rd64, %rd63, -4294967296;
	setp.ne.s64 	%p4, %rd64, 0;
	@%p4 bra 	$L__BB4_8;
	cvt.u32.u64 	%r38, %rd13;
	cvt.u32.u64 	%r39, %rd162;
	div.u32 	%r40, %r39, %r38;
	mul.lo.s32 	%r41, %r40, %r38;
	sub.s32 	%r42, %r39, %r41;
	cvt.u64.u32 	%rd163, %r40;
	cvt.u64.u32 	%rd164, %r42;
	bra.uni 	$L__BB4_9;
$L__BB4_8:
	div.u64 	%rd163, %rd162, %rd13;
	mul.lo.s64 	%rd65, %rd163, %rd13;
	sub.s64 	%rd164, %rd162, %rd65;
$L__BB4_9:
	ld.param.s8 	%rs2, [UpsampleTrilinear3DKernel_param_14];
	setp.eq.s16 	%p5, %rs2, 0;
	cvt.u32.u64 	%r2, %rd164;
	cvt.u32.u64 	%r3, %rd163;
	cvt.u32.u64 	%r4, %rd161;
	@%p5 bra 	$L__BB4_11;
	ld.param.f32 	%f191, [UpsampleTrilinear3DKernel_param_11];
	cvt.rn.f32.s32 	%f19, %r4;
	mul.f32 	%f197, %f191, %f19;
	bra.uni 	$L__BB4_12;
$L__BB4_11:
	ld.param.f32 	%f192, [UpsampleTrilinear3DKernel_param_11];
	cvt.rn.f32.s32 	%f20, %r4;
	add.f32 	%f21, %f20, 0f3F000000;
	fma.rn.f32 	%f22, %f192, %f21, 0fBF000000;
	setp.lt.f32 	%p6, %f22, 0f00000000;
	selp.f32 	%f197, 0f00000000, %f22, %p6;
$L__BB4_12:
	ld.param.s8 	%rs3, [UpsampleTrilinear3DKernel_param_14];
	setp.eq.s16 	%p7, %rs3, 0;
	cvt.rzi.s32.f32 	%r5, %f197;
	cvt.rn.f32.s32 	%f23, %r5;
	sub.f32 	%f4, %f197, %f23;
	mov.f32 	%f24, 0f3F800000;
	sub.f32 	%f5, %f24, %f4;
	@%p7 bra 	$L__BB4_14;
	ld.param.f32 	%f193, [UpsampleTrilinear3DKernel_param_12];
	cvt.rn.f32.s32 	%f25, %r3;
	mul.f32 	%f198, %f193, %f25;
	bra.uni 	$L__BB4_15;
$L__BB4_14:
	ld.param.f32 	%f194, [UpsampleTrilinear3DKernel_param_12];
	cvt.rn.f32.s32 	%f26, %r3;
	add.f32 	%f27, %f26, 0f3F000000;
	fma.rn.f32 	%f28, %f194, %f27, 0fBF000000;
	setp.lt.f32 	%p8, %f28, 0f00000000;
	selp.f32 	%f198, 0f00000000, %f28, %p8;
$L__BB4_15:
	ld.param.s8 	%rs4, [UpsampleTrilinear3DKernel_param_14];
	setp.eq.s16 	%p9, %rs4, 0;
	cvt.rzi.s32.f32 	%r6, %f198;
	cvt.rn.f32.s32 	%f29, %r6;
	sub.f32 	%f9, %f198, %f29;
	mov.f32 	%f30, 0f3F800000;
	sub.f32 	%f10, %f30, %f9;
	@%p9 bra 	$L__BB4_17;
	ld.param.f32 	%f195, [UpsampleTrilinear3DKernel_param_13];
	cvt.rn.f32.s32 	%f31, %r2;
	mul.f32 	%f199, %f195, %f31;
	bra.uni 	$L__BB4_18;
$L__BB4_17:
	ld.param.f32 	%f196, [UpsampleTrilinear3DKernel_param_13];
	cvt.rn.f32.s32 	%f32, %r2;
	add.f32 	%f33, %f32, 0f3F000000;
	fma.rn.f32 	%f34, %f196, %f33, 0fBF000000;
	setp.lt.f32 	%p10, %f34, 0f00000000;
	selp.f32 	%f199, 0f00000000, %f34, %p10;
$L__BB4_18:
	ld.param.u32 	%r75, [UpsampleTrilinear3DKernel_param_15];
	ld.param.u32 	%r73, [UpsampleTrilinear3DKernel_param_10];
	ld.param.u32 	%r71, [UpsampleTrilinear3DKernel_param_9];
	ld.param.u32 	%r70, [UpsampleTrilinear3DKernel_param_7];
	ld.param.u32 	%r68, [UpsampleTrilinear3DKernel_param_6];
	ld.param.u32 	%r67, [UpsampleTrilinear3DKernel_param_5];
	ld.param.u64 	%rd159, [UpsampleTrilinear3DKernel_param_2];
	ld.param.u64 	%rd158, [UpsampleTrilinear3DKernel_param_1];
	cvta.to.global.u64 	%rd178, %rd159;
	cvta.to.global.u64 	%rd177, %rd158;
	add.s32 	%r44, %r68, -1;
	setp.lt.s32 	%p11, %r6, %r44;
	selp.u32 	%r45, 1, 0, %p11;
	cvt.rzi.s32.f32 	%r7, %f199;
	cvt.rn.f32.s32 	%f35, %r7;
	sub.f32 	%f14, %f199, %f35;
	mov.f32 	%f36, 0f3F800000;
	sub.f32 	%f15, %f36, %f14;
	mad.lo.s32 	%r46, %r5, %r68, %r6;
	mad.lo.s32 	%r8, %r46, %r70, %r7;
	add.s32 	%r47, %r46, %r45;
	mad.lo.s32 	%r9, %r47, %r70, %r7;
	add.s32 	%r48, %r67, -1;
	setp.lt.s32 	%p12, %r5, %r48;
	selp.u32 	%r49, 1, 0, %p12;
	add.s32 	%r50, %r5, %r49;
	mad.lo.s32 	%r51, %r50, %r68, %r6;
	mad.lo.s32 	%r10, %r51, %r70, %r7;
	add.s32 	%r52, %r51, %r45;
	mad.lo.s32 	%r11, %r52, %r70, %r7;
	mad.lo.s32 	%r53, %r71, %r4, %r3;
	mad.lo.s32 	%r12, %r53, %r73, %r2;
	mul.wide.s32 	%rd22, %r11, 4;
	mul.wide.s32 	%rd66, %r75, 12;
	add.s64 	%rd23, %rd66, %rd22;
	mul.wide.s32 	%rd24, %r10, 4;
	add.s64 	%rd25, %rd66, %rd24;
	mul.wide.s32 	%rd26, %r9, 4;
	add.s64 	%rd27, %rd66, %rd26;
	mul.wide.s32 	%rd28, %r8, 4;
	add.s64 	%rd29, %rd66, %rd28;
	mul.wide.s32 	%rd67, %r75, 8;
	add.s64 	%rd30, %rd67, %rd22;
	add.s64 	%rd31, %rd67, %rd24;
	add.s64 	%rd32, %rd67, %rd26;
	add.s64 	%rd33, %rd67, %rd28;
	mul.wide.s32 	%rd68, %r75, 4;
	add.s64 	%rd34, %rd68, %rd22;
	add.s64 	%rd35, %rd68, %rd26;
	add.s64 	%rd36, %rd68, %rd28;
	mov.b32 	%r80, 0;
$L__BB4_19:
	ld.param.u32 	%r63, [UpsampleTrilinear3DKernel_param_4];
	setp.lt.u32 	%p13, %r63, 4;
	@%p13 bra 	$L__BB4_22;
	ld.param.u32 	%r64, [UpsampleTrilinear3DKernel_param_4];
	and.b32  	%r54, %r64, 2147483644;
	neg.s32 	%r81, %r54;
$L__BB4_21:
	.pragma "nounroll";
	ld.param.u32 	%r76, [UpsampleTrilinear3DKernel_param_15];
	setp.lt.s32 	%p14, %r7, %r1;
	add.s64 	%rd70, %rd177, %rd28;
	ld.global.f32 	%f37, [%rd70];
	selp.b64 	%rd71, 4, 0, %p14;
	add.s64 	%rd72, %rd70, %rd71;
	ld.global.f32 	%f38, [%rd72];
	mul.f32 	%f39, %f14, %f38;
	fma.rn.f32 	%f40, %f15, %f37, %f39;
	add.s64 	%rd73, %rd177, %rd26;
	ld.global.f32 	%f41, [%rd73];
	add.s64 	%rd74, %rd73, %rd71;
	ld.global.f32 	%f42, [%rd74];
	mul.f32 	%f43, %f14, %f42;
	fma.rn.f32 	%f44, %f15, %f41, %f43;
	mul.f32 	%f45, %f9, %f44;
	fma.rn.f32 	%f46, %f10, %f40, %f45;
	add.s64 	%rd75, %rd177, %rd24;
	ld.global.f32 	%f47, [%rd75];
	add.s64 	%rd76, %rd75, %rd71;
	ld.global.f32 	%f48, [%rd76];
	mul.f32 	%f49, %f14, %f48;
	fma.rn.f32 	%f50, %f15, %f47, %f49;
	add.s64 	%rd77, %rd177, %rd22;
	ld.global.f32 	%f51, [%rd77];
	add.s64 	%rd78, %rd77, %rd71;
	ld.global.f32 	%f52, [%rd78];
	mul.f32 	%f53, %f14, %f52;
	fma.rn.f32 	%f54, %f15, %f51, %f53;
	mul.f32 	%f55, %f9, %f54;
	fma.rn.f32 	%f56, %f10, %f50, %f55;
	mul.f32 	%f57, %f4, %f56;
	fma.rn.f32 	%f58, %f5, %f46, %f57;
	mul.wide.s32 	%rd79, %r12, 4;
	add.s64 	%rd80, %rd178, %rd79;
	st.global.f32 	[%rd80], %f58;
	mul.wide.s32 	%rd81, %r27, 4;
	add.s64 	%rd82, %rd177, %rd36;
	ld.global.f32 	%f59, [%rd82];
	add.s64 	%rd83, %rd82, %rd71;
	ld.global.f32 	%f60, [%rd83];
	mul.f32 	%f61, %f14, %f60;
	fma.rn.f32 	%f62, %f15, %f59, %f61;
	add.s64 	%rd84, %rd177, %rd35;
	ld.global.f32 	%f63, [%rd84];
	add.s64 	%rd85, %rd84, %rd71;
	ld.global.f32 	%f64, [%rd85];
	mul.f32 	%f65, %f14, %f64;
	fma.rn.f32 	%f66, %f15, %f63, %f65;
	mul.f32 	%f67, %f9, %f66;
	fma.rn.f32 	%f68, %f10, %f62, %f67;
	mul.wide.s32 	%rd86, %r76, 4;
	add.s64 	%rd87, %rd86, %rd24;
	add.s64 	%rd88, %rd177, %rd87;
	ld.global.f32 	%f69, [%rd88];
	add.s64 	%rd89, %rd88, %rd71;
	ld.global.f32 	%f70, [%rd89];
	mul.f32 	%f71, %f14, %f70;
	fma.rn.f32 	%f72, %f15, %f69, %f71;
	add.s64 	%rd90, %rd177, %rd34;
	ld.global.f32 	%f73, [%rd90];
	add.s64 	%rd91, %rd90, %rd71;
	ld.global.f32 	%f74, [%rd91];
	mul.f32 	%f75, %f14, %f74;
	fma.rn.f32 	%f76, %f15, %f73, %f75;
	mul.f32 	%f77, %f9, %f76;
	fma.rn.f32 	%f78, %f10, %f72, %f77;
	mul.f32 	%f79, %f4, %f78;
	fma.rn.f32 	%f80, %f5, %f68, %f79;
	add.s64 	%rd92, %rd80, %rd81;
	st.global.f32 	[%rd92], %f80;
	add.s64 	%rd93, %rd177, %rd33;
	ld.global.f32 	%f81, [%rd93];
	add.s64 	%rd94, %rd93, %rd71;
	ld.global.f32 	%f82, [%rd94];
	mul.f32 	%f83, %f14, %f82;
	fma.rn.f32 	%f84, %f15, %f81, %f83;
	add.s64 	%rd95, %rd177, %rd32;
	ld.global.f32 	%f85, [%rd95];
	add.s64 	%rd96, %rd95, %rd71;
	ld.global.f32 	%f86, [%rd96];
	mul.f32 	%f87, %f14, %f86;
	fma.rn.f32 	%f88, %f15, %f85, %f87;
	mul.f32 	%f89, %f9, %f88;
	fma.rn.f32 	%f90, %f10, %f84, %f89;
	add.s64 	%rd97, %rd177, %rd31;
	ld.global.f32 	%f91, [%rd97];
	add.s64 	%rd98, %rd97, %rd71;
	ld.global.f32 	%f92, [%rd98];
	mul.f32 	%f93, %f14, %f92;
	fma.rn.f32 	%f94, %f15, %f91, %f93;
	add.s64 	%rd99, %rd177, %rd30;
	ld.global.f32 	%f95, [%rd99];
	add.s64 	%rd100, %rd99, %rd71;
	ld.global.f32 	%f96, [%rd100];
	mul.f32 	%f97, %f14, %f96;
	fma.rn.f32 	%f98, %f15, %f95, %f97;
	mul.f32 	%f99, %f9, %f98;
	fma.rn.f32 	%f100, %f10, %f94, %f99;
	mul.f32 	%f101, %f4, %f100;
	fma.rn.f32 	%f102, %f5, %f90, %f101;
	add.s64 	%rd101, %rd92, %rd81;
	st.global.f32 	[%rd101], %f102;
	add.s64 	%rd102, %rd177, %rd29;
	ld.global.f32 	%f103, [%rd102];
	add.s64 	%rd103, %rd102, %rd71;
	ld.global.f32 	%f104, [%rd103];
	mul.f32 	%f105, %f14, %f104;
	fma.rn.f32 	%f106, %f15, %f103, %f105;
	add.s64 	%rd104, %rd177, %rd27;
	ld.global.f32 	%f107, [%rd104];
	add.s64 	%rd105, %rd104, %rd71;
	ld.global.f32 	%f108, [%rd105];
	mul.f32 	%f109, %f14, %f108;
	fma.rn.f32 	%f110, %f15, %f107, %f109;
	mul.f32 	%f111, %f9, %f110;
	fma.rn.f32 	%f112, %f10, %f106, %f111;
	add.s64 	%rd106, %rd177, %rd25;
	ld.global.f32 	%f113, [%rd106];
	add.s64 	%rd107, %rd106, %rd71;
	ld.global.f32 	%f114, [%rd107];
	mul.f32 	%f115, %f14, %f114;
	fma.rn.f32 	%f116, %f15, %f113, %f115;
	add.s64 	%rd108, %rd177, %rd23;
	ld.global.f32 	%f117, [%rd108];
	add.s64 	%rd109, %rd108, %rd71;
	ld.global.f32 	%f118, [%rd109];
	mul.f32 	%f119, %f14, %f118;
	fma.rn.f32 	%f120, %f15, %f117, %f119;
	mul.f32 	%f121, %f9, %f120;
	fma.rn.f32 	%f122, %f10, %f116, %f121;
	mul.f32 	%f123, %f4, %f122;
	fma.rn.f32 	%f124, %f5, %f112, %f123;
	add.s64 	%rd110, %rd101, %rd81;
	st.global.f32 	[%rd110], %f124;
	add.s64 	%rd178, %rd178, %rd3;
	add.s64 	%rd177, %rd177, %rd4;
	add.s32 	%r81, %r81, 4;
	setp.ne.s32 	%p15, %r81, 0;
	@%p15 bra 	$L__BB4_21;
$L__BB4_22:
	ld.param.u32 	%r65, [UpsampleTrilinear3DKernel_param_4];
	and.b32  	%r55, %r65, 3;
	setp.eq.s32 	%p16, %r55, 0;
	@%p16 bra 	$L__BB4_27;
	setp.eq.s32 	%p17, %r55, 1;
	@%p17 bra 	$L__BB4_25;
	ld.param.u32 	%r77, [UpsampleTrilinear3DKernel_param_15];
	setp.lt.s32 	%p18, %r7, %r1;
	mul.wide.s32 	%rd112, %r8, 4;
	add.s64 	%rd113, %rd177, %rd112;
	ld.global.f32 	%f125, [%rd113];
	selp.b64 	%rd114, 4, 0, %p18;
	add.s64 	%rd115, %rd113, %rd114;
	ld.global.f32 	%f126, [%rd115];
	mul.f32 	%f127, %f14, %f126;
	fma.rn.f32 	%f128, %f15, %f125, %f127;
	mul.wide.s32 	%rd116, %r9, 4;
	add.s64 	%rd117, %rd177, %rd116;
	ld.global.f32 	%f129, [%rd117];
	add.s64 	%rd118, %rd117, %rd114;
	ld.global.f32 	%f130, [%rd118];
	mul.f32 	%f131, %f14, %f130;
	fma.rn.f32 	%f132, %f15, %f129, %f131;
	mul.f32 	%f133, %f9, %f132;
	fma.rn.f32 	%f134, %f10, %f128, %f133;
	mul.wide.s32 	%rd119, %r10, 4;
	add.s64 	%rd120, %rd177, %rd119;
	ld.global.f32 	%f135, [%rd120];
	add.s64 	%rd121, %rd120, %rd114;
	ld.global.f32 	%f136, [%rd121];
	mul.f32 	%f137, %f14, %f136;
	fma.rn.f32 	%f138, %f15, %f135, %f137;
	mul.wide.s32 	%rd122, %r11, 4;
	add.s64 	%rd123, %rd177, %rd122;
	ld.global.f32 	%f139, [%rd123];
	add.s64 	%rd124, %rd123, %rd114;
	ld.global.f32 	%f140, [%rd124];
	mul.f32 	%f141, %f14, %f140;
	fma.rn.f32 	%f142, %f15, %f139, %f141;
	mul.f32 	%f143, %f9, %f142;
	fma.rn.f32 	%f144, %f10, %f138, %f143;
	mul.f32 	%f145, %f4, %f144;
	fma.rn.f32 	%f146, %f5, %f134, %f145;
	mul.wide.s32 	%rd125, %r12, 4;
	add.s64 	%rd126, %rd178, %rd125;
	st.global.f32 	[%rd126], %f146;
	mul.wide.s32 	%rd127, %r77, 4;
	add.s64 	%rd128, %rd177, %rd127;
	mul.wide.s32 	%rd129, %r27, 4;
	add.s64 	%rd130, %rd178, %rd129;
	add.s64 	%rd131, %rd128, %rd112;
	ld.global.f32 	%f147, [%rd131];
	add.s64 	%rd132, %rd131, %rd114;
	ld.global.f32 	%f148, [%rd132];
	mul.f32 	%f149, %f14, %f148;
	fma.rn.f32 	%f150, %f15, %f147, %f149;
	add.s64 	%rd133, %rd128, %rd116;
	ld.global.f32 	%f151, [%rd133];
	add.s64 	%rd134, %rd133, %rd114;
	ld.global.f32 	%f152, [%rd134];
	mul.f32 	%f153, %f14, %f152;
	fma.rn.f32 	%f154, %f15, %f151, %f153;
	mul.f32 	%f155, %f9, %f154;
	fma.rn.f32 	%f156, %f10, %f150, %f155;
	add.s64 	%rd135, %rd128, %rd119;
	ld.global.f32 	%f157, [%rd135];
	add.s64 	%rd136, %rd135, %rd114;
	ld.global.f32 	%f158, [%rd136];
	mul.f32 	%f159, %f14, %f158;
	fma.rn.f32 	%f160, %f15, %f157, %f159;
	add.s64 	%rd137, %rd128, %rd122;
	ld.global.f32 	%f161, [%rd137];
	add.s64 	%rd138, %rd137, %rd114;
	ld.global.f32 	%f162, [%rd138];
	mul.f32 	%f163, %f14, %f162;
	fma.rn.f32 	%f164, %f15, %f161, %f163;
	mul.f32 	%f165, %f9, %f164;
	fma.rn.f32 	%f166, %f10, %f160, %f165;
	mul.f32 	%f167, %f4, %f166;
	fma.rn.f32 	%f168, %f5, %f156, %f167;
	add.s64 	%rd139, %rd130, %rd125;
	st.global.f32 	[%rd139], %f168;
	add.s64 	%rd177, %rd128, %rd127;
	add.s64 	%rd178, %rd130, %rd129;
$L__BB4_25:
	ld.param.u32 	%r66, [UpsampleTrilinear3DKernel_param_4];
	and.b32  	%r56, %r66, 1;
	setp.eq.b32 	%p19, %r56, 1;
	not.pred 	%p20, %p19;
	@%p20 bra 	$L__BB4_27;
	ld.param.u32 	%r78, [UpsampleTrilinear3DKernel_param_15];
	setp.lt.s32 	%p21, %r7, %r1;
	mul.wide.s32 	%rd140, %r8, 4;
	add.s64 	%rd141, %rd177, %rd140;
	ld.global.f32 	%f169, [%rd141];
	selp.b64 	%rd142, 4, 0, %p21;
	add.s64 	%rd143, %rd141, %rd142;
	ld.global.f32 	%f170, [%rd143];
	mul.f32 	%f171, %f14, %f170;
	fma.rn.f32 	%f172, %f15, %f169, %f171;
	mul.wide.s32 	%rd144, %r9, 4;
	add.s64 	%rd145, %rd177, %rd144;
	ld.global.f32 	%f173, [%rd145];
	add.s64 	%rd146, %rd145, %rd142;
	ld.global.f32 	%f174, [%rd146];
	mul.f32 	%f175, %f14, %f174;
	fma.rn.f32 	%f176, %f15, %f173, %f175;
	mul.f32 	%f177, %f9, %f176;
	fma.rn.f32 	%f178, %f10, %f172, %f177;
	mul.wide.s32 	%rd147, %r10, 4;
	add.s64 	%rd148, %rd177, %rd147;
	ld.global.f32 	%f179, [%rd148];
	add.s64 	%rd149, %rd148, %rd142;
	ld.global.f32 	%f180, [%rd149];
	mul.f32 	%f181, %f14, %f180;
	fma.rn.f32 	%f182, %f15, %f179, %f181;
	mul.wide.s32 	%rd150, %r11, 4;
	add.s64 	%rd151, %rd177, %rd150;
	ld.global.f32 	%f183, [%rd151];
	add.s64 	%rd152, %rd151, %rd142;
	ld.global.f32 	%f184, [%rd152];
	mul.f32 	%f185, %f14, %f184;
	fma.rn.f32 	%f186, %f15, %f183, %f185;
	mul.f32 	%f187, %f9, %f186;
	fma.rn.f32 	%f188, %f10, %f182, %f187;
	mul.f32 	%f189, %f4, %f188;
	fma.rn.f32 	%f190, %f5, %f178, %f189;
	mul.wide.s32 	%rd153, %r12, 4;
	add.s64 	%rd154, %rd178, %rd153;
	st.global.f32 	[%rd154], %f190;
	mul.wide.s32 	%rd155, %r78, 4;
	add.s64 	%rd177, %rd177, %rd155;
	mul.wide.s32 	%rd156, %r27, 4;
	add.s64 	%rd178, %rd178, %rd156;
$L__BB4_27:
	ld.param.u32 	%r61, [UpsampleTrilinear3DKernel_param_3];
	add.s32 	%r80, %r80, 1;
	setp.ne.s32 	%p22, %r80, %r61;
	@%p22 bra 	$L__BB4_19;
	mov.u32 	%r57, %ntid.x;
	mov.u32 	%r58, %nctaid.x;
	mul.lo.s32 	%r59, %r57, %r58;
	cvt.u64.u32 	%rd157, %r59;
	add.s64 	%rd160, %rd160, %rd157;
	setp.lt.u64 	%p23, %rd160, %rd2;
	@%p23 bra 	$L__BB4_3;
$L__BB4_29:
	ret;

}
	// .globl	UpsampleTrilinear3DKernel_igone
.visible .entry UpsampleTrilinear3DKernel_igone(
	.param .u32 UpsampleTrilinear3DKernel_igone_param_0,
	.param .u64 .ptr .align 1 UpsampleTrilinear3DKernel_igone_param_1,
	.param .u64 .ptr .align 1 UpsampleTrilinear3DKernel_igone_param_2,
	.param .u32 UpsampleTrilinear3DKernel_igone_param_3,
	.param .u32 UpsampleTrilinear3DKernel_igone_param_4,
	.param .u32 UpsampleTrilinear3DKernel_igone_param_5,
	.param .u32 UpsampleTrilinear3DKernel_igone_param_6,
	.param .u32 UpsampleTrilinear3DKernel_igone_param_7,
	.param .u32 UpsampleTrilinear3DKernel_igone_param_8,
	.param .u32 UpsampleTrilinear3DKernel_igone_param_9,
	.param .u32 UpsampleTrilinear3DKernel_igone_param_10,
	.param .f32 UpsampleTrilinear3DKernel_igone_param_11,
	.param .f32 UpsampleTrilinear3DKernel_igone_param_12,
	.param .f32 UpsampleTrilinear3DKernel_igone_param_13,
	.param .u8 UpsampleTrilinear3DKernel_igone_param_14,
	.param .u32 UpsampleTrilinear3DKernel_igone_param_15,
	.param .u32 UpsampleTrilinear3DKernel_igone_param_16,
	.param .u32 UpsampleTrilinear3DKernel_igone_param_17,
	.param .u32 UpsampleTrilinear3DKernel_igone_param_18
)
{
	.reg .pred 	%p<27>;
	.reg .b16 	%rs<5>;
	.reg .b32 	%r<91>;
	.reg .b32 	%f<203>;
	.reg .b64 	%rd<179>;

	ld.param.s32 	%rd2, [UpsampleTrilinear3DKernel_igone_param_0];
	ld.param.u32 	%r24, [UpsampleTrilinear3DKernel_igone_param_8];
	ld.param.f32 	%f198, [UpsampleTrilinear3DKernel_igone_param_11];
	mov.u32 	%r30, %ctaid.x;
	mov.u32 	%r31, %ntid.x;
	mov.u32 	%r32, %tid.x;
	mad.lo.s32 	%r33, %r30, %r31, %r32;
	cvt.u64.u32 	%rd160, %r33;
	setp.ge.u64 	%p1, %rd160, %rd2;
	@%p1 bra 	$L__BB5_31;
	ld.param.u32 	%r84, [UpsampleTrilinear3DKernel_igone_param_16];
	ld.param.u32 	%r74, [UpsampleTrilinear3DKernel_igone_param_7];
	ld.param.u32 	%r67, [UpsampleTrilinear3DKernel_igone_param_4];
	ld.param.u32 	%r65, [UpsampleTrilinear3DKernel_igone_param_3];
	add.s32 	%r1, %r74, -1;
	add.s32 	%r34, %r24, -1;
	mul.lo.s32 	%r2, %r84, %r34;
	min.s32 	%r35, %r65, %r67;
	setp.lt.s32 	%p2, %r35, 1;
	@%p2 bra 	$L__BB5_31;
	ld.param.u32 	%r79, [UpsampleTrilinear3DKernel_igone_param_15];
	mul.wide.s32 	%rd3, %r2, 16;
	mul.wide.s32 	%rd4, %r79, 16;
$L__BB5_3:
	ld.param.u32 	%r85, [UpsampleTrilinear3DKernel_igone_param_16];
	cvt.s64.s32 	%rd6, %r85;
	or.b64  	%rd59, %rd160, %rd6;
	and.b64  	%rd60, %rd59, -4294967296;
	setp.ne.s64 	%p3, %rd60, 0;
	@%p3 bra 	$L__BB5_5;
	cvt.u32.u64 	%r36, %rd6;
	cvt.u32.u64 	%r37, %rd160;
	div.u32 	%r38, %r37, %r36;
	mul.lo.s32 	%r39, %r38, %r36;
	sub.s32 	%r40, %r37, %r39;
	cvt.u64.u32 	%rd161, %r38;
	cvt.u64.u32 	%rd162, %r40;
	bra.uni 	$L__BB5_6;
$L__BB5_5:
	div.u64 	%rd161, %rd160, %rd6;
	mul.lo.s64 	%rd61, %rd161, %rd6;
	sub.s64 	%rd162, %rd160, %rd61;
$L__BB5_6:
	ld.param.u32 	%r77, [UpsampleTrilinear3DKernel_igone_param_10];
	cvt.s64.s32 	%rd13, %r77;
	or.b64  	%rd62, %rd162, %rd13;
	and.b64  	%rd63, %rd62, -4294967296;
	setp.ne.s64 	%p4, %rd63, 0;
	@%p4 bra 	$L__BB5_8;
	cvt.u32.u64 	%r41, %rd13;
	cvt.u32.u64 	%r42, %rd162;
	div.u32 	%r43, %r42, %r41;
	mul.lo.s32 	%r44, %r43, %r41;
	sub.s32 	%r45, %r42, %r44;
	cvt.u64.u32 	%rd163, %r43;
	cvt.u64.u32 	%rd164, %r45;
	bra.uni 	$L__BB5_9;
$L__BB5_8:
	div.u64 	%rd163, %rd162, %rd13;
	mul.lo.s64 	%rd64, %rd163, %rd13;
	sub.s64 	%rd164, %rd162, %rd64;
$L__BB5_9:
	ld.param.u32 	%r86, [UpsampleTrilinear3DKernel_igone_param_18];
	cvt.u32.u64 	%r3, %rd164;
	cvt.u32.u64 	%r4, %rd163;
	cvt.u32.u64 	%r5, %rd161;
	setp.gt.s32 	%p5, %r86, %r5;
	mov.f32 	%f199, 0f3F800000;
	@%p5 bra 	$L__BB5_11;
	ld.param.u32 	%r87, [UpsampleTrilinear3DKernel_igone_param_18];
	setp.eq.s32 	%p6, %r87, %r5;
	mov.f32 	%f199, %f198;
	@%p6 bra 	$L__BB5_31;
$L__BB5_11:
	ld.param.s8 	%rs2, [UpsampleTrilinear3DKernel_igone_param_14];
	setp.eq.s16 	%p7, %rs2, 0;
	@%p7 bra 	$L__BB5_13;
	cvt.rn.f32.s32 	%f22, %r5;
	mul.f32 	%f200, %f199, %f22;
	bra.uni 	$L__BB5_14;
$L__BB5_13:
	cvt.rn.f32.s32 	%f23, %r5;
	add.f32 	%f24, %f23, 0f3F000000;
	fma.rn.f32 	%f25, %f24, %f199, 0fBF000000;
	setp.lt.f32 	%p8, %f25, 0f00000000;
	selp.f32 	%f200, 0f00000000, %f25, %p8;
$L__BB5_14:
	ld.param.s8 	%rs3, [UpsampleTrilinear3DKernel_igone_param_14];
	setp.eq.s16 	%p9, %rs3, 0;
	cvt.rzi.s32.f32 	%r6, %f200;
	cvt.rn.f32.s32 	%f26, %r6;
	sub.f32 	%f6, %f200, %f26;
	mov.f32 	%f27, 0f3F800000;
	sub.f32 	%f7, %f27, %f6;
	@%p9 bra 	$L__BB5_16;
	ld.param.f32 	%f194, [UpsampleTrilinear3DKernel_igone_param_12];
	cvt.rn.f32.s32 	%f28, %r4;
	mul.f32 	%f201, %f194, %f28;
	bra.uni 	$L__BB5_17;
$L__BB5_16:
	ld.param.f32 	%f195, [UpsampleTrilinear3DKernel_igone_param_12];
	cvt.rn.f32.s32 	%f29, %r4;
	add.f32 	%f30, %f29, 0f3F000000;
	fma.rn.f32 	%f31, %f195, %f30, 0fBF000000;
	setp.lt.f32 	%p10, %f31, 0f00000000;
	selp.f32 	%f201, 0f00000000, %f31, %p10;
$L__BB5_17:
	ld.param.s8 	%rs4, [UpsampleTrilinear3DKernel_igone_param_14];
	setp.eq.s16 	%p11, %rs4, 0;
	cvt.rzi.s32.f32 	%r7, %f201;
	cvt.rn.f32.s32 	%f32, %r7;
	sub.f32 	%f11, %f201, %f32;
	mov.f32 	%f33, 0f3F800000;
	sub.f32 	%f12, %f33, %f11;
	@%p11 bra 	$L__BB5_19;
	ld.param.f32 	%f196, [UpsampleTrilinear3DKernel_igone_param_13];
	cvt.rn.f32.s32 	%f34, %r3;
	mul.f32 	%f202, %f196, %f34;
	bra.uni 	$L__BB5_20;
$L__BB5_19:
	ld.param.f32 	%f197, [UpsampleTrilinear3DKernel_igone_param_13];
	cvt.rn.f32.s32 	%f35, %r3;
	add.f32 	%f36, %f35, 0f3F000000;
	fma.rn.f32 	%f37, %f197, %f36, 0fBF000000;
	setp.lt.f32 	%p12, %f37, 0f00000000;
	selp.f32 	%f202, 0f00000000, %f37, %p12;
$L__BB5_20:
	ld.param.u32 	%r88, [UpsampleTrilinear3DKernel_igone_param_18];
	ld.param.u32 	%r80, [UpsampleTrilinear3DKernel_igone_param_15];
	ld.param.u32 	%r78, [UpsampleTrilinear3DKernel_igone_param_10];
	ld.param.u32 	%r76, [UpsampleTrilinear3DKernel_igone_param_9];
	ld.param.u32 	%r75, [UpsampleTrilinear3DKernel_igone_param_7];
	ld.param.u32 	%r73, [UpsampleTrilinear3DKernel_igone_param_6];
	ld.param.u32 	%r72, [UpsampleTrilinear3DKernel_igone_param_5];
	ld.param.u64 	%rd159, [UpsampleTrilinear3DKernel_igone_param_2];
	ld.param.u64 	%rd158, [UpsampleTrilinear3DKernel_igone_param_1];
	cvta.to.global.u64 	%rd178, %rd159;
	cvta.to.global.u64 	%rd177, %rd158;
	add.s32 	%r47, %r73, -1;
	setp.lt.s32 	%p13, %r7, %r47;
	selp.u32 	%r48, 1, 0, %p13;
	cvt.rzi.s32.f32 	%r8, %f202;
	cvt.rn.f32.s32 	%f38, %r8;
	sub.f32 	%f16, %f202, %f38;
	mov.f32 	%f39, 0f3F800000;
	sub.f32 	%f17, %f39, %f16;
	setp.lt.s32 	%p14, %r88, %r5;
	selp.s32 	%r49, -1, 0, %p14;
	add.s32 	%r50, %r49, %r5;
	mad.lo.s32 	%r51, %r6, %r73, %r7;
	mad.lo.s32 	%r9, %r51, %r75, %r8;
	add.s32 	%r52, %r51, %r48;
	mad.lo.s32 	%r10, %r52, %r75, %r8;
	add.s32 	%r53, %r72, -1;
	setp.lt.s32 	%p15, %r6, %r53;
	selp.u32 	%r54, 1, 0, %p15;
	add.s32 	%r55, %r6, %r54;
	mad.lo.s32 	%r56, %r55, %r73, %r7;
	mad.lo.s32 	%r11, %r56, %r75, %r8;
	add.s32 	%r57, %r56, %r48;
	mad.lo.s32 	%r12, %r57, %r75, %r8;
	mad.lo.s32 	%r58, %r50, %r76, %r4;
	mad.lo.s32 	%r13, %r58, %r78, %r3;
	mul.wide.s32 	%rd22, %r12, 4;
	mul.wide.s32 	%rd65, %r80, 12;
	add.s64 	%rd23, %rd65, %rd22;
	mul.wide.s32 	%rd24, %r11, 4;
	mul.wide.s32 	%rd25, %r10, 4;
	add.s64 	%rd26, %rd65, %rd25;
	mul.wide.s32 	%rd27, %r9, 4;
	mul.wide.s32 	%rd66, %r80, 8;
	add.s64 	%rd28, %rd66, %rd22;
	add.s64 	%rd29, %rd66, %rd24;
	add.s64 	%rd30, %rd66, %rd25;
	add.s64 	%rd31, %rd66, %rd27;
	mul.wide.s32 	%rd67, %r80, 4;
	add.s64 	%rd32, %rd67, %rd22;
	add.s64 	%rd33, %rd67, %rd24;
	add.s64 	%rd34, %rd67, %rd25;
	add.s64 	%rd35, %rd67, %rd27;
	mov.b32 	%r89, 0;
$L__BB5_21:
	ld.param.u32 	%r68, [UpsampleTrilinear3DKernel_igone_param_4];
	setp.lt.u32 	%p16, %r68, 4;
	@%p16 bra 	$L__BB5_24;
	ld.param.u32 	%r69, [UpsampleTrilinear3DKernel_igone_param_4];
	and.b32  	%r59, %r69, 2147483644;
	neg.s32 	%r90, %r59;
$L__BB5_23:
	.pragma "nounroll";
	ld.param.u32 	%r81, [UpsampleTrilinear3DKernel_igone_param_15];
	setp.lt.s32 	%p17, %r8, %r1;
	add.s64 	%rd69, %rd177, %rd27;
	ld.global.f32 	%f40, [%rd69];
	selp.b64 	%rd70, 4, 0, %p17;
	add.s64 	%rd71, %rd69, %rd70;
	ld.global.f32 	%f41, [%rd71];
	mul.f32 	%f42, %f16, %f41;
	fma.rn.f32 	%f43, %f17, %f40, %f42;
	add.s64 	%rd72, %rd177, %rd25;
	ld.global.f32 	%f44, [%rd72];
	add.s64 	%rd73, %rd72, %rd70;
	ld.global.f32 	%f45, [%rd73];
	mul.f32 	%f46, %f16, %f45;
	fma.rn.f32 	%f47, %f17, %f44, %f46;
	mul.f32 	%f48, %f11, %f47;
	fma.rn.f32 	%f49, %f12, %f43, %f48;
	add.s64 	%rd74, %rd177, %rd24;
	ld.global.f32 	%f50, [%rd74];
	add.s64 	%rd75, %rd74, %rd70;
	ld.global.f32 	%f51, [%rd75];
	mul.f32 	%f52, %f16, %f51;
	fma.rn.f32 	%f53, %f17, %f50, %f52;
	add.s64 	%rd76, %rd177, %rd22;
	ld.global.f32 	%f54, [%rd76];
	add.s64 	%rd77, %rd76, %rd70;
	ld.global.f32 	%f55, [%rd77];
	mul.f32 	%f56, %f16, %f55;
	fma.rn.f32 	%f57, %f17, %f54, %f56;
	mul.f32 	%f58, %f11, %f57;
	fma.rn.f32 	%f59, %f12, %f53, %f58;
	mul.f32 	%f60, %f6, %f59;
	fma.rn.f32 	%f61, %f7, %f49, %f60;
	mul.wide.s32 	%rd78, %r13, 4;
	add.s64 	%rd79, %rd178, %rd78;
	st.global.f32 	[%rd79], %f61;
	mul.wide.s32 	%rd80, %r2, 4;
	add.s64 	%rd81, %rd177, %rd35;
	ld.global.f32 	%f62, [%rd81];
	add.s64 	%rd82, %rd81, %rd70;
	ld.global.f32 	%f63, [%rd82];
	mul.f32 	%f64, %f16, %f63;
	fma.rn.f32 	%f65, %f17, %f62, %f64;
	add.s64 	%rd83, %rd177, %rd34;
	ld.global.f32 	%f66, [%rd83];
	add.s64 	%rd84, %rd83, %rd70;
	ld.global.f32 	%f67, [%rd84];
	mul.f32 	%f68, %f16, %f67;
	fma.rn.f32 	%f69, %f17, %f66, %f68;
	mul.f32 	%f70, %f11, %f69;
	fma.rn.f32 	%f71, %f12, %f65, %f70;
	add.s64 	%rd85, %rd177, %rd33;
	ld.global.f32 	%f72, [%rd85];
	add.s64 	%rd86, %rd85, %rd70;
	ld.global.f32 	%f73, [%rd86];
	mul.f32 	%f74, %f16, %f73;
	fma.rn.f32 	%f75, %f17, %f72, %f74;
	add.s64 	%rd87, %rd177, %rd32;
	ld.global.f32 	%f76, [%rd87];
	add.s64 	%rd88, %rd87, %rd70;
	ld.global.f32 	%f77, [%rd88];
	mul.f32 	%f78, %f16, %f77;
	fma.rn.f32 	%f79, %f17, %f76, %f78;
	mul.f32 	%f80, %f11, %f79;
	fma.rn.f32 	%f81, %f12, %f75, %f80;
	mul.f32 	%f82, %f6, %f81;
	fma.rn.f32 	%f83, %f7, %f71, %f82;
	add.s64 	%rd89, %rd79, %rd80;
	st.global.f32 	[%rd89], %f83;
	add.s64 	%rd90, %rd177, %rd31;
	ld.global.f32 	%f84, [%rd90];
	add.s64 	%rd91, %rd90, %rd70;
	ld.global.f32 	%f85, [%rd91];
	mul.f32 	%f86, %f16, %f85;
	fma.rn.f32 	%f87, %f17, %f84, %f86;
	add.s64 	%rd92, %rd177, %rd30;
	ld.global.f32 	%f88, [%rd92];
	add.s64 	%rd93, %rd92, %rd70;
	ld.global.f32 	%f89, [%rd93];
	mul.f32 	%f90, %f16, %f89;
	fma.rn.f32 	%f91, %f17, %f88, %f90;
	mul.f32 	%f92, %f11, %f91;
	fma.rn.f32 	%f93, %f12, %f87, %f92;
	add.s64 	%rd94, %rd177, %rd29;
	ld.global.f32 	%f94, [%rd94];
	add.s64 	%rd95, %rd94, %rd70;
	ld.global.f32 	%f95, [%rd95];
	mul.f32 	%f96, %f16, %f95;
	fma.rn.f32 	%f97, %f17, %f94, %f96;
	add.s64 	%rd96, %rd177, %rd28;
	ld.global.f32 	%f98, [%rd96];
	add.s64 	%rd97, %rd96, %rd70;
	ld.global.f32 	%f99, [%rd97];
	mul.f32 	%f100, %f16, %f99;
	fma.rn.f32 	%f101, %f17, %f98, %f100;
	mul.f32 	%f102, %f11, %f101;
	fma.rn.f32 	%f103, %f12, %f97, %f102;
	mul.f32 	%f104, %f6, %f103;
	fma.rn.f32 	%f105, %f7, %f93, %f104;
	add.s64 	%rd98, %rd89, %rd80;
	st.global.f32 	[%rd98], %f105;
	mul.wide.s32 	%rd99, %r81, 12;
	add.s64 	%rd100, %rd99, %rd27;
	add.s64 	%rd101, %rd177, %rd100;
	ld.global.f32 	%f106, [%rd101];
	add.s64 	%rd102, %rd101, %rd70;
	ld.global.f32 	%f107, [%rd102];
	mul.f32 	%f108, %f16, %f107;
	fma.rn.f32 	%f109, %f17, %f106, %f108;
	add.s64 	%rd103, %rd177, %rd26;
	ld.global.f32 	%f110, [%rd103];
	add.s64 	%rd104, %rd103, %rd70;
	ld.global.f32 	%f111, [%rd104];
	mul.f32 	%f112, %f16, %f111;
	fma.rn.f32 	%f113, %f17, %f110, %f112;
	mul.f32 	%f114, %f11, %f113;
	fma.rn.f32 	%f115, %f12, %f109, %f114;
	add.s64 	%rd105, %rd99, %rd24;
	add.s64 	%rd106, %rd177, %rd105;
	ld.global.f32 	%f116, [%rd106];
	add.s64 	%rd107, %rd106, %rd70;
	ld.global.f32 	%f117, [%rd107];
	mul.f32 	%f118, %f16, %f117;
	fma.rn.f32 	%f119, %f17, %f116, %f118;
	add.s64 	%rd108, %rd177, %rd23;
	ld.global.f32 	%f120, [%rd108];
	add.s64 	%rd109, %rd108, %rd70;
	ld.global.f32 	%f121, [%rd109];
	mul.f32 	%f122, %f16, %f121;
	fma.rn.f32 	%f123, %f17, %f120, %f122;
	mul.f32 	%f124, %f11, %f123;
	fma.rn.f32 	%f125, %f12, %f119, %f124;
	mul.f32 	%f126, %f6, %f125;
	fma.rn.f32 	%f127, %f7, %f115, %f126;
	add.s64 	%rd110, %rd98, %rd80;
	st.global.f32 	[%rd110], %f127;
	add.s64 	%rd178, %rd178, %rd3;
	add.s64 	%rd177, %rd177, %rd4;
	add.s32 	%r90, %r90, 4;
	setp.ne.s32 	%p18, %r90, 0;
	@%p18 bra 	$L__BB5_23;
$L__BB5_24:
	ld.param.u32 	%r70, [UpsampleTrilinear3DKernel_igone_param_4];
	and.b32  	%r60, %r70, 3;
	setp.eq.s32 	%p19, %r60, 0;
	@%p19 bra 	$L__BB5_29;
	setp.eq.s32 	%p20, %r60, 1;
	@%p20 bra 	$L__BB5_27;
	ld.param.u32 	%r82, [UpsampleTrilinear3DKernel_igone_param_15];
	setp.lt.s32 	%p21, %r8, %r1;
	mul.wide.s32 	%rd112, %r9, 4;
	add.s64 	%rd113, %rd177, %rd112;
	ld.global.f32 	%f128, [%rd113];
	selp.b64 	%rd114, 4, 0, %p21;
	add.s64 	%rd115, %rd113, %rd114;
	ld.global.f32 	%f129, [%rd115];
	mul.f32 	%f130, %f16, %f129;
	fma.rn.f32 	%f131, %f17, %f128, %f130;
	mul.wide.s32 	%rd116, %r10, 4;
	add.s64 	%rd117, %rd177, %rd116;
	ld.global.f32 	%f132, [%rd117];
	add.s64 	%rd118, %rd117, %rd114;
	ld.global.f32 	%f133, [%rd118];
	mul.f32 	%f134, %f16, %f133;
	fma.rn.f32 	%f135, %f17, %f132, %f134;
	mul.f32 	%f136, %f11, %f135;
	fma.rn.f32 	%f137, %f12, %f131, %f136;
	mul.wide.s32 	%rd119, %r11, 4;
	add.s64 	%rd120, %rd177, %rd119;
	ld.global.f32 	%f138, [%rd120];
	add.s64 	%rd121, %rd120, %rd114;
	ld.global.f32 	%f139, [%rd121];
	mul.f32 	%f140, %f16, %f139;
	fma.rn.f32 	%f141, %f17, %f138, %f140;
	mul.wide.s32 	%rd122, %r12, 4;
	add.s64 	%rd123, %rd177, %rd122;
	ld.global.f32 	%f142, [%rd123];
	add.s64 	%rd124, %rd123, %rd114;
	ld.global.f32 	%f143, [%rd124];
	mul.f32 	%f144, %f16, %f143;
	fma.rn.f32 	%f145, %f17, %f142, %f144;
	mul.f32 	%f146, %f11, %f145;
	fma.rn.f32 	%f147, %f12, %f141, %f146;
	mul.f32 	%f148, %f6, %f147;
	fma.rn.f32 	%f149, %f7, %f137, %f148;
	mul.wide.s32 	%rd125, %r13, 4;
	add.s64 	%rd126, %rd178, %rd125;
	st.global.f32 	[%rd126], %f149;
	mul.wide.s32 	%rd127, %r82, 4;
	add.s64 	%rd128, %rd177, %rd127;
	mul.wide.s32 	%rd129, %r2, 4;
	add.s64 	%rd130, %rd178, %rd129;
	add.s64 	%rd131, %rd128, %rd112;
	ld.global.f32 	%f150, [%rd131];
	add.s64 	%rd132, %rd131, %rd114;
	ld.global.f32 	%f151, [%rd132];
	mul.f32 	%f152, %f16, %f151;
	fma.rn.f32 	%f153, %f17, %f150, %f152;
	add.s64 	%rd133, %rd128, %rd116;
	ld.global.f32 	%f154, [%rd133];
	add.s64 	%rd134, %rd133, %rd114;
	ld.global.f32 	%f155, [%rd134];
	mul.f32 	%f156, %f16, %f155;
	fma.rn.f32 	%f157, %f17, %f154, %f156;
	mul.f32 	%f158, %f11, %f157;
	fma.rn.f32 	%f159, %f12, %f153, %f158;
	add.s64 	%rd135, %rd128, %rd119;
	ld.global.f32 	%f160, [%rd135];
	add.s64 	%rd136, %rd135, %rd114;
	ld.global.f32 	%f161, [%rd136];
	mul.f32 	%f162, %f16, %f161;
	fma.rn.f32 	%f163, %f17, %f160, %f162;
	add.s64 	%rd137, %rd128, %rd122;
	ld.global.f32 	%f164, [%rd137];
	add.s64 	%rd138, %rd137, %rd114;
	ld.global.f32 	%f165, [%rd138];
	mul.f32 	%f166, %f16, %f165;
	fma.rn.f32 	%f167, %f17, %f164, %f166;
	mul.f32 	%f168, %f11, %f167;
	fma.rn.f32 	%f169, %f12, %f163, %f168;
	mul.f32 	%f170, %f6, %f169;
	fma.rn.f32 	%f171, %f7, %f159, %f170;
	add.s64 	%rd139, %rd130, %rd125;
	st.global.f32 	[%rd139], %f171;
	add.s64 	%rd177, %rd128, %rd127;
	add.s64 	%rd178, %rd130, %rd129;
$L__BB5_27:
	ld.param.u32 	%r71, [UpsampleTrilinear3DKernel_igone_param_4];
	and.b32  	%r61, %r71, 1;
	setp.eq.b32 	%p22, %r61, 1;
	not.pred 	%p23, %p22;
	@%p23 bra 	$L__BB5_29;
	ld.param.u32 	%r83, [UpsampleTrilinear3DKernel_igone_param_15];
	setp.lt.s32 	%p24, %r8, %r1;
	mul.wide.s32 	%rd140, %r9, 4;
	add.s64 	%rd141, %rd177, %rd140;
	ld.global.f32 	%f172, [%rd141];
	selp.b64 	%rd142, 4, 0, %p24;
	add.s64 	%rd143, %rd141, %rd142;
	ld.global.f32 	%f173, [%rd143];
	mul.f32 	%f174, %f16, %f173;
	fma.rn.f32 	%f175, %f17, %f172, %f174;
	mul.wide.s32 	%rd144, %r10, 4;
	add.s64 	%rd145, %rd177, %rd144;
	ld.global.f32 	%f176, [%rd145];
	add.s64 	%rd146, %rd145, %rd142;
	ld.global.f32 	%f177, [%rd146];
	mul.f32 	%f178, %f16, %f177;
	fma.rn.f32 	%f179, %f17, %f176, %f178;
	mul.f32 	%f180, %f11, %f179;
	fma.rn.f32 	%f181, %f12, %f175, %f180;
	mul.wide.s32 	%rd147, %r11, 4;
	add.s64 	%rd148, %rd177, %rd147;
	ld.global.f32 	%f182, [%rd148];
	add.s64 	%rd149, %rd148, %rd142;
	ld.global.f32 	%f183, [%rd149];
	mul.f32 	%f184, %f16, %f183;
	fma.rn.f32 	%f185, %f17, %f182, %f184;
	mul.wide.s32 	%rd150, %r12, 4;
	add.s64 	%rd151, %rd177, %rd150;
	ld.global.f32 	%f186, [%rd151];
	add.s64 	%rd152, %rd151, %rd142;
	ld.global.f32 	%f187, [%rd152];
	mul.f32 	%f188, %f16, %f187;
	fma.rn.f32 	%f189, %f17, %f186, %f188;
	mul.f32 	%f190, %f11, %f189;
	fma.rn.f32 	%f191, %f12, %f185, %f190;
	mul.f32 	%f192, %f6, %f191;
	fma.rn.f32 	%f193, %f7, %f181, %f192;
	mul.wide.s32 	%rd153, %r13, 4;
	add.s64 	%rd154, %rd178, %rd153;
	st.global.f32 	[%rd154], %f193;
	mul.wide.s32 	%rd155, %r83, 4;
	add.s64 	%rd177, %rd177, %rd155;
	mul.wide.s32 	%rd156, %r2, 4;
	add.s64 	%rd178, %rd178, %rd156;
$L__BB5_29:
	ld.param.u32 	%r66, [UpsampleTrilinear3DKernel_igone_param_3];
	add.s32 	%r89, %r89, 1;
	setp.ne.s32 	%p25, %r89, %r66;
	@%p25 bra 	$L__BB5_21;
	mov.u32 	%r62, %ntid.x;
	mov.u32 	%r63, %nctaid.x;
	mul.lo.s32 	%r64, %r62, %r63;
	cvt.u64.u32 	%rd157, %r64;
	add.s64 	%rd160, %rd160, %rd157;
	setp.lt.u64 	%p26, %rd160, %rd2;
	mov.f32 	%f198, %f199;
	@%p26 bra 	$L__BB5_3;
$L__BB5_31:
	ret;

}
	// .globl	UpsampleTrilinear3DKernel_offset
.visible .entry UpsampleTrilinear3DKernel_offset(
	.param .u32 UpsampleTrilinear3DKernel_offset_param_0,
	.param .u64 .ptr .align 1 UpsampleTrilinear3DKernel_offset_param_1,
	.param .u64 .ptr .align 1 UpsampleTrilinear3DKernel_offset_param_2,
	.param .u32 UpsampleTrilinear3DKernel_offset_param_3,
	.param .u32 UpsampleTrilinear3DKernel_offset_param_4,
	.param .u32 UpsampleTrilinear3DKernel_offset_param_5,
	.param .u32 UpsampleTrilinear3DKernel_offset_param_6,
	.param .u32 UpsampleTrilinear3DKernel_offset_param_7,
	.param .u32 UpsampleTrilinear3DKernel_offset_param_8,
	.param .u32 UpsampleTrilinear3DKernel_offset_param_9,
	.param .u32 UpsampleTrilinear3DKernel_offset_param_10,
	.param .f32 UpsampleTrilinear3DKernel_offset_param_11,
	.param .f32 UpsampleTrilinear3DKernel_offset_param_12,
	.param .f32 UpsampleTrilinear3DKernel_offset_param_13,
	.param .u8 UpsampleTrilinear3DKernel_offset_param_14,
	.param .u32 UpsampleTrilinear3DKernel_offset_param_15,
	.param .u32 UpsampleTrilinear3DKernel_offset_param_16,
	.param .u32 UpsampleTrilinear3DKernel_offset_param_17,
	.param .u32 UpsampleTrilinear3DKernel_offset_param_18
)
{
	.reg .pred 	%p<24>;
	.reg .b16 	%rs<5>;
	.reg .b32 	%r<92>;
	.reg .b32 	%f<206>;
	.reg .b64 	%rd<192>;

	ld.param.u32 	%r19, [UpsampleTrilinear3DKernel_offset_param_0];
	ld.param.u32 	%r29, [UpsampleTrilinear3DKernel_offset_param_17];
	mov.u32 	%r31, %ctaid.x;
	mov.u32 	%r32, %ntid.x;
	mov.u32 	%r33, %tid.x;
	mad.lo.s32 	%r34, %r31, %r32, %r33;
	cvt.u64.u32 	%rd173, %r34;
	cvt.s64.s32 	%rd60, %r19;
	setp.ge.u64 	%p1, %rd173, %rd60;
	@%p1 bra 	$L__BB6_29;
	ld.param.u32 	%r88, [UpsampleTrilinear3DKernel_offset_param_18];
	ld.param.u32 	%r78, [UpsampleTrilinear3DKernel_offset_param_7];
	ld.param.u32 	%r76, [UpsampleTrilinear3DKernel_offset_param_6];
	ld.param.u32 	%r70, [UpsampleTrilinear3DKernel_offset_param_4];
	ld.param.u32 	%r68, [UpsampleTrilinear3DKernel_offset_param_3];
	add.s32 	%r1, %r78, -1;
	mul.lo.s32 	%r35, %r78, %r76;
	mul.lo.s32 	%r2, %r35, %r88;
	min.s32 	%r36, %r68, %r70;
	setp.lt.s32 	%p2, %r36, 1;
	@%p2 bra 	$L__BB6_29;
	ld.param.u32 	%r83, [UpsampleTrilinear3DKernel_offset_param_15];
	mul.wide.s32 	%rd2, %r29, 16;
	mul.wide.s32 	%rd3, %r83, 16;
$L__BB6_3:
	ld.param.u32 	%r87, [UpsampleTrilinear3DKernel_offset_param_16];
	cvt.s64.s32 	%rd5, %r87;
	or.b64  	%rd61, %rd173, %rd5;
	and.b64  	%rd62, %rd61, -4294967296;
	setp.ne.s64 	%p3, %rd62, 0;
	@%p3 bra 	$L__BB6_5;
	cvt.u32.u64 	%r37, %rd5;
	cvt.u32.u64 	%r38, %rd173;
	div.u32 	%r39, %r38, %r37;
	mul.lo.s32 	%r40, %r39, %r37;
	sub.s32 	%r41, %r38, %r40;
	cvt.u64.u32 	%rd174, %r39;
	cvt.u64.u32 	%rd175, %r41;
	bra.uni 	$L__BB6_6;
$L__BB6_5:
	div.u64 	%rd174, %rd173, %rd5;
	mul.lo.s64 	%rd63, %rd174, %rd5;
	sub.s64 	%rd175, %rd173, %rd63;
$L__BB6_6:
	ld.param.u32 	%r81, [UpsampleTrilinear3DKernel_offset_param_10];
	cvt.s64.s32 	%rd12, %r81;
	or.b64  	%rd64, %rd175, %rd12;
	and.b64  	%rd65, %rd64, -4294967296;
	setp.ne.s64 	%p4, %rd65, 0;
	@%p4 bra 	$L__BB6_8;
	cvt.u32.u64 	%r42, %rd12;
	cvt.u32.u64 	%r43, %rd175;
	div.u32 	%r44, %r43, %r42;
	mul.lo.s32 	%r45, %r44, %r42;
	sub.s32 	%r46, %r43, %r45;
	cvt.u64.u32 	%rd176, %r44;
	cvt.u64.u32 	%rd177, %r46;
	bra.uni 	$L__BB6_9;
$L__BB6_8:
	div.u64 	%rd176, %rd175, %rd12;
	mul.lo.s64 	%rd66, %rd176, %rd12;
	sub.s64 	%rd177, %rd175, %rd66;
$L__BB6_9:
	ld.param.s8 	%rs2, [UpsampleTrilinear3DKernel_offset_param_14];
	setp.eq.s16 	%p5, %rs2, 0;
	cvt.u32.u64 	%r3, %rd177;
	cvt.u32.u64 	%r4, %rd176;
	cvt.u32.u64 	%r5, %rd174;
	@%p5 bra 	$L__BB6_11;
	ld.param.f32 	%f197, [UpsampleTrilinear3DKernel_offset_param_11];
	cvt.rn.f32.s32 	%f16, %r5;
	mul.f32 	%f203, %f197, %f16;
	bra.uni 	$L__BB6_12;
$L__BB6_11:
	ld.param.f32 	%f198, [UpsampleTrilinear3DKernel_offset_param_11];
	cvt.rn.f32.s32 	%f17, %r5;
	add.f32 	%f18, %f17, 0f3F000000;
	fma.rn.f32 	%f19, %f198, %f18, 0fBF000000;
	setp.lt.f32 	%p6, %f19, 0f00000000;
	selp.f32 	%f203, 0f00000000, %f19, %p6;
$L__BB6_12:
	ld.param.s8 	%rs3, [UpsampleTrilinear3DKernel_offset_param_14];
	setp.eq.s16 	%p7, %rs3, 0;
	cvt.rzi.s32.f32 	%r6, %f203;
	cvt.rn.f32.s32 	%f20, %r6;
	sub.f32 	%f4, %f203, %f20;
	@%p7 bra 	$L__BB6_14;
	ld.param.f32 	%f199, [UpsampleTrilinear3DKernel_offset_param_12];
	cvt.rn.f32.s32 	%f21, %r4;
	mul.f32 	%f204, %f199, %f21;
	bra.uni 	$L__BB6_15;
$L__BB6_14:
	ld.param.f32 	%f200, [UpsampleTrilinear3DKernel_offset_param_12];
	cvt.rn.f32.s32 	%f22, %r4;
	add.f32 	%f23, %f22, 0f3F000000;
	fma.rn.f32 	%f24, %f200, %f23, 0fBF000000;
	setp.lt.f32 	%p8, %f24, 0f00000000;
	selp.f32 	%f204, 0f00000000, %f24, %p8;
$L__BB6_15:
	ld.param.s8 	%rs4, [UpsampleTrilinear3DKernel_offset_param_14];
	setp.eq.s16 	%p9, %rs4, 0;
	cvt.rzi.s32.f32 	%r7, %f204;
	cvt.rn.f32.s32 	%f25, %r7;
	sub.f32 	%f8, %f204, %f25;
	@%p9 bra 	$L__BB6_17;
	ld.param.f32 	%f201, [UpsampleTrilinear3DKernel_offset_param_13];
	cvt.rn.f32.s32 	%f26, %r3;
	mul.f32 	%f205, %f201, %f26;
	bra.uni 	$L__BB6_18;
$L__BB6_17:
	ld.param.f32 	%f202, [UpsampleTrilinear3DKernel_offset_param_13];
	cvt.rn.f32.s32 	%f27, %r3;
	add.f32 	%f28, %f27, 0f3F000000;
	fma.rn.f32 	%f29, %f202, %f28, 0fBF000000;
	setp.lt.f32 	%p10, %f29, 0f00000000;
	selp.f32 	%f205, 0f00000000, %f29, %p10;
$L__BB6_18:
	ld.param.u32 	%r89, [UpsampleTrilinear3DKernel_offset_param_18];
	ld.param.u32 	%r84, [UpsampleTrilinear3DKernel_offset_param_15];
	ld.param.u32 	%r82, [UpsampleTrilinear3DKernel_offset_param_10];
	ld.param.u32 	%r80, [UpsampleTrilinear3DKernel_offset_param_9];
	ld.param.u32 	%r79, [UpsampleTrilinear3DKernel_offset_param_7];
	ld.param.u32 	%r77, [UpsampleTrilinear3DKernel_offset_param_6];
	ld.param.u32 	%r75, [UpsampleTrilinear3DKernel_offset_param_5];
	ld.param.u64 	%rd172, [UpsampleTrilinear3DKernel_offset_param_2];
	ld.param.u64 	%rd171, [UpsampleTrilinear3DKernel_offset_param_1];
	cvta.to.global.u64 	%rd190, %rd171;
	cvta.to.global.u64 	%rd191, %rd172;
	add.s32 	%r48, %r77, -1;
	setp.lt.s32 	%p11, %r7, %r48;
	selp.u32 	%r49, 1, 0, %p11;
	cvt.rzi.s32.f32 	%r8, %f205;
	cvt.rn.f32.s32 	%f30, %r8;
	sub.f32 	%f12, %f205, %f30;
	mad.lo.s32 	%r50, %r6, %r77, %r7;
	mad.lo.s32 	%r9, %r50, %r79, %r8;
	add.s32 	%r51, %r50, %r49;
	mad.lo.s32 	%r10, %r51, %r79, %r8;
	add.s32 	%r52, %r75, -1;
	setp.lt.s32 	%p12, %r6, %r52;
	selp.u32 	%r53, 1, 0, %p12;
	add.s32 	%r54, %r6, %r53;
	mad.lo.s32 	%r55, %r54, %r77, %r7;
	mad.lo.s32 	%r11, %r55, %r79, %r8;
	add.s32 	%r56, %r55, %r49;
	mad.lo.s32 	%r12, %r56, %r79, %r8;
	add.s32 	%r57, %r89, %r5;
	mad.lo.s32 	%r58, %r57, %r80, %r4;
	mad.lo.s32 	%r13, %r58, %r82, %r3;
	mul.wide.s32 	%rd67, %r12, 4;
	mul.wide.s32 	%rd68, %r84, 12;
	mul.wide.s32 	%rd69, %r2, 4;
	add.s64 	%rd70, %rd68, %rd69;
	add.s64 	%rd21, %rd70, %rd67;
	mul.wide.s32 	%rd71, %r11, 4;
	add.s64 	%rd22, %rd70, %rd71;
	mul.wide.s32 	%rd72, %r10, 4;
	add.s64 	%rd23, %rd70, %rd72;
	mul.wide.s32 	%rd73, %r9, 4;
	add.s64 	%rd24, %rd70, %rd73;
	mul.wide.s32 	%rd74, %r84, 8;
	add.s64 	%rd75, %rd74, %rd69;
	add.s64 	%rd25, %rd75, %rd67;
	add.s64 	%rd26, %rd75, %rd71;
	add.s64 	%rd27, %rd75, %rd72;
	add.s64 	%rd28, %rd75, %rd73;
	mul.wide.s32 	%rd76, %r84, 4;
	add.s64 	%rd77, %rd76, %rd69;
	add.s64 	%rd29, %rd77, %rd67;
	add.s64 	%rd30, %rd77, %rd71;
	add.s64 	%rd31, %rd77, %rd72;
	add.s64 	%rd32, %rd77, %rd73;
	add.s64 	%rd33, %rd69, %rd67;
	add.s64 	%rd34, %rd69, %rd71;
	add.s64 	%rd35, %rd69, %rd72;
	add.s64 	%rd36, %rd69, %rd73;
	mov.b32 	%r90, 0;
$L__BB6_19:
	ld.param.u32 	%r71, [UpsampleTrilinear3DKernel_offset_param_4];
	setp.lt.u32 	%p13, %r71, 4;
	@%p13 bra 	$L__BB6_22;
	ld.param.u32 	%r72, [UpsampleTrilinear3DKernel_offset_param_4];
	and.b32  	%r59, %r72, 2147483644;
	neg.s32 	%r91, %r59;
$L__BB6_21:
	.pragma "nounroll";
	setp.lt.s32 	%p14, %r8, %r1;
	add.s64 	%rd79, %rd190, %rd36;
	ld.global.f32 	%f31, [%rd79];
	mov.f32 	%f32, 0f3F800000;
	sub.f32 	%f33, %f32, %f12;
	selp.b64 	%rd80, 4, 0, %p14;
	add.s64 	%rd81, %rd79, %rd80;
	ld.global.f32 	%f34, [%rd81];
	mul.f32 	%f35, %f12, %f34;
	fma.rn.f32 	%f36, %f33, %f31, %f35;
	sub.f32 	%f37, %f32, %f8;
	add.s64 	%rd82, %rd190, %rd35;
	ld.global.f32 	%f38, [%rd82];
	add.s64 	%rd83, %rd82, %rd80;
	ld.global.f32 	%f39, [%rd83];
	mul.f32 	%f40, %f12, %f39;
	fma.rn.f32 	%f41, %f33, %f38, %f40;
	mul.f32 	%f42, %f8, %f41;
	fma.rn.f32 	%f43, %f37, %f36, %f42;
	sub.f32 	%f44, %f32, %f4;
	add.s64 	%rd84, %rd190, %rd34;
	ld.global.f32 	%f45, [%rd84];
	add.s64 	%rd85, %rd84, %rd80;
	ld.global.f32 	%f46, [%rd85];
	mul.f32 	%f47, %f12, %f46;
	fma.rn.f32 	%f48, %f33, %f45, %f47;
	add.s64 	%rd86, %rd190, %rd33;
	ld.global.f32 	%f49, [%rd86];
	add.s64 	%rd87, %rd86, %rd80;
	ld.global.f32 	%f50, [%rd87];
	mul.f32 	%f51, %f12, %f50;
	fma.rn.f32 	%f52, %f33, %f49, %f51;
	mul.f32 	%f53, %f8, %f52;
	fma.rn.f32 	%f54, %f37, %f48, %f53;
	mul.f32 	%f55, %f4, %f54;
	fma.rn.f32 	%f56, %f44, %f43, %f55;
	mul.wide.s32 	%rd88, %r13, 4;
	add.s64 	%rd89, %rd191, %rd88;
	st.global.f32 	[%rd89], %f56;
	mul.wide.s32 	%rd90, %r29, 4;
	add.s64 	%rd91, %rd190, %rd32;
	ld.global.f32 	%f57, [%rd91];
	add.s64 	%rd92, %rd91, %rd80;
	ld.global.f32 	%f58, [%rd92];
	mul.f32 	%f59, %f12, %f58;
	fma.rn.f32 	%f60, %f33, %f57, %f59;
	add.s64 	%rd93, %rd190, %rd31;
	ld.global.f32 	%f61, [%rd93];
	add.s64 	%rd94, %rd93, %rd80;
	ld.global.f32 	%f62, [%rd94];
	mul.f32 	%f63, %f12, %f62;
	fma.rn.f32 	%f64, %f33, %f61, %f63;
	mul.f32 	%f65, %f8, %f64;
	fma.rn.f32 	%f66, %f37, %f60, %f65;
	add.s64 	%rd95, %rd190, %rd30;
	ld.global.f32 	%f67, [%rd95];
	add.s64 	%rd96, %rd95, %rd80;
	ld.global.f32 	%f68, [%rd96];
	mul.f32 	%f69, %f12, %f68;
	fma.rn.f32 	%f70, %f33, %f67, %f69;
	add.s64 	%rd97, %rd190, %rd29;
	ld.global.f32 	%f71, [%rd97];
	add.s64 	%rd98, %rd97, %rd80;
	ld.global.f32 	%f72, [%rd98];
	mul.f32 	%f73, %f12, %f72;
	fma.rn.f32 	%f74, %f33, %f71, %f73;
	mul.f32 	%f75, %f8, %f74;
	fma.rn.f32 	%f76, %f37, %f70, %f75;
	mul.f32 	%f77, %f4, %f76;
	fma.rn.f32 	%f78, %f44, %f66, %f77;
	add.s64 	%rd99, %rd89, %rd90;
	st.global.f32 	[%rd99], %f78;
	add.s64 	%rd100, %rd190, %rd28;
	ld.global.f32 	%f79, [%rd100];
	add.s64 	%rd101, %rd100, %rd80;
	ld.global.f32 	%f80, [%rd101];
	mul.f32 	%f81, %f12, %f80;
	fma.rn.f32 	%f82, %f33, %f79, %f81;
	add.s64 	%rd102, %rd190, %rd27;
	ld.global.f32 	%f83, [%rd102];
	add.s64 	%rd103, %rd102, %rd80;
	ld.global.f32 	%f84, [%rd103];
	mul.f32 	%f85, %f12, %f84;
	fma.rn.f32 	%f86, %f33, %f83, %f85;
	mul.f32 	%f87, %f8, %f86;
	fma.rn.f32 	%f88, %f37, %f82, %f87;
	add.s64 	%rd104, %rd190, %rd26;
	ld.global.f32 	%f89, [%rd104];
	add.s64 	%rd105, %rd104, %rd80;
	ld.global.f32 	%f90, [%rd105];
	mul.f32 	%f91, %f12, %f90;
	fma.rn.f32 	%f92, %f33, %f89, %f91;
	add.s64 	%rd106, %rd190, %rd25;
	ld.global.f32 	%f93, [%rd106];
	add.s64 	%rd107, %rd106, %rd80;
	ld.global.f32 	%f94, [%rd107];
	mul.f32 	%f95, %f12, %f94;
	fma.rn.f32 	%f96, %f33, %f93, %f95;
	mul.f32 	%f97, %f8, %f96;
	fma.rn.f32 	%f98, %f37, %f92, %f97;
	mul.f32 	%f99, %f4, %f98;
	fma.rn.f32 	%f100, %f44, %f88, %f99;
	add.s64 	%rd108, %rd99, %rd90;
	st.global.f32 	[%rd108], %f100;
	add.s64 	%rd109, %rd190, %rd24;
	ld.global.f32 	%f101, [%rd109];
	add.s64 	%rd110, %rd109, %rd80;
	ld.global.f32 	%f102, [%rd110];
	mul.f32 	%f103, %f12, %f102;
	fma.rn.f32 	%f104, %f33, %f101, %f103;
	add.s64 	%rd111, %rd190, %rd23;
	ld.global.f32 	%f105, [%rd111];
	add.s64 	%rd112, %rd111, %rd80;
	ld.global.f32 	%f106, [%rd112];
	mul.f32 	%f107, %f12, %f106;
	fma.rn.f32 	%f108, %f33, %f105, %f107;
	mul.f32 	%f109, %f8, %f108;
	fma.rn.f32 	%f110, %f37, %f104, %f109;
	add.s64 	%rd113, %rd190, %rd22;
	ld.global.f32 	%f111, [%rd113];
	add.s64 	%rd114, %rd113, %rd80;
	ld.global.f32 	%f112, [%rd114];
	mul.f32 	%f113, %f12, %f112;
	fma.rn.f32 	%f114, %f33, %f111, %f113;
	add.s64 	%rd115, %rd190, %rd21;
	ld.global.f32 	%f115, [%rd115];
	add.s64 	%rd116, %rd115, %rd80;
	ld.global.f32 	%f116, [%rd116];
	mul.f32 	%f117, %f12, %f116;
	fma.rn.f32 	%f118, %f33, %f115, %f117;
	mul.f32 	%f119, %f8, %f118;
	fma.rn.f32 	%f120, %f37, %f114, %f119;
	mul.f32 	%f121, %f4, %f120;
	fma.rn.f32 	%f122, %f44, %f110, %f121;
	add.s64 	%rd117, %rd108, %rd90;
	st.global.f32 	[%rd117], %f122;
	add.s64 	%rd191, %rd191, %rd2;
	add.s64 	%rd190, %rd190, %rd3;
	add.s32 	%r91, %r91, 4;
	setp.ne.s32 	%p15, %r91, 0;
	@%p15 bra 	$L__BB6_21;
$L__BB6_22:
	ld.param.u32 	%r73, [UpsampleTrilinear3DKernel_offset_param_4];
	and.b32  	%r60, %r73, 3;
	setp.eq.s32 	%p16, %r60, 0;
	@%p16 bra 	$L__BB6_27;
	setp.eq.s32 	%p17, %r60, 1;
	@%p17 bra 	$L__BB6_25;
	ld.param.u32 	%r85, [UpsampleTrilinear3DKernel_offset_param_15];
	setp.lt.s32 	%p18, %r8, %r1;
	sub.s32 	%r61, %r85, %r2;
	mul.wide.s32 	%rd119, %r2, 4;
	add.s64 	%rd120, %rd190, %rd119;
	mul.wide.s32 	%rd121, %r9, 4;
	add.s64 	%rd122, %rd120, %rd121;
	ld.global.f32 	%f123, [%rd122];
	mov.f32 	%f124, 0f3F800000;
	sub.f32 	%f125, %f124, %f12;
	selp.b64 	%rd123, 4, 0, %p18;
	add.s64 	%rd124, %rd122, %rd123;
	ld.global.f32 	%f126, [%rd124];
	mul.f32 	%f127, %f12, %f126;
	fma.rn.f32 	%f128, %f125, %f123, %f127;
	sub.f32 	%f129, %f124, %f8;
	mul.wide.s32 	%rd125, %r10, 4;
	add.s64 	%rd126, %rd120, %rd125;
	ld.global.f32 	%f130, [%rd126];
	add.s64 	%rd127, %rd126, %rd123;
	ld.global.f32 	%f131, [%rd127];
	mul.f32 	%f132, %f12, %f131;
	fma.rn.f32 	%f133, %f125, %f130, %f132;
	mul.f32 	%f134, %f8, %f133;
	fma.rn.f32 	%f135, %f129, %f128, %f134;
	sub.f32 	%f136, %f124, %f4;
	mul.wide.s32 	%rd128, %r11, 4;
	add.s64 	%rd129, %rd120, %rd128;
	ld.global.f32 	%f137, [%rd129];
	add.s64 	%rd130, %rd129, %rd123;
	ld.global.f32 	%f138, [%rd130];
	mul.f32 	%f139, %f12, %f138;
	fma.rn.f32 	%f140, %f125, %f137, %f139;
	mul.wide.s32 	%rd131, %r12, 4;
	add.s64 	%rd132, %rd120, %rd131;
	ld.global.f32 	%f141, [%rd132];
	add.s64 	%rd133, %rd132, %rd123;
	ld.global.f32 	%f142, [%rd133];
	mul.f32 	%f143, %f12, %f142;
	fma.rn.f32 	%f144, %f125, %f141, %f143;
	mul.f32 	%f145, %f8, %f144;
	fma.rn.f32 	%f146, %f129, %f140, %f145;
	mul.f32 	%f147, %f4, %f146;
	fma.rn.f32 	%f148, %f136, %f135, %f147;
	mul.wide.s32 	%rd134, %r13, 4;
	add.s64 	%rd135, %rd191, %rd134;
	st.global.f32 	[%rd135], %f148;
	mul.wide.s32 	%rd136, %r61, 4;
	add.s64 	%rd137, %rd120, %rd136;
	mul.wide.s32 	%rd138, %r29, 4;
	add.s64 	%rd139, %rd191, %rd138;
	add.s64 	%rd140, %rd137, %rd119;
	add.s64 	%rd141, %rd140, %rd121;
	ld.global.f32 	%f149, [%rd141];
	add.s64 	%rd142, %rd141, %rd123;
	ld.global.f32 	%f150, [%rd142];
	mul.f32 	%f151, %f12, %f150;
	fma.rn.f32 	%f152, %f125, %f149, %f151;
	add.s64 	%rd143, %rd140, %rd125;
	ld.global.f32 	%f153, [%rd143];
	add.s64 	%rd144, %rd143, %rd123;
	ld.global.f32 	%f154, [%rd144];
	mul.f32 	%f155, %f12, %f154;
	fma.rn.f32 	%f156, %f125, %f153, %f155;
	mul.f32 	%f157, %f8, %f156;
	fma.rn.f32 	%f158, %f129, %f152, %f157;
	add.s64 	%rd145, %rd140, %rd128;
	ld.global.f32 	%f159, [%rd145];
	add.s64 	%rd146, %rd145, %rd123;
	ld.global.f32 	%f160, [%rd146];
	mul.f32 	%f161, %f12, %f160;
	fma.rn.f32 	%f162, %f125, %f159, %f161;
	add.s64 	%rd147, %rd140, %rd131;
	ld.global.f32 	%f163, [%rd147];
	add.s64 	%rd148, %rd147, %rd123;
	ld.global.f32 	%f164, [%rd148];
	mul.f32 	%f165, %f12, %f164;
	fma.rn.f32 	%f166, %f125, %f163, %f165;
	mul.f32 	%f167, %f8, %f166;
	fma.rn.f32 	%f168, %f129, %f162, %f167;
	mul.f32 	%f169, %f4, %f168;
	fma.rn.f32 	%f170, %f136, %f158, %f169;
	add.s64 	%rd149, %rd139, %rd134;
	st.global.f32 	[%rd149], %f170;
	add.s64 	%rd190, %rd140, %rd136;
	add.s64 	%rd191, %rd139, %rd138;
$L__BB6_25:
	ld.param.u32 	%r74, [UpsampleTrilinear3DKernel_offset_param_4];
	and.b32  	%r62, %r74, 1;
	setp.eq.b32 	%p19, %r62, 1;
	not.pred 	%p20, %p19;
	@%p20 bra 	$L__BB6_27;
	ld.param.u32 	%r86, [UpsampleTrilinear3DKernel_offset_param_15];
	setp.lt.s32 	%p21, %r8, %r1;
	sub.s32 	%r63, %r86, %r2;
	mul.wide.s32 	%rd150, %r2, 4;
	add.s64 	%rd151, %rd190, %rd150;
	mul.wide.s32 	%rd152, %r9, 4;
	add.s64 	%rd153, %rd151, %rd152;
	ld.global.f32 	%f171, [%rd153];
	mov.f32 	%f172, 0f3F800000;
	sub.f32 	%f173, %f172, %f12;
	selp.b64 	%rd154, 4, 0, %p21;
	add.s64 	%rd155, %rd153, %rd154;
	ld.global.f32 	%f174, [%rd155];
	mul.f32 	%f175, %f12, %f174;
	fma.rn.f32 	%f176, %f173, %f171, %f175;
	sub.f32 	%f177, %f172, %f8;
	mul.wide.s32 	%rd156, %r10, 4;
	add.s64 	%rd157, %rd151, %rd156;
	ld.global.f32 	%f178, [%rd157];
	add.s64 	%rd158, %rd157, %rd154;
	ld.global.f32 	%f179, [%rd158];
	mul.f32 	%f180, %f12, %f179;
	fma.rn.f32 	%f181, %f173, %f178, %f180;
	mul.f32 	%f182, %f8, %f181;
	fma.rn.f32 	%f183, %f177, %f176, %f182;
	sub.f32 	%f184, %f172, %f4;
	mul.wide.s32 	%rd159, %r11, 4;
	add.s64 	%rd160, %rd151, %rd159;
	ld.global.f32 	%f185, [%rd160];
	add.s64 	%rd161, %rd160, %rd154;
	ld.global.f32 	%f186, [%rd161];
	mul.f32 	%f187, %f12, %f186;
	fma.rn.f32 	%f188, %f173, %f185, %f187;
	mul.wide.s32 	%rd162, %r12, 4;
	add.s64 	%rd163, %rd151, %rd162;
	ld.global.f32 	%f189, [%rd163];
	add.s64 	%rd164, %rd163, %rd154;
	ld.global.f32 	%f190, [%rd164];
	mul.f32 	%f191, %f12, %f190;
	fma.rn.f32 	%f192, %f173, %f189, %f191;
	mul.f32 	%f193, %f8, %f192;
	fma.rn.f32 	%f194, %f177, %f188, %f193;
	mul.f32 	%f195, %f4, %f194;
	fma.rn.f32 	%f196, %f184, %f183, %f195;
	mul.wide.s32 	%rd165, %r13, 4;
	add.s64 	%rd166, %rd191, %rd165;
	st.global.f32 	[%rd166], %f196;
	mul.wide.s32 	%rd167, %r63, 4;
	add.s64 	%rd190, %rd151, %rd167;
	mul.wide.s32 	%rd168, %r29, 4;
	add.s64 	%rd191, %rd191, %rd168;
$L__BB6_27:
	ld.param.u32 	%r69, [UpsampleTrilinear3DKernel_offset_param_3];
	add.s32 	%r90, %r90, 1;
	setp.ne.s32 	%p22, %r90, %r69;
	@%p22 bra 	$L__BB6_19;
	ld.param.u32 	%r67, [UpsampleTrilinear3DKernel_offset_param_0];
	mov.u32 	%r64, %ntid.x;
	mov.u32 	%r65, %nctaid.x;
	mul.lo.s32 	%r66, %r64, %r65;
	cvt.u64.u32 	%rd169, %r66;
	add.s64 	%rd173, %rd173, %rd169;
	cvt.s64.s32 	%rd170, %r67;
	setp.lt.u64 	%p23, %rd173, %rd170;
	@%p23 bra 	$L__BB6_3;
$L__BB6_29:
	ret;

}
	// .globl	UpsampleTrilinear3DGradKernel
.visible .entry UpsampleTrilinear3DGradKernel(
	.param .u64 UpsampleTrilinear3DGradKernel_param_0,
	.param .u64 .ptr .align 1 UpsampleTrilinear3DGradKernel_param_1,
	.param .u32 UpsampleTrilinear3DGradKernel_param_2,
	.param .u32 UpsampleTrilinear3DGradKernel_param_3,
	.param .u32 UpsampleTrilinear3DGradKernel_param_4,
	.param .u32 UpsampleTrilinear3DGradKernel_param_5,
	.param .u32 UpsampleTrilinear3DGradKernel_param_6,
	.param .u32 UpsampleTrilinear3DGradKernel_param_7,
	.param .u32 UpsampleTrilinear3DGradKernel_param_8,
	.param .u32 UpsampleTrilinear3DGradKernel_param_9,
	.param .u32 UpsampleTrilinear3DGradKernel_param_10,
	.param .u32 UpsampleTrilinear3DGradKernel_param_11,
	.param .f32 UpsampleTrilinear3DGradKernel_param_12,
	.param .f32 UpsampleTrilinear3DGradKernel_param_13,
	.param .f32 UpsampleTrilinear3DGradKernel_param_14,
	.param .u8 UpsampleTrilinear3DGradKernel_param_15,
	.param .u64 .ptr .align 1 UpsampleTrilinear3DGradKernel_param_16
)
{
	.reg .pred 	%p<23>;
	.reg .b16 	%rs<5>;
	.reg .b32 	%r<87>;
	.reg .b32 	%f<178>;
	.reg .b64 	%rd<243>;

	ld.param.u64 	%rd82, [UpsampleTrilinear3DGradKernel_param_1];
	ld.param.s32 	%rd3, [UpsampleTrilinear3DGradKernel_param_7];
	cvta.to.global.u64 	%rd1, %rd82;
	mov.u32 	%r17, %ctaid.x;
	mov.u32 	%r18, %ntid.x;
	mov.u32 	%r19, %tid.x;
	mad.lo.s32 	%r20, %r17, %r18, %r19;
	cvt.u64.u32 	%rd223, %r20;
	setp.ge.u64 	%p1, %rd223, %rd3;
	@%p1 bra 	$L__BB7_32;
	ld.param.u32 	%r81, [UpsampleTrilinear3DGradKernel_param_11];
	ld.param.u32 	%r75, [UpsampleTrilinear3DGradKernel_param_6];
	ld.param.u32 	%r72, [UpsampleTrilinear3DGradKernel_param_5];
	ld.param.u32 	%r67, [UpsampleTrilinear3DGradKernel_param_3];
	ld.param.u32 	%r65, [UpsampleTrilinear3DGradKernel_param_2];
	mul.lo.s32 	%r21, %r75, %r72;
	cvt.s64.s32 	%rd4, %r21;
	cvt.s64.s32 	%rd5, %r81;
	min.s32 	%r22, %r65, %r67;
	setp.lt.s32 	%p2, %r22, 1;
	@%p2 bra 	$L__BB7_32;
	shl.b64 	%rd6, %rd3, 2;
	shl.b64 	%rd7, %rd5, 2;
	cvt.u32.u64 	%r23, %rd4;
$L__BB7_3:
	or.b64  	%rd83, %rd223, %rd4;
	and.b64  	%rd84, %rd83, -4294967296;
	setp.ne.s64 	%p3, %rd84, 0;
	@%p3 bra 	$L__BB7_5;
	cvt.u32.u64 	%r24, %rd223;
	div.u32 	%r25, %r24, %r23;
	cvt.u64.u32 	%rd224, %r25;
	bra.uni 	$L__BB7_6;
$L__BB7_5:
	div.u64 	%rd224, %rd223, %rd4;
$L__BB7_6:
	ld.param.u32 	%r76, [UpsampleTrilinear3DGradKernel_param_6];
	cvt.u32.u64 	%r1, %rd224;
	cvt.s64.s32 	%rd12, %r76;
	or.b64  	%rd85, %rd223, %rd12;
	and.b64  	%rd86, %rd85, -4294967296;
	setp.ne.s64 	%p4, %rd86, 0;
	@%p4 bra 	$L__BB7_8;
	cvt.u32.u64 	%r26, %rd12;
	cvt.u32.u64 	%r27, %rd223;
	div.u32 	%r28, %r27, %r26;
	mul.lo.s32 	%r29, %r28, %r26;
	sub.s32 	%r30, %r27, %r29;
	cvt.u64.u32 	%rd225, %r28;
	cvt.u64.u32 	%rd226, %r30;
	bra.uni 	$L__BB7_9;
$L__BB7_8:
	div.u64 	%rd225, %rd223, %rd12;
	mul.lo.s64 	%rd87, %rd225, %rd12;
	sub.s64 	%rd226, %rd223, %rd87;
$L__BB7_9:
	ld.param.u32 	%r73, [UpsampleTrilinear3DGradKernel_param_5];
	cvt.s64.s32 	%rd19, %r73;
	or.b64  	%rd88, %rd225, %rd19;
	and.b64  	%rd89, %rd88, -4294967296;
	setp.ne.s64 	%p5, %rd89, 0;
	@%p5 bra 	$L__BB7_11;
	cvt.u32.u64 	%r31, %rd19;
	cvt.u32.u64 	%r32, %rd225;
	rem.u32 	%r33, %r32, %r31;
	cvt.u64.u32 	%rd227, %r33;
	bra.uni 	$L__BB7_12;
$L__BB7_11:
	rem.u64 	%rd227, %rd225, %rd19;
$L__BB7_12:
	ld.param.s8 	%rs2, [UpsampleTrilinear3DGradKernel_param_15];
	setp.eq.s16 	%p6, %rs2, 0;
	cvt.u32.u64 	%r2, %rd227;
	cvt.u32.u64 	%r3, %rd226;
	@%p6 bra 	$L__BB7_14;
	ld.param.f32 	%f169, [UpsampleTrilinear3DGradKernel_param_12];
	cvt.rn.f32.s32 	%f23, %r1;
	mul.f32 	%f175, %f169, %f23;
	bra.uni 	$L__BB7_15;
$L__BB7_14:
	ld.param.f32 	%f170, [UpsampleTrilinear3DGradKernel_param_12];
	cvt.rn.f32.s32 	%f24, %r1;
	add.f32 	%f25, %f24, 0f3F000000;
	fma.rn.f32 	%f26, %f170, %f25, 0fBF000000;
	setp.lt.f32 	%p7, %f26, 0f00000000;
	selp.f32 	%f175, 0f00000000, %f26, %p7;
$L__BB7_15:
	ld.param.s8 	%rs3, [UpsampleTrilinear3DGradKernel_param_15];
	setp.eq.s16 	%p8, %rs3, 0;
	cvt.rmi.f32.f32 	%f4, %f175;
	@%p8 bra 	$L__BB7_17;
	ld.param.f32 	%f171, [UpsampleTrilinear3DGradKernel_param_13];
	cvt.rn.f32.s32 	%f27, %r2;
	mul.f32 	%f176, %f171, %f27;
	bra.uni 	$L__BB7_18;
$L__BB7_17:
	ld.param.f32 	%f172, [UpsampleTrilinear3DGradKernel_param_13];
	cvt.rn.f32.s32 	%f28, %r2;
	add.f32 	%f29, %f28, 0f3F000000;
	fma.rn.f32 	%f30, %f172, %f29, 0fBF000000;
	setp.lt.f32 	%p9, %f30, 0f00000000;
	selp.f32 	%f176, 0f00000000, %f30, %p9;
$L__BB7_18:
	ld.param.s8 	%rs4, [UpsampleTrilinear3DGradKernel_param_15];
	setp.eq.s16 	%p10, %rs4, 0;
	cvt.rmi.f32.f32 	%f8, %f176;
	@%p10 bra 	$L__BB7_20;
	ld.param.f32 	%f173, [UpsampleTrilinear3DGradKernel_param_14];
	cvt.rn.f32.s32 	%f31, %r3;
	mul.f32 	%f177, %f173, %f31;
	bra.uni 	$L__BB7_21;
$L__BB7_20:
	ld.param.f32 	%f174, [UpsampleTrilinear3DGradKernel_param_14];
	cvt.rn.f32.s32 	%f32, %r3;
	add.f32 	%f33, %f32, 0f3F000000;
	fma.rn.f32 	%f34, %f174, %f33, 0fBF000000;
	setp.lt.f32 	%p11, %f34, 0f00000000;
	selp.f32 	%f177, 0f00000000, %f34, %p11;
$L__BB7_21:
	ld.param.u32 	%r80, [UpsampleTrilinear3DGradKernel_param_10];
	ld.param.u32 	%r79, [UpsampleTrilinear3DGradKernel_param_9];
	ld.param.u32 	%r78, [UpsampleTrilinear3DGradKernel_param_8];
	ld.param.u32 	%r77, [UpsampleTrilinear3DGradKernel_param_6];
	ld.param.u32 	%r74, [UpsampleTrilinear3DGradKernel_param_5];
	cvt.rzi.s32.f32 	%r35, %f8;
	add.s32 	%r36, %r79, -1;
	setp.lt.s32 	%p12, %r35, %r36;
	selp.u32 	%r37, 1, 0, %p12;
	cvt.rn.f32.s32 	%f35, %r35;
	sub.f32 	%f36, %f176, %f35;
	mov.f32 	%f37, 0f3F800000;
	sub.f32 	%f38, %f37, %f36;
	cvt.rzi.s32.f32 	%r38, %f4;
	cvt.rn.f32.s32 	%f39, %r38;
	sub.f32 	%f40, %f175, %f39;
	sub.f32 	%f41, %f37, %f40;
	cvt.rmi.f32.f32 	%f42, %f177;
	cvt.rzi.s32.f32 	%r39, %f42;
	add.s32 	%r40, %r80, -1;
	setp.lt.s32 	%p13, %r39, %r40;
	cvt.rn.f32.s32 	%f43, %r39;
	sub.f32 	%f44, %f177, %f43;
	sub.f32 	%f45, %f37, %f44;
	selp.u32 	%r41, 1, 0, %p13;
	mad.lo.s32 	%r42, %r74, %r1, %r2;
	mul.lo.s32 	%r43, %r42, %r77;
	cvt.s64.s32 	%rd91, %r43;
	cvt.s64.s32 	%rd92, %rd226;
	add.s64 	%rd23, %rd92, %rd91;
	mad.lo.s32 	%r44, %r38, %r79, %r35;
	mad.lo.s32 	%r45, %r44, %r80, %r39;
	cvt.s64.s32 	%rd24, %r45;
	mul.f32 	%f46, %f41, %f38;
	mul.f32 	%f12, %f46, %f45;
	add.s32 	%r46, %r45, %r41;
	cvt.s64.s32 	%rd25, %r46;
	mul.f32 	%f13, %f46, %f44;
	add.s32 	%r47, %r44, %r37;
	mad.lo.s32 	%r48, %r47, %r80, %r39;
	cvt.s64.s32 	%rd26, %r48;
	mul.f32 	%f47, %f41, %f36;
	mul.f32 	%f14, %f47, %f45;
	add.s32 	%r49, %r48, %r41;
	cvt.s64.s32 	%rd27, %r49;
	mul.f32 	%f15, %f47, %f44;
	add.s32 	%r50, %r78, -1;
	setp.lt.s32 	%p14, %r38, %r50;
	selp.u32 	%r51, 1, 0, %p14;
	add.s32 	%r52, %r38, %r51;
	mad.lo.s32 	%r53, %r52, %r79, %r35;
	mad.lo.s32 	%r54, %r53, %r80, %r39;
	cvt.s64.s32 	%rd28, %r54;
	mul.f32 	%f48, %f40, %f38;
	mul.f32 	%f16, %f48, %f45;
	add.s32 	%r55, %r54, %r41;
	cvt.s64.s32 	%rd29, %r55;
	mul.f32 	%f17, %f48, %f44;
	add.s32 	%r56, %r53, %r37;
	mad.lo.s32 	%r57, %r56, %r80, %r39;
	cvt.s64.s32 	%rd30, %r57;
	mul.f32 	%f49, %f40, %f36;
	mul.f32 	%f18, %f49, %f45;
	add.s32 	%r58, %r57, %r41;
	cvt.s64.s32 	%rd31, %r58;
	mul.f32 	%f19, %f49, %f44;
	mov.b64 	%rd241, 0;
	mov.b32 	%r85, 0;
	mov.u64 	%rd242, %rd241;
$L__BB7_22:
	ld.param.u32 	%r68, [UpsampleTrilinear3DGradKernel_param_3];
	setp.lt.u32 	%p15, %r68, 4;
	@%p15 bra 	$L__BB7_25;
	ld.param.u64 	%rd221, [UpsampleTrilinear3DGradKernel_param_16];
	ld.param.u32 	%r82, [UpsampleTrilinear3DGradKernel_param_11];
	ld.param.u32 	%r69, [UpsampleTrilinear3DGradKernel_param_3];
	cvta.to.global.u64 	%rd230, %rd221;
	and.b32  	%r59, %r69, 2147483644;
	neg.s32 	%r86, %r59;
	add.s64 	%rd94, %rd31, %rd242;
	shl.b64 	%rd35, %rd94, 2;
	add.s64 	%rd36, %rd7, %rd35;
	mul.wide.s32 	%rd95, %r82, 8;
	add.s64 	%rd37, %rd95, %rd35;
	mul.wide.s32 	%rd96, %r82, 12;
	add.s64 	%rd38, %rd96, %rd35;
	add.s64 	%rd97, %rd30, %rd242;
	shl.b64 	%rd39, %rd97, 2;
	add.s64 	%rd40, %rd95, %rd39;
	add.s64 	%rd41, %rd96, %rd39;
	add.s64 	%rd98, %rd29, %rd242;
	shl.b64 	%rd42, %rd98, 2;
	add.s64 	%rd43, %rd95, %rd42;
	add.s64 	%rd44, %rd96, %rd42;
	add.s64 	%rd99, %rd28, %rd242;
	shl.b64 	%rd45, %rd99, 2;
	add.s64 	%rd46, %rd95, %rd45;
	add.s64 	%rd47, %rd96, %rd45;
	add.s64 	%rd100, %rd27, %rd242;
	shl.b64 	%rd48, %rd100, 2;
	add.s64 	%rd49, %rd95, %rd48;
	add.s64 	%rd50, %rd96, %rd48;
	add.s64 	%rd101, %rd26, %rd242;
	shl.b64 	%rd51, %rd101, 2;
	add.s64 	%rd52, %rd7, %rd51;
	add.s64 	%rd53, %rd95, %rd51;
	add.s64 	%rd102, %rd25, %rd242;
	shl.b64 	%rd54, %rd102, 2;
	add.s64 	%rd55, %rd95, %rd54;
	add.s64 	%rd56, %rd96, %rd54;
	add.s64 	%rd103, %rd24, %rd242;
	shl.b64 	%rd57, %rd103, 2;
$L__BB7_24:
	.pragma "nounroll";
	ld.param.u32 	%r83, [UpsampleTrilinear3DGradKernel_param_11];
	add.s64 	%rd104, %rd23, %rd241;
	shl.b64 	%rd105, %rd104, 2;
	add.s64 	%rd106, %rd1, %rd105;
	ld.global.f32 	%f50, [%rd106];
	mul.f32 	%f51, %f12, %f50;
	add.s64 	%rd107, %rd230, %rd57;
	atom.global.add.f32 	%f52, [%rd107], %f51;
	mul.f32 	%f53, %f13, %f50;
	add.s64 	%rd108, %rd230, %rd54;
	atom.global.add.f32 	%f54, [%rd108], %f53;
	mul.f32 	%f55, %f14, %f50;
	add.s64 	%rd109, %rd230, %rd51;
	atom.global.add.f32 	%f56, [%rd109], %f55;
	mul.f32 	%f57, %f15, %f50;
	add.s64 	%rd110, %rd230, %rd48;
	atom.global.add.f32 	%f58, [%rd110], %f57;
	mul.f32 	%f59, %f16, %f50;
	add.s64 	%rd111, %rd230, %rd45;
	atom.global.add.f32 	%f60, [%rd111], %f59;
	mul.f32 	%f61, %f17, %f50;
	add.s64 	%rd112, %rd230, %rd42;
	atom.global.add.f32 	%f62, [%rd112], %f61;
	mul.f32 	%f63, %f18, %f50;
	add.s64 	%rd113, %rd230, %rd39;
	atom.global.add.f32 	%f64, [%rd113], %f63;
	mul.f32 	%f65, %f19, %f50;
	add.s64 	%rd114, %rd230, %rd35;
	atom.global.add.f32 	%f66, [%rd114], %f65;
	add.s64 	%rd115, %rd106, %rd6;
	ld.global.f32 	%f67, [%rd115];
	mul.f32 	%f68, %f12, %f67;
	add.s64 	%rd116, %rd7, %rd57;
	add.s64 	%rd117, %rd230, %rd116;
	atom.global.add.f32 	%f69, [%rd117], %f68;
	mul.f32 	%f70, %f13, %f67;
	add.s64 	%rd118, %rd7, %rd54;
	add.s64 	%rd119, %rd230, %rd118;
	atom.global.add.f32 	%f71, [%rd119], %f70;
	mul.f32 	%f72, %f14, %f67;
	add.s64 	%rd120, %rd230, %rd52;
	atom.global.add.f32 	%f73, [%rd120], %f72;
	mul.f32 	%f74, %f15, %f67;
	add.s64 	%rd121, %rd7, %rd48;
	add.s64 	%rd122, %rd230, %rd121;
	atom.global.add.f32 	%f75, [%rd122], %f74;
	mul.f32 	%f76, %f16, %f67;
	add.s64 	%rd123, %rd7, %rd45;
	add.s64 	%rd124, %rd230, %rd123;
	atom.global.add.f32 	%f77, [%rd124], %f76;
	mul.f32 	%f78, %f17, %f67;
	add.s64 	%rd125, %rd7, %rd42;
	add.s64 	%rd126, %rd230, %rd125;
	atom.global.add.f32 	%f79, [%rd126], %f78;
	mul.f32 	%f80, %f18, %f67;
	add.s64 	%rd127, %rd7, %rd39;
	add.s64 	%rd128, %rd230, %rd127;
	atom.global.add.f32 	%f81, [%rd128], %f80;
	mul.f32 	%f82, %f19, %f67;
	add.s64 	%rd129, %rd230, %rd36;
	atom.global.add.f32 	%f83, [%rd129], %f82;
	add.s64 	%rd130, %rd115, %rd6;
	ld.global.f32 	%f84, [%rd130];
	mul.f32 	%f85, %f12, %f84;
	mul.wide.s32 	%rd131, %r83, 8;
	add.s64 	%rd132, %rd131, %rd57;
	add.s64 	%rd133, %rd230, %rd132;
	atom.global.add.f32 	%f86, [%rd133], %f85;
	mul.f32 	%f87, %f13, %f84;
	add.s64 	%rd134, %rd230, %rd55;
	atom.global.add.f32 	%f88, [%rd134], %f87;
	mul.f32 	%f89, %f14, %f84;
	add.s64 	%rd135, %rd230, %rd53;
	atom.global.add.f32 	%f90, [%rd135], %f89;
	mul.f32 	%f91, %f15, %f84;
	add.s64 	%rd136, %rd230, %rd49;
	atom.global.add.f32 	%f92, [%rd136], %f91;
	mul.f32 	%f93, %f16, %f84;
	add.s64 	%rd137, %rd230, %rd46;
	atom.global.add.f32 	%f94, [%rd137], %f93;
	mul.f32 	%f95, %f17, %f84;
	add.s64 	%rd138, %rd230, %rd43;
	atom.global.add.f32 	%f96, [%rd138], %f95;
	mul.f32 	%f97, %f18, %f84;
	add.s64 	%rd139, %rd230, %rd40;
	atom.global.add.f32 	%f98, [%rd139], %f97;
	mul.f32 	%f99, %f19, %f84;
	add.s64 	%rd140, %rd230, %rd37;
	atom.global.add.f32 	%f100, [%rd140], %f99;
	add.s64 	%rd141, %rd130, %rd6;
	ld.global.f32 	%f101, [%rd141];
	mul.f32 	%f102, %f12, %f101;
	mul.wide.s32 	%rd142, %r83, 12;
	add.s64 	%rd143, %rd142, %rd57;
	add.s64 	%rd144, %rd230, %rd143;
	atom.global.add.f32 	%f103, [%rd144], %f102;
	mul.f32 	%f104, %f13, %f101;
	add.s64 	%rd145, %rd230, %rd56;
	atom.global.add.f32 	%f105, [%rd145], %f104;
	mul.f32 	%f106, %f14, %f101;
	add.s64 	%rd146, %rd142, %rd51;
	add.s64 	%rd147, %rd230, %rd146;
	atom.global.add.f32 	%f107, [%rd147], %f106;
	mul.f32 	%f108, %f15, %f101;
	add.s64 	%rd148, %rd230, %rd50;
	atom.global.add.f32 	%f109, [%rd148], %f108;
	mul.f32 	%f110, %f16, %f101;
	add.s64 	%rd149, %rd230, %rd47;
	atom.global.add.f32 	%f111, [%rd149], %f110;
	mul.f32 	%f112, %f17, %f101;
	add.s64 	%rd150, %rd230, %rd44;
	atom.global.add.f32 	%f113, [%rd150], %f112;
	mul.f32 	%f114, %f18, %f101;
	add.s64 	%rd151, %rd230, %rd41;
	atom.global.add.f32 	%f115, [%rd151], %f114;
	mul.f32 	%f116, %f19, %f101;
	add.s64 	%rd152, %rd230, %rd38;
	atom.global.add.f32 	%f117, [%rd152], %f116;
	add.s64 	%rd241, %rd241, %rd6;
	add.s64 	%rd242, %rd242, %rd7;
	mul.wide.s32 	%rd153, %r83, 16;
	add.s64 	%rd230, %rd230, %rd153;
	add.s32 	%r86, %r86, 4;
	setp.ne.s32 	%p16, %r86, 0;
	@%p16 bra 	$L__BB7_24;
$L__BB7_25:
	ld.param.u64 	%rd222, [UpsampleTrilinear3DGradKernel_param_16];
	ld.param.u32 	%r84, [UpsampleTrilinear3DGradKernel_param_11];
	ld.param.u32 	%r70, [UpsampleTrilinear3DGradKernel_param_3];
	cvta.to.global.u64 	%rd68, %rd222;
	cvt.s64.s32 	%rd69, %r84;
	and.b32  	%r60, %r70, 3;
	setp.eq.s32 	%p17, %r60, 0;
	@%p17 bra 	$L__BB7_30;
	setp.eq.s32 	%p18, %r60, 1;
	@%p18 bra 	$L__BB7_28;
	add.s64 	%rd155, %rd23, %rd241;
	shl.b64 	%rd156, %rd155, 2;
	add.s64 	%rd157, %rd1, %rd156;
	ld.global.f32 	%f118, [%rd157];
	add.s64 	%rd158, %rd242, %rd24;
	mul.f32 	%f119, %f12, %f118;
	shl.b64 	%rd159, %rd158, 2;
	add.s64 	%rd160, %rd68, %rd159;
	atom.global.add.f32 	%f120, [%rd160], %f119;
	add.s64 	%rd161, %rd242, %rd25;
	mul.f32 	%f121, %f13, %f118;
	shl.b64 	%rd162, %rd161, 2;
	add.s64 	%rd163, %rd68, %rd162;
	atom.global.add.f32 	%f122, [%rd163], %f121;
	add.s64 	%rd164, %rd242, %rd26;
	mul.f32 	%f123, %f14, %f118;
	shl.b64 	%rd165, %rd164, 2;
	add.s64 	%rd166, %rd68, %rd165;
	atom.global.add.f32 	%f124, [%rd166], %f123;
	add.s64 	%rd167, %rd242, %rd27;
	mul.f32 	%f125, %f15, %f118;
	shl.b64 	%rd168, %rd167, 2;
	add.s64 	%rd169, %rd68, %rd168;
	atom.global.add.f32 	%f126, [%rd169], %f125;
	add.s64 	%rd170, %rd242, %rd28;
	mul.f32 	%f127, %f16, %f118;
	shl.b64 	%rd171, %rd170, 2;
	add.s64 	%rd172, %rd68, %rd171;
	atom.global.add.f32 	%f128, [%rd172], %f127;
	add.s64 	%rd173, %rd242, %rd29;
	mul.f32 	%f129, %f17, %f118;
	shl.b64 	%rd174, %rd173, 2;
	add.s64 	%rd175, %rd68, %rd174;
	atom.global.add.f32 	%f130, [%rd175], %f129;
	add.s64 	%rd176, %rd242, %rd30;
	mul.f32 	%f131, %f18, %f118;
	shl.b64 	%rd177, %rd176, 2;
	add.s64 	%rd178, %rd68, %rd177;
	atom.global.add.f32 	%f132, [%rd178], %f131;
	add.s64 	%rd179, %rd242, %rd31;
	mul.f32 	%f133, %f19, %f118;
	shl.b64 	%rd180, %rd179, 2;
	add.s64 	%rd181, %rd68, %rd180;
	atom.global.add.f32 	%f134, [%rd181], %f133;
	add.s64 	%rd182, %rd157, %rd6;
	ld.global.f32 	%f135, [%rd182];
	mul.f32 	%f136, %f12, %f135;
	add.s64 	%rd183, %rd160, %rd7;
	atom.global.add.f32 	%f137, [%rd183], %f136;
	mul.f32 	%f138, %f13, %f135;
	add.s64 	%rd184, %rd163, %rd7;
	atom.global.add.f32 	%f139, [%rd184], %f138;
	mul.f32 	%f140, %f14, %f135;
	add.s64 	%rd185, %rd166, %rd7;
	atom.global.add.f32 	%f141, [%rd185], %f140;
	mul.f32 	%f142, %f15, %f135;
	add.s64 	%rd186, %rd169, %rd7;
	atom.global.add.f32 	%f143, [%rd186], %f142;
	mul.f32 	%f144, %f16, %f135;
	add.s64 	%rd187, %rd172, %rd7;
	atom.global.add.f32 	%f145, [%rd187], %f144;
	mul.f32 	%f146, %f17, %f135;
	add.s64 	%rd188, %rd175, %rd7;
	atom.global.add.f32 	%f147, [%rd188], %f146;
	mul.f32 	%f148, %f18, %f135;
	add.s64 	%rd189, %rd178, %rd7;
	atom.global.add.f32 	%f149, [%rd189], %f148;
	mul.f32 	%f150, %f19, %f135;
	add.s64 	%rd190, %rd181, %rd7;
	atom.global.add.f32 	%f151, [%rd190], %f150;
	shl.b64 	%rd191, %rd3, 1;
	add.s64 	%rd241, %rd241, %rd191;
	shl.b64 	%rd192, %rd69, 1;
	add.s64 	%rd242, %rd242, %rd192;
$L__BB7_28:
	ld.param.u32 	%r71, [UpsampleTrilinear3DGradKernel_param_3];
	and.b32  	%r61, %r71, 1;
	setp.eq.b32 	%p19, %r61, 1;
	not.pred 	%p20, %p19;
	@%p20 bra 	$L__BB7_30;
	add.s64 	%rd193, %rd23, %rd241;
	shl.b64 	%rd194, %rd193, 2;
	add.s64 	%rd195, %rd1, %rd194;
	ld.global.f32 	%f152, [%rd195];
	add.s64 	%rd196, %rd242, %rd24;
	mul.f32 	%f153, %f12, %f152;
	shl.b64 	%rd197, %rd196, 2;
	add.s64 	%rd198, %rd68, %rd197;
	atom.global.add.f32 	%f154, [%rd198], %f153;
	add.s64 	%rd199, %rd242, %rd25;
	mul.f32 	%f155, %f13, %f152;
	shl.b64 	%rd200, %rd199, 2;
	add.s64 	%rd201, %rd68, %rd200;
	atom.global.add.f32 	%f156, [%rd201], %f155;
	add.s64 	%rd202, %rd242, %rd26;
	mul.f32 	%f157, %f14, %f152;
	shl.b64 	%rd203, %rd202, 2;
	add.s64 	%rd204, %rd68, %rd203;
	atom.global.add.f32 	%f158, [%rd204], %f157;
	add.s64 	%rd205, %rd242, %rd27;
	mul.f32 	%f159, %f15, %f152;
	shl.b64 	%rd206, %rd205, 2;
	add.s64 	%rd207, %rd68, %rd206;
	atom.global.add.f32 	%f160, [%rd207], %f159;
	add.s64 	%rd208, %rd242, %rd28;
	mul.f32 	%f161, %f16, %f152;
	shl.b64 	%rd209, %rd208, 2;
	add.s64 	%rd210, %rd68, %rd209;
	atom.global.add.f32 	%f162, [%rd210], %f161;
	add.s64 	%rd211, %rd242, %rd29;
	mul.f32 	%f163, %f17, %f152;
	shl.b64 	%rd212, %rd211, 2;
	add.s64 	%rd213, %rd68, %rd212;
	atom.global.add.f32 	%f164, [%rd213], %f163;
	add.s64 	%rd214, %rd242, %rd30;
	mul.f32 	%f165, %f18, %f152;
	shl.b64 	%rd215, %rd214, 2;
	add.s64 	%rd216, %rd68, %rd215;
	atom.global.add.f32 	%f166, [%rd216], %f165;
	add.s64 	%rd217, %rd242, %rd31;
	mul.f32 	%f167, %f19, %f152;
	shl.b64 	%rd218, %rd217, 2;
	add.s64 	%rd219, %rd68, %rd218;
	atom.global.add.f32 	%f168, [%rd219], %f167;
	add.s64 	%rd241, %rd241, %rd3;
	add.s64 	%rd242, %rd242, %rd69;
$L__BB7_30:
	ld.param.u32 	%r66, [UpsampleTrilinear3DGradKernel_param_2];
	add.s32 	%r85, %r85, 1;
	setp.ne.s32 	%p21, %r85, %r66;
	@%p21 bra 	$L__BB7_22;
	mov.u32 	%r62, %ntid.x;
	mov.u32 	%r63, %nctaid.x;
	mul.lo.s32 	%r64, %r62, %r63;
	cvt.u64.u32 	%rd220, %r64;
	add.s64 	%rd223, %rd223, %rd220;
	setp.lt.u64 	%p22, %rd223, %rd3;
	@%p22 bra 	$L__BB7_3;
$L__BB7_32:
	ret;

}
	// .globl	UpsampleTrilinear3DGradKernel_offset
.visible .entry UpsampleTrilinear3DGradKernel_offset(
	.param .u64 UpsampleTrilinear3DGradKernel_offset_param_0,
	.param .u64 .ptr .align 1 UpsampleTrilinear3DGradKernel_offset_param_1,
	.param .u32 UpsampleTrilinear3DGradKernel_offset_param_2,
	.param .u32 UpsampleTrilinear3DGradKernel_offset_param_3,
	.param .u32 UpsampleTrilinear3DGradKernel_offset_param_4,
	.param .u32 UpsampleTrilinear3DGradKernel_offset_param_5,
	.param .u32 UpsampleTrilinear3DGradKernel_offset_param_6,
	.param .u32 UpsampleTrilinear3DGradKernel_offset_param_7,
	.param .u32 UpsampleTrilinear3DGradKernel_offset_param_8,
	.param .u32 UpsampleTrilinear3DGradKernel_offset_param_9,
	.param .u32 UpsampleTrilinear3DGradKernel_offset_param_10,
	.param .u32 UpsampleTrilinear3DGradKernel_offset_param_11,
	.param .u32 UpsampleTrilinear3DGradKernel_offset_param_12,
	.param .f32 UpsampleTrilinear3DGradKernel_offset_param_13,
	.param .f32 UpsampleTrilinear3DGradKernel_offset_param_14,
	.param .f32 UpsampleTrilinear3DGradKernel_offset_param_15,
	.param .u8 UpsampleTrilinear3DGradKernel_offset_param_16,
	.param .u64 .ptr .align 1 UpsampleTrilinear3DGradKernel_offset_param_17,
	.param .u32 UpsampleTrilinear3DGradKernel_offset_param_18
)
{
	.reg .pred 	%p<23>;
	.reg .b16 	%rs<5>;
	.reg .b32 	%r<95>;
	.reg .b32 	%f<178>;
	.reg .b64 	%rd<255>;

	ld.param.u64 	%rd82, [UpsampleTrilinear3DGradKernel_offset_param_1];
	ld.param.s32 	%rd3, [UpsampleTrilinear3DGradKernel_offset_param_8];
	ld.param.u32 	%r17, [UpsampleTrilinear3DGradKernel_offset_param_12];
	cvta.to.global.u64 	%rd1, %rd82;
	mov.u32 	%r19, %ctaid.x;
	mov.u32 	%r20, %ntid.x;
	mov.u32 	%r21, %tid.x;
	mad.lo.s32 	%r22, %r19, %r20, %r21;
	cvt.u64.u32 	%rd235, %r22;
	setp.ge.u64 	%p1, %rd235, %rd3;
	@%p1 bra 	$L__BB8_32;
	ld.param.u32 	%r91, [UpsampleTrilinear3DGradKernel_offset_param_18];
	ld.param.u32 	%r89, [UpsampleTrilinear3DGradKernel_offset_param_11];
	ld.param.u32 	%r87, [UpsampleTrilinear3DGradKernel_offset_param_10];
	ld.param.u32 	%r84, [UpsampleTrilinear3DGradKernel_offset_param_7];
	ld.param.u32 	%r81, [UpsampleTrilinear3DGradKernel_offset_param_6];
	ld.param.u32 	%r78, [UpsampleTrilinear3DGradKernel_offset_param_5];
	ld.param.u32 	%r73, [UpsampleTrilinear3DGradKernel_offset_param_3];
	ld.param.u32 	%r71, [UpsampleTrilinear3DGradKernel_offset_param_2];
	mul.lo.s32 	%r23, %r81, %r78;
	cvt.s64.s32 	%rd4, %r23;
	mul.lo.s32 	%r24, %r89, %r87;
	mul.lo.s32 	%r25, %r24, %r91;
	cvt.s64.s32 	%rd5, %r25;
	cvt.s64.s32 	%rd6, %r84;
	sub.s32 	%r26, %r17, %r25;
	cvt.s64.s32 	%rd7, %r26;
	min.s32 	%r27, %r71, %r73;
	setp.lt.s32 	%p2, %r27, 1;
	@%p2 bra 	$L__BB8_32;
	add.s64 	%rd8, %rd7, %rd5;
	shl.b64 	%rd9, %rd6, 2;
	shl.b64 	%rd10, %rd8, 2;
	cvt.u32.u64 	%r28, %rd4;
$L__BB8_3:
	or.b64  	%rd83, %rd235, %rd4;
	and.b64  	%rd84, %rd83, -4294967296;
	setp.ne.s64 	%p3, %rd84, 0;
	@%p3 bra 	$L__BB8_5;
	cvt.u32.u64 	%r29, %rd235;
	div.u32 	%r30, %r29, %r28;
	cvt.u64.u32 	%rd236, %r30;
	bra.uni 	$L__BB8_6;
$L__BB8_5:
	div.u64 	%rd236, %rd235, %rd4;
$L__BB8_6:
	ld.param.u32 	%r82, [UpsampleTrilinear3DGradKernel_offset_param_6];
	cvt.u32.u64 	%r1, %rd236;
	cvt.s64.s32 	%rd15, %r82;
	or.b64  	%rd85, %rd235, %rd15;
	and.b64  	%rd86, %rd85, -4294967296;
	setp.ne.s64 	%p4, %rd86, 0;
	@%p4 bra 	$L__BB8_8;
	cvt.u32.u64 	%r31, %rd15;
	cvt.u32.u64 	%r32, %rd235;
	div.u32 	%r33, %r32, %r31;
	mul.lo.s32 	%r34, %r33, %r31;
	sub.s32 	%r35, %r32, %r34;
	cvt.u64.u32 	%rd237, %r33;
	cvt.u64.u32 	%rd238, %r35;
	bra.uni 	$L__BB8_9;
$L__BB8_8:
	div.u64 	%rd237, %rd235, %rd15;
	mul.lo.s64 	%rd87, %rd237, %rd15;
	sub.s64 	%rd238, %rd235, %rd87;
$L__BB8_9:
	ld.param.u32 	%r79, [UpsampleTrilinear3DGradKernel_offset_param_5];
	cvt.s64.s32 	%rd22, %r79;
	or.b64  	%rd88, %rd237, %rd22;
	and.b64  	%rd89, %rd88, -4294967296;
	setp.ne.s64 	%p5, %rd89, 0;
	@%p5 bra 	$L__BB8_11;
	cvt.u32.u64 	%r36, %rd22;
	cvt.u32.u64 	%r37, %rd237;
	rem.u32 	%r38, %r37, %r36;
	cvt.u64.u32 	%rd239, %r38;
	bra.uni 	$L__BB8_12;
$L__BB8_11:
	rem.u64 	%rd239, %rd237, %rd22;
$L__BB8_12:
	ld.param.s8 	%rs2, [UpsampleTrilinear3DGradKernel_offset_param_16];
	setp.eq.s16 	%p6, %rs2, 0;
	cvt.u32.u64 	%r2, %rd239;
	cvt.u32.u64 	%r3, %rd238;
	@%p6 bra 	$L__BB8_14;
	ld.param.f32 	%f169, [UpsampleTrilinear3DGradKernel_offset_param_13];
	cvt.rn.f32.s32 	%f23, %r1;
	mul.f32 	%f175, %f169, %f23;
	bra.uni 	$L__BB8_15;
$L__BB8_14:
	ld.param.f32 	%f170, [UpsampleTrilinear3DGradKernel_offset_param_13];
	cvt.rn.f32.s32 	%f24, %r1;
	add.f32 	%f25, %f24, 0f3F000000;
	fma.rn.f32 	%f26, %f170, %f25, 0fBF000000;
	setp.lt.f32 	%p7, %f26, 0f00000000;
	selp.f32 	%f175, 0f00000000, %f26, %p7;
$L__BB8_15:
	ld.param.s8 	%rs3, [UpsampleTrilinear3DGradKernel_offset_param_16];
	setp.eq.s16 	%p8, %rs3, 0;
	cvt.rmi.f32.f32 	%f4, %f175;
	@%p8 bra 	$L__BB8_17;
	ld.param.f32 	%f171, [UpsampleTrilinear3DGradKernel_offset_param_14];
	cvt.rn.f32.s32 	%f27, %r2;
	mul.f32 	%f176, %f171, %f27;
	bra.uni 	$L__BB8_18;
$L__BB8_17:
	ld.param.f32 	%f172, [UpsampleTrilinear3DGradKernel_offset_param_14];
	cvt.rn.f32.s32 	%f28, %r2;
	add.f32 	%f29, %f28, 0f3F000000;
	fma.rn.f32 	%f30, %f172, %f29, 0fBF000000;
	setp.lt.f32 	%p9, %f30, 0f00000000;
	selp.f32 	%f176, 0f00000000, %f30, %p9;
$L__BB8_18:
	ld.param.s8 	%rs4, [UpsampleTrilinear3DGradKernel_offset_param_16];
	setp.eq.s16 	%p10, %rs4, 0;
	cvt.rmi.f32.f32 	%f8, %f176;
	@%p10 bra 	$L__BB8_20;
	ld.param.f32 	%f173, [UpsampleTrilinear3DGradKernel_offset_param_15];
	cvt.rn.f32.s32 	%f31, %r3;
	mul.f32 	%f177, %f173, %f31;
	bra.uni 	$L__BB8_21;
$L__BB8_20:
	ld.param.f32 	%f174, [UpsampleTrilinear3DGradKernel_offset_param_15];
	cvt.rn.f32.s32 	%f32, %r3;
	add.f32 	%f33, %f32, 0f3F000000;
	fma.rn.f32 	%f34, %f174, %f33, 0fBF000000;
	setp.lt.f32 	%p11, %f34, 0f00000000;
	selp.f32 	%f177, 0f00000000, %f34, %p11;
$L__BB8_21:
	ld.param.u32 	%r92, [UpsampleTrilinear3DGradKernel_offset_param_18];
	ld.param.u32 	%r90, [UpsampleTrilinear3DGradKernel_offset_param_11];
	ld.param.u32 	%r88, [UpsampleTrilinear3DGradKernel_offset_param_10];
	ld.param.u32 	%r86, [UpsampleTrilinear3DGradKernel_offset_param_9];
	ld.param.u32 	%r83, [UpsampleTrilinear3DGradKernel_offset_param_6];
	ld.param.u32 	%r80, [UpsampleTrilinear3DGradKernel_offset_param_5];
	cvt.rzi.s32.f32 	%r40, %f8;
	add.s32 	%r41, %r88, -1;
	setp.lt.s32 	%p12, %r40, %r41;
	selp.u32 	%r42, 1, 0, %p12;
	cvt.rn.f32.s32 	%f35, %r40;
	sub.f32 	%f36, %f176, %f35;
	mov.f32 	%f37, 0f3F800000;
	sub.f32 	%f38, %f37, %f36;
	cvt.rzi.s32.f32 	%r43, %f4;
	cvt.rn.f32.s32 	%f39, %r43;
	sub.f32 	%f40, %f175, %f39;
	sub.f32 	%f41, %f37, %f40;
	cvt.rmi.f32.f32 	%f42, %f177;
	cvt.rzi.s32.f32 	%r44, %f42;
	add.s32 	%r45, %r90, -1;
	setp.lt.s32 	%p13, %r44, %r45;
	cvt.rn.f32.s32 	%f43, %r44;
	sub.f32 	%f44, %f177, %f43;
	sub.f32 	%f45, %f37, %f44;
	selp.u32 	%r46, 1, 0, %p13;
	add.s32 	%r47, %r92, %r1;
	mad.lo.s32 	%r48, %r47, %r80, %r2;
	mul.lo.s32 	%r49, %r48, %r83;
	cvt.s64.s32 	%rd91, %r49;
	cvt.s64.s32 	%rd92, %rd238;
	add.s64 	%rd26, %rd92, %rd91;
	mad.lo.s32 	%r50, %r43, %r88, %r40;
	mad.lo.s32 	%r51, %r50, %r90, %r44;
	cvt.s64.s32 	%rd27, %r51;
	mul.f32 	%f46, %f41, %f38;
	mul.f32 	%f12, %f46, %f45;
	add.s32 	%r52, %r51, %r46;
	cvt.s64.s32 	%rd28, %r52;
	mul.f32 	%f13, %f46, %f44;
	add.s32 	%r53, %r50, %r42;
	mad.lo.s32 	%r54, %r53, %r90, %r44;
	cvt.s64.s32 	%rd29, %r54;
	mul.f32 	%f47, %f41, %f36;
	mul.f32 	%f14, %f47, %f45;
	add.s32 	%r55, %r54, %r46;
	cvt.s64.s32 	%rd30, %r55;
	mul.f32 	%f15, %f47, %f44;
	add.s32 	%r56, %r86, -1;
	setp.lt.s32 	%p14, %r43, %r56;
	selp.u32 	%r57, 1, 0, %p14;
	add.s32 	%r58, %r43, %r57;
	mad.lo.s32 	%r59, %r58, %r88, %r40;
	mad.lo.s32 	%r60, %r59, %r90, %r44;
	cvt.s64.s32 	%rd31, %r60;
	mul.f32 	%f48, %f40, %f38;
	mul.f32 	%f16, %f48, %f45;
	add.s32 	%r61, %r60, %r46;
	cvt.s64.s32 	%rd32, %r61;
	mul.f32 	%f17, %f48, %f44;
	add.s32 	%r62, %r59, %r42;
	mad.lo.s32 	%r63, %r62, %r90, %r44;
	cvt.s64.s32 	%rd33, %r63;
	mul.f32 	%f49, %f40, %f36;
	mul.f32 	%f18, %f49, %f45;
	add.s32 	%r64, %r63, %r46;
	cvt.s64.s32 	%rd34, %r64;
	mul.f32 	%f19, %f49, %f44;
	mov.b64 	%rd253, 0;
	mov.b32 	%r93, 0;
	mov.u64 	%rd254, %rd253;
$L__BB8_22:
	ld.param.u32 	%r74, [UpsampleTrilinear3DGradKernel_offset_param_3];
	setp.lt.u32 	%p15, %r74, 4;
	@%p15 bra 	$L__BB8_25;
	ld.param.u64 	%rd233, [UpsampleTrilinear3DGradKernel_offset_param_17];
	ld.param.u32 	%r75, [UpsampleTrilinear3DGradKernel_offset_param_3];
	cvta.to.global.u64 	%rd242, %rd233;
	and.b32  	%r65, %r75, 2147483644;
	neg.s32 	%r94, %r65;
	add.s64 	%rd94, %rd5, %rd34;
	add.s64 	%rd95, %rd94, %rd254;
	shl.b64 	%rd38, %rd95, 2;
	add.s64 	%rd39, %rd10, %rd38;
	shl.b64 	%rd96, %rd8, 3;
	add.s64 	%rd40, %rd96, %rd38;
	add.s64 	%rd97, %rd5, %rd33;
	add.s64 	%rd98, %rd97, %rd254;
	shl.b64 	%rd41, %rd98, 2;
	add.s64 	%rd42, %rd10, %rd41;
	add.s64 	%rd99, %rd5, %rd32;
	add.s64 	%rd100, %rd99, %rd254;
	shl.b64 	%rd43, %rd100, 2;
	add.s64 	%rd44, %rd10, %rd43;
	add.s64 	%rd45, %rd96, %rd43;
	add.s64 	%rd101, %rd5, %rd31;
	add.s64 	%rd102, %rd101, %rd254;
	shl.b64 	%rd46, %rd102, 2;
	add.s64 	%rd47, %rd10, %rd46;
	add.s64 	%rd48, %rd96, %rd46;
	add.s64 	%rd103, %rd5, %rd30;
	add.s64 	%rd104, %rd103, %rd254;
	shl.b64 	%rd49, %rd104, 2;
	add.s64 	%rd50, %rd10, %rd49;
	add.s64 	%rd51, %rd96, %rd49;
	add.s64 	%rd105, %rd5, %rd29;
	add.s64 	%rd106, %rd105, %rd254;
	shl.b64 	%rd52, %rd106, 2;
	add.s64 	%rd107, %rd5, %rd28;
	add.s64 	%rd108, %rd107, %rd254;
	shl.b64 	%rd53, %rd108, 2;
	add.s64 	%rd54, %rd10, %rd53;
	add.s64 	%rd55, %rd96, %rd53;
	add.s64 	%rd109, %rd5, %rd27;
	add.s64 	%rd110, %rd109, %rd254;
	shl.b64 	%rd56, %rd110, 2;
	add.s64 	%rd57, %rd10, %rd56;
$L__BB8_24:
	.pragma "nounroll";
	add.s64 	%rd111, %rd26, %rd253;
	shl.b64 	%rd112, %rd111, 2;
	add.s64 	%rd113, %rd1, %rd112;
	ld.global.f32 	%f50, [%rd113];
	mul.f32 	%f51, %f12, %f50;
	add.s64 	%rd114, %rd242, %rd56;
	atom.global.add.f32 	%f52, [%rd114], %f51;
	mul.f32 	%f53, %f13, %f50;
	add.s64 	%rd115, %rd242, %rd53;
	atom.global.add.f32 	%f54, [%rd115], %f53;
	mul.f32 	%f55, %f14, %f50;
	add.s64 	%rd116, %rd242, %rd52;
	atom.global.add.f32 	%f56, [%rd116], %f55;
	mul.f32 	%f57, %f15, %f50;
	add.s64 	%rd117, %rd242, %rd49;
	atom.global.add.f32 	%f58, [%rd117], %f57;
	mul.f32 	%f59, %f16, %f50;
	add.s64 	%rd118, %rd242, %rd46;
	atom.global.add.f32 	%f60, [%rd118], %f59;
	mul.f32 	%f61, %f17, %f50;
	add.s64 	%rd119, %rd242, %rd43;
	atom.global.add.f32 	%f62, [%rd119], %f61;
	mul.f32 	%f63, %f18, %f50;
	add.s64 	%rd120, %rd242, %rd41;
	atom.global.add.f32 	%f64, [%rd120], %f63;
	mul.f32 	%f65, %f19, %f50;
	add.s64 	%rd121, %rd242, %rd38;
	atom.global.add.f32 	%f66, [%rd121], %f65;
	add.s64 	%rd122, %rd113, %rd9;
	ld.global.f32 	%f67, [%rd122];
	mul.f32 	%f68, %f12, %f67;
	add.s64 	%rd123, %rd242, %rd57;
	atom.global.add.f32 	%f69, [%rd123], %f68;
	mul.f32 	%f70, %f13, %f67;
	add.s64 	%rd124, %rd242, %rd54;
	atom.global.add.f32 	%f71, [%rd124], %f70;
	mul.f32 	%f72, %f14, %f67;
	add.s64 	%rd125, %rd10, %rd52;
	add.s64 	%rd126, %rd242, %rd125;
	atom.global.add.f32 	%f73, [%rd126], %f72;
	mul.f32 	%f74, %f15, %f67;
	add.s64 	%rd127, %rd242, %rd50;
	atom.global.add.f32 	%f75, [%rd127], %f74;
	mul.f32 	%f76, %f16, %f67;
	add.s64 	%rd128, %rd242, %rd47;
	atom.global.add.f32 	%f77, [%rd128], %f76;
	mul.f32 	%f78, %f17, %f67;
	add.s64 	%rd129, %rd242, %rd44;
	atom.global.add.f32 	%f79, [%rd129], %f78;
	mul.f32 	%f80, %f18, %f67;
	add.s64 	%rd130, %rd242, %rd42;
	atom.global.add.f32 	%f81, [%rd130], %f80;
	mul.f32 	%f82, %f19, %f67;
	add.s64 	%rd131, %rd242, %rd39;
	atom.global.add.f32 	%f83, [%rd131], %f82;
	add.s64 	%rd132, %rd122, %rd9;
	ld.global.f32 	%f84, [%rd132];
	mul.f32 	%f85, %f12, %f84;
	shl.b64 	%rd133, %rd8, 3;
	add.s64 	%rd134, %rd133, %rd56;
	add.s64 	%rd135, %rd242, %rd134;
	atom.global.add.f32 	%f86, [%rd135], %f85;
	mul.f32 	%f87, %f13, %f84;
	add.s64 	%rd136, %rd242, %rd55;
	atom.global.add.f32 	%f88, [%rd136], %f87;
	mul.f32 	%f89, %f14, %f84;
	add.s64 	%rd137, %rd133, %rd52;
	add.s64 	%rd138, %rd242, %rd137;
	atom.global.add.f32 	%f90, [%rd138], %f89;
	mul.f32 	%f91, %f15, %f84;
	add.s64 	%rd139, %rd242, %rd51;
	atom.global.add.f32 	%f92, [%rd139], %f91;
	mul.f32 	%f93, %f16, %f84;
	add.s64 	%rd140, %rd242, %rd48;
	atom.global.add.f32 	%f94, [%rd140], %f93;
	mul.f32 	%f95, %f17, %f84;
	add.s64 	%rd141, %rd242, %rd45;
	atom.global.add.f32 	%f96, [%rd141], %f95;
	mul.f32 	%f97, %f18, %f84;
	add.s64 	%rd142, %rd133, %rd41;
	add.s64 	%rd143, %rd242, %rd142;
	atom.global.add.f32 	%f98, [%rd143], %f97;
	mul.f32 	%f99, %f19, %f84;
	add.s64 	%rd144, %rd242, %rd40;
	atom.global.add.f32 	%f100, [%rd144], %f99;
	add.s64 	%rd145, %rd132, %rd9;
	ld.global.f32 	%f101, [%rd145];
	mul.f32 	%f102, %f12, %f101;
	mul.lo.s64 	%rd146, %rd8, 12;
	add.s64 	%rd147, %rd146, %rd56;
	add.s64 	%rd148, %rd242, %rd147;
	atom.global.add.f32 	%f103, [%rd148], %f102;
	mul.f32 	%f104, %f13, %f101;
	add.s64 	%rd149, %rd146, %rd53;
	add.s64 	%rd150, %rd242, %rd149;
	atom.global.add.f32 	%f105, [%rd150], %f104;
	mul.f32 	%f106, %f14, %f101;
	add.s64 	%rd151, %rd146, %rd52;
	add.s64 	%rd152, %rd242, %rd151;
	atom.global.add.f32 	%f107, [%rd152], %f106;
	mul.f32 	%f108, %f15, %f101;
	add.s64 	%rd153, %rd146, %rd49;
	add.s64 	%rd154, %rd242, %rd153;
	atom.global.add.f32 	%f109, [%rd154], %f108;
	mul.f32 	%f110, %f16, %f101;
	add.s64 	%rd155, %rd146, %rd46;
	add.s64 	%rd156, %rd242, %rd155;
	atom.global.add.f32 	%f111, [%rd156], %f110;
	mul.f32 	%f112, %f17, %f101;
	add.s64 	%rd157, %rd146, %rd43;
	add.s64 	%rd158, %rd242, %rd157;
	atom.global.add.f32 	%f113, [%rd158], %f112;
	mul.f32 	%f114, %f18, %f101;
	add.s64 	%rd159, %rd146, %rd41;
	add.s64 	%rd160, %rd242, %rd159;
	atom.global.add.f32 	%f115, [%rd160], %f114;
	mul.f32 	%f116, %f19, %f101;
	add.s64 	%rd161, %rd146, %rd38;
	add.s64 	%rd162, %rd242, %rd161;
	atom.global.add.f32 	%f117, [%rd162], %f116;
	add.s64 	%rd253, %rd253, %rd9;
	add.s64 	%rd254, %rd254, %rd10;
	shl.b64 	%rd163, %rd8, 4;
	add.s64 	%rd242, %rd242, %rd163;
	add.s32 	%r94, %r94, 4;
	setp.ne.s32 	%p16, %r94, 0;
	@%p16 bra 	$L__BB8_24;
$L__BB8_25:
	ld.param.u64 	%rd234, [UpsampleTrilinear3DGradKernel_offset_param_17];
	ld.param.u32 	%r85, [UpsampleTrilinear3DGradKernel_offset_param_7];
	ld.param.u32 	%r76, [UpsampleTrilinear3DGradKernel_offset_param_3];
	cvta.to.global.u64 	%rd68, %rd234;
	cvt.s64.s32 	%rd69, %r85;
	and.b32  	%r66, %r76, 3;
	setp.eq.s32 	%p17, %r66, 0;
	@%p17 bra 	$L__BB8_30;
	setp.eq.s32 	%p18, %r66, 1;
	@%p18 bra 	$L__BB8_28;
	add.s64 	%rd165, %rd254, %rd5;
	add.s64 	%rd166, %rd26, %rd253;
	shl.b64 	%rd167, %rd166, 2;
	add.s64 	%rd168, %rd1, %rd167;
	ld.global.f32 	%f118, [%rd168];
	add.s64 	%rd169, %rd165, %rd27;
	mul.f32 	%f119, %f12, %f118;
	shl.b64 	%rd170, %rd169, 2;
	add.s64 	%rd171, %rd68, %rd170;
	atom.global.add.f32 	%f120, [%rd171], %f119;
	add.s64 	%rd172, %rd165, %rd28;
	mul.f32 	%f121, %f13, %f118;
	shl.b64 	%rd173, %rd172, 2;
	add.s64 	%rd174, %rd68, %rd173;
	atom.global.add.f32 	%f122, [%rd174], %f121;
	add.s64 	%rd175, %rd165, %rd29;
	mul.f32 	%f123, %f14, %f118;
	shl.b64 	%rd176, %rd175, 2;
	add.s64 	%rd177, %rd68, %rd176;
	atom.global.add.f32 	%f124, [%rd177], %f123;
	add.s64 	%rd178, %rd165, %rd30;
	mul.f32 	%f125, %f15, %f118;
	shl.b64 	%rd179, %rd178, 2;
	add.s64 	%rd180, %rd68, %rd179;
	atom.global.add.f32 	%f126, [%rd180], %f125;
	add.s64 	%rd181, %rd165, %rd31;
	mul.f32 	%f127, %f16, %f118;
	shl.b64 	%rd182, %rd181, 2;
	add.s64 	%rd183, %rd68, %rd182;
	atom.global.add.f32 	%f128, [%rd183], %f127;
	add.s64 	%rd184, %rd165, %rd32;
	mul.f32 	%f129, %f17, %f118;
	shl.b64 	%rd185, %rd184, 2;
	add.s64 	%rd186, %rd68, %rd185;
	atom.global.add.f32 	%f130, [%rd186], %f129;
	add.s64 	%rd187, %rd165, %rd33;
	mul.f32 	%f131, %f18, %f118;
	shl.b64 	%rd188, %rd187, 2;
	add.s64 	%rd189, %rd68, %rd188;
	atom.global.add.f32 	%f132, [%rd189], %f131;
	add.s64 	%rd190, %rd165, %rd34;
	mul.f32 	%f133, %f19, %f118;
	shl.b64 	%rd191, %rd190, 2;
	add.s64 	%rd192, %rd68, %rd191;
	atom.global.add.f32 	%f134, [%rd192], %f133;
	add.s64 	%rd193, %rd165, %rd8;
	add.s64 	%rd194, %rd168, %rd9;
	ld.global.f32 	%f135, [%rd194];
	mul.f32 	%f136, %f12, %f135;
	add.s64 	%rd195, %rd171, %rd10;
	atom.global.add.f32 	%f137, [%rd195], %f136;
	mul.f32 	%f138, %f13, %f135;
	add.s64 	%rd196, %rd174, %rd10;
	atom.global.add.f32 	%f139, [%rd196], %f138;
	mul.f32 	%f140, %f14, %f135;
	add.s64 	%rd197, %rd177, %rd10;
	atom.global.add.f32 	%f141, [%rd197], %f140;
	mul.f32 	%f142, %f15, %f135;
	add.s64 	%rd198, %rd180, %rd10;
	atom.global.add.f32 	%f143, [%rd198], %f142;
	mul.f32 	%f144, %f16, %f135;
	add.s64 	%rd199, %rd183, %rd10;
	atom.global.add.f32 	%f145, [%rd199], %f144;
	mul.f32 	%f146, %f17, %f135;
	add.s64 	%rd200, %rd186, %rd10;
	atom.global.add.f32 	%f147, [%rd200], %f146;
	mul.f32 	%f148, %f18, %f135;
	add.s64 	%rd201, %rd189, %rd10;
	atom.global.add.f32 	%f149, [%rd201], %f148;
	mul.f32 	%f150, %f19, %f135;
	add.s64 	%rd202, %rd192, %rd10;
	atom.global.add.f32 	%f151, [%rd202], %f150;
	shl.b64 	%rd203, %rd69, 1;
	add.s64 	%rd253, %rd253, %rd203;
	add.s64 	%rd254, %rd193, %rd7;
$L__BB8_28:
	ld.param.u32 	%r77, [UpsampleTrilinear3DGradKernel_offset_param_3];
	and.b32  	%r67, %r77, 1;
	setp.eq.b32 	%p19, %r67, 1;
	not.pred 	%p20, %p19;
	@%p20 bra 	$L__BB8_30;
	add.s64 	%rd204, %rd254, %rd5;
	add.s64 	%rd205, %rd26, %rd253;
	shl.b64 	%rd206, %rd205, 2;
	add.s64 	%rd207, %rd1, %rd206;
	ld.global.f32 	%f152, [%rd207];
	add.s64 	%rd208, %rd204, %rd27;
	mul.f32 	%f153, %f12, %f152;
	shl.b64 	%rd209, %rd208, 2;
	add.s64 	%rd210, %rd68, %rd209;
	atom.global.add.f32 	%f154, [%rd210], %f153;
	add.s64 	%rd211, %rd204, %rd28;
	mul.f32 	%f155, %f13, %f152;
	shl.b64 	%rd212, %rd211, 2;
	add.s64 	%rd213, %rd68, %rd212;
	atom.global.add.f32 	%f156, [%rd213], %f155;
	add.s64 	%rd214, %rd204, %rd29;
	mul.f32 	%f157, %f14, %f152;
	shl.b64 	%rd215, %rd214, 2;
	add.s64 	%rd216, %rd68, %rd215;
	atom.global.add.f32 	%f158, [%rd216], %f157;
	add.s64 	%rd217, %rd204, %rd30;
	mul.f32 	%f159, %f15, %f152;
	shl.b64 	%rd218, %rd217, 2;
	add.s64 	%rd219, %rd68, %rd218;
	atom.global.add.f32 	%f160, [%rd219], %f159;
	add.s64 	%rd220, %rd204, %rd31;
	mul.f32 	%f161, %f16, %f152;
	shl.b64 	%rd221, %rd220, 2;
	add.s64 	%rd222, %rd68, %rd221;
	atom.global.add.f32 	%f162, [%rd222], %f161;
	add.s64 	%rd223, %rd204, %rd32;
	mul.f32 	%f163, %f17, %f152;
	shl.b64 	%rd224, %rd223, 2;
	add.s64 	%rd225, %rd68, %rd224;
	atom.global.add.f32 	%f164, [%rd225], %f163;
	add.s64 	%rd226, %rd204, %rd33;
	mul.f32 	%f165, %f18, %f152;
	shl.b64 	%rd227, %rd226, 2;
	add.s64 	%rd228, %rd68, %rd227;
	atom.global.add.f32 	%f166, [%rd228], %f165;
	add.s64 	%rd229, %rd204, %rd34;
	mul.f32 	%f167, %f19, %f152;
	shl.b64 	%rd230, %rd229, 2;
	add.s64 	%rd231, %rd68, %rd230;
	atom.global.add.f32 	%f168, [%rd231], %f167;
	add.s64 	%rd253, %rd253, %rd69;
	add.s64 	%rd254, %rd8, %rd254;
$L__BB8_30:
	ld.param.u32 	%r72, [UpsampleTrilinear3DGradKernel_offset_param_2];
	add.s32 	%r93, %r93, 1;
	setp.ne.s32 	%p21, %r93, %r72;
	@%p21 bra 	$L__BB8_22;
	mov.u32 	%r68, %ntid.x;
	mov.u32 	%r69, %nctaid.x;
	mul.lo.s32 	%r70, %r68, %r69;
	cvt.u64.u32 	%rd232, %r70;
	add.s64 	%rd235, %rd235, %rd232;
	setp.lt.u64 	%p22, %rd235, %rd3;
	@%p22 bra 	$L__BB8_3;
$L__BB8_32:
	ret;

}


// ===== COMPILED SASS (sm_100) =====

	.target	sm_100

	.elftype	@"ET_EXEC"


//--------------------- .note.nv.tkinfo           --------------------------
	.section	.note.nv.tkinfo,"",@"SHT_NOTE"
	.sectionflags	@"SHF_NOTE_NV_TKINFO"
	.tkinfo
        /*0018*/ 	.word	0x00000002
        /*0030*/ 	.string	""
        /*0030*/ 	.string	"ptxas"
        /*0030*/ 	.string	"Cuda compilation tools, release 13.0, V13.0.88"
        /*0030*/ 	.string	"Build cuda_13.0.r13.0/compiler.36424714_0"
        /*0030*/ 	.string	"-arch sm_100 -m 64 "



//--------------------- .note.nv.cuinfo           --------------------------
	.section	.note.nv.cuinfo,"",@"SHT_NOTE"
	.sectionflags	@"SHF_NOTE_NV_CUINFO"
        /*0018*/ 	.short	0x0002
        /*001a*/ 	.short	0x0064
        /*001c*/ 	.short	0x0082
	.zero		2


//--------------------- .nv.info                  --------------------------
	.section	.nv.info,"",@"SHT_CUDA_INFO"
	.align	4


	//----- nvinfo : EIATTR_REGCOUNT
	.align		4
        /*0000*/ 	.byte	0x04, 0x2f
        /*0002*/ 	.short	(.L_1 - .L_0)
	.align		4
.L_0:
        /*0004*/ 	.word	index@(upscale)
        /*0008*/ 	.word	0x0000001a


	//----- nvinfo : EIATTR_FRAME_SIZE
	.align		4
.L_1:
        /*000c*/ 	.byte	0x04, 0x11
        /*000e*/ 	.short	(.L_3 - .L_2)
	.align		4
.L_2:
        /*0010*/ 	.word	index@(upscale)
        /*0014*/ 	.word	0x00000000


	//----- nvinfo : EIATTR_REGCOUNT
	.align		4
.L_3:
        /*0018*/ 	.byte	0x04, 0x2f
        /*001a*/ 	.short	(.L_5 - .L_4)
	.align		4
.L_4:
        /*001c*/ 	.word	index@(downscale)
        /*0020*/ 	.word	0x00000028


	//----- nvinfo : EIATTR_FRAME_SIZE
	.align		4
.L_5:
        /*0024*/ 	.byte	0x04, 0x11
        /*0026*/ 	.short	(.L_7 - .L_6)
	.align		4
.L_6:
        /*0028*/ 	.word	index@(downscale)
        /*002c*/ 	.word	0x00000000


	//----- nvinfo : EIATTR_REGCOUNT
	.align		4
.L_7:
        /*0030*/ 	.byte	0x04, 0x2f
        /*0032*/ 	.short	(.L_9 - .L_8)
	.align		4
.L_8:
        /*0034*/ 	.word	index@(upscale3d)
        /*0038*/ 	.word	0x0000001b


	//----- nvinfo : EIATTR_FRAME_SIZE
	.align		4
.L_9:
        /*003c*/ 	.byte	0x04, 0x11
        /*003e*/ 	.short	(.L_11 - .L_10)
	.align		4
.L_10:
        /*0040*/ 	.word	index@(upscale3d)
        /*0044*/ 	.word	0x00000000


	//----- nvinfo : EIATTR_REGCOUNT
	.align		4
.L_11:
        /*0048*/ 	.byte	0x04, 0x2f
        /*004a*/ 	.short	(.L_13 - .L_12)
	.align		4
.L_12:
        /*004c*/ 	.word	index@(downscale3d)
        /*0050*/ 	.word	0x00000028


	//----- nvinfo : EIATTR_FRAME_SIZE
	.align		4
.L_13:
        /*0054*/ 	.byte	0x04, 0x11
        /*0056*/ 	.short	(.L_15 - .L_14)
	.align		4
.L_14:
        /*0058*/ 	.word	index@(downscale3d)
        /*005c*/ 	.word	0x00000000


	//----- nvinfo : EIATTR_REGCOUNT
	.align		4
.L_15:
        /*0060*/ 	.byte	0x04, 0x2f
        /*0062*/ 	.short	(.L_17 - .L_16)
	.align		4
.L_16:
        /*0064*/ 	.word	index@(UpsampleTrilinear3DKernel)
        /*0068*/ 	.word	0x00000038


	//----- nvinfo : EIATTR_FRAME_SIZE
	.align		4
.L_17:
        /*006c*/ 	.byte	0x04, 0x11
        /*006e*/ 	.short	(.L_19 - .L_18)
	.align		4
.L_18:
        /*0070*/ 	.word	index@($__internal_6_$__cuda_sm20_div_u64)
        /*0074*/ 	.word	0x00000000


	//----- nvinfo : EIATTR_FRAME_SIZE
	.align		4
.L_19:
        /*0078*/ 	.byte	0x04, 0x11
        /*007a*/ 	.short	(.L_21 - .L_20)
	.align		4
.L_20:
        /*007c*/ 	.word	index@(UpsampleTrilinear3DKernel)
        /*0080*/ 	.word	0x00000000


	//----- nvinfo : EIATTR_REGCOUNT
	.align		4
.L_21:
        /*0084*/ 	.byte	0x04, 0x2f
        /*0086*/ 	.short	(.L_23 - .L_22)
	.align		4
.L_22:
        /*0088*/ 	.word	index@(UpsampleTrilinear3DKernel_igone)
        /*008c*/ 	.word	0x00000038


	//----- nvinfo : EIATTR_FRAME_SIZE
	.align		4
.L_23:
        /*0090*/ 	.byte	0x04, 0x11
        /*0092*/ 	.short	(.L_25 - .L_24)
	.align		4
.L_24:
        /*0094*/ 	.word	index@($__internal_5_$__cuda_sm20_div_u64)
        /*0098*/ 	.word	0x00000000


	//----- nvinfo : EIATTR_FRAME_SIZE
	.align		4
.L_25:
        /*009c*/ 	.byte	0x04, 0x11
        /*009e*/ 	.short	(.L_27 - .L_26)
	.align		4
.L_26:
        /*00a0*/ 	.word	index@(UpsampleTrilinear3DKernel_igone)
        /*00a4*/ 	.word	0x00000000


	//----- nvinfo : EIATTR_REGCOUNT
	.align		4
.L_27:
        /*00a8*/ 	.byte	0x04, 0x2f
        /*00aa*/ 	.short	(.L_29 - .L_28)
	.align		4
.L_28:
        /*00ac*/ 	.word	index@(UpsampleTrilinear3DKernel_offset)
        /*00b0*/ 	.word	0x00000038


	//----- nvinfo : EIATTR_FRAME_SIZE
	.align		4
.L_29:
        /*00b4*/ 	.byte	0x04, 0x11
        /*00b6*/ 	.short	(.L_31 - .L_30)
	.align		4
.L_30:
        /*00b8*/ 	.word	index@($__internal_4_$__cuda_sm20_div_u64)
        /*00bc*/ 	.word	0x00000000


	//----- nvinfo : EIATTR_FRAME_SIZE
	.align		4
.L_31:
        /*00c0*/ 	.byte	0x04, 0x11
        /*00c2*/ 	.short	(.L_33 - .L_32)
	.align		4
.L_32:
        /*00c4*/ 	.word	index@(UpsampleTrilinear3DKernel_offset)
        /*00c8*/ 	.word	0x00000000


	//----- nvinfo : EIATTR_REGCOUNT
	.align		4
.L_33:
        /*00cc*/ 	.byte	0x04, 0x2f
        /*00ce*/ 	.short	(.L_35 - .L_34)
	.align		4
.L_34:
        /*00d0*/ 	.word	index@(UpsampleTrilinear3DGradKernel)
        /*00d4*/ 	.word	0x00000060


	//----- nvinfo : EIATTR_FRAME_SIZE
	.align		4
.L_35:
        /*00d8*/ 	.byte	0x04, 0x11
        /*00da*/ 	.short	(.L_37 - .L_36)
	.align		4
.L_36:
        /*00dc*/ 	.word	index@($__internal_3_$__cuda_sm20_rem_u64)
        /*00e0*/ 	.word	0x00000000


	//----- nvinfo : EIATTR_FRAME_SIZE
	.align		4
.L_37:
        /*00e4*/ 	.byte	0x04, 0x11
        /*00e6*/ 	.short	(.L_39 - .L_38)
	.align		4
.L_38:
        /*00e8*/ 	.word	index@($__internal_2_$__cuda_sm20_div_u64)
        /*00ec*/ 	.word	0x00000000


	//----- nvinfo : EIATTR_FRAME_SIZE
	.align		4
.L_39:
        /*00f0*/ 	.byte	0x04, 0x11
        /*00f2*/ 	.short	(.L_41 - .L_40)
	.align		4
.L_40:
        /*00f4*/ 	.word	index@(UpsampleTrilinear3DGradKernel)
        /*00f8*/ 	.word	0x00000000


	//----- nvinfo : EIATTR_REGCOUNT
	.align		4
.L_41:
        /*00fc*/ 	.byte	0x04, 0x2f
        /*00fe*/ 	.short	(.L_43 - .L_42)
	.align		4
.L_42:
        /*0100*/ 	.word	index@(UpsampleTrilinear3DGradKernel_offset)
        /*0104*/ 	.word	0x00000060


	//----- nvinfo : EIATTR_FRAME_SIZE
	.align		4
.L_43:
        /*0108*/ 	.byte	0x04, 0x11
        /*010a*/ 	.short	(.L_45 - .L_44)
	.align		4
.L_44:
        /*010c*/ 	.word	index@($__internal_1_$__cuda_sm20_rem_u64)
        /*0110*/ 	.word	0x00000000


	//----- nvinfo : EIATTR_FRAME_SIZE
	.align		4
.L_45:
        /*0114*/ 	.byte	0x04, 0x11
        /*0116*/ 	.short	(.L_47 - .L_46)
	.align		4
.L_46:
        /*0118*/ 	.word	index@($__internal_0_$__cuda_sm20_div_u64)
        /*011c*/ 	.word	0x00000000


	//----- nvinfo : EIATTR_FRAME_SIZE
	.align		4
.L_47:
        /*0120*/ 	.byte	0x04, 0x11
        /*0122*/ 	.short	(.L_49 - .L_48)
	.align		4
.L_48:
        /*0124*/ 	.word	index@(UpsampleTrilinear3DGradKernel_offset)
        /*0128*/ 	.word	0x00000000


	//----- nvinfo : EIATTR_MIN_STACK_SIZE
	.align		4
.L_49:
        /*012c*/ 	.byte	0x04, 0x12
        /*012e*/ 	.short	(.L_51 - .L_50)
	.align		4
.L_50:
        /*0130*/ 	.word	index@(UpsampleTrilinear3DGradKernel_offset)
        /*0134*/ 	.word	0x00000000


	//----- nvinfo : EIATTR_MIN_STACK_SIZE
	.align		4
.L_51:
        /*0138*/ 	.byte	0x04, 0x12
        /*013a*/ 	.short	(.L_53 - .L_52)
	.align		4
.L_52:
        /*013c*/ 	.word	index@(UpsampleTrilinear3DGradKernel)
        /*0140*/ 	.word	0x00000000


	//----- nvinfo : EIATTR_MIN_STACK_SIZE
	.align		4
.L_53:
        /*0144*/ 	.byte	0x04, 0x12
        /*0146*/ 	.short	(.L_55 - .L_54)
	.align		4
.L_54:
        /*0148*/ 	.word	index@(UpsampleTrilinear3DKernel_offset)
        /*014c*/ 	.word	0x00000000


	//----- nvinfo : EIATTR_MIN_STACK_SIZE
	.align		4
.L_55:
        /*0150*/ 	.byte	0x04, 0x12
        /*0152*/ 	.short	(.L_57 - .L_56)
	.align		4
.L_56:
        /*0154*/ 	.word	index@(UpsampleTrilinear3DKernel_igone)
        /*0158*/ 	.word	0x00000000


	//----- nvinfo : EIATTR_MIN_STACK_SIZE
	.align		4
.L_57:
        /*015c*/ 	.byte	0x04, 0x12
        /*015e*/ 	.short	(.L_59 - .L_58)
	.align		4
.L_58:
        /*0160*/ 	.word	index@(UpsampleTrilinear3DKernel)
        /*0164*/ 	.word	0x00000000


	//----- nvinfo : EIATTR_MIN_STACK_SIZE
	.align		4
.L_59:
        /*0168*/ 	.byte	0x04, 0x12
        /*016a*/ 	.short	(.L_61 - .L_60)
	.align		4
.L_60:
        /*016c*/ 	.word	index@(downscale3d)
        /*0170*/ 	.word	0x00000000


	//----- nvinfo : EIATTR_MIN_STACK_SIZE
	.align		4
.L_61:
        /*0174*/ 	.byte	0x04, 0x12
        /*0176*/ 	.short	(.L_63 - .L_62)
	.align		4
.L_62:
        /*0178*/ 	.word	index@(upscale3d)
        /*017c*/ 	.word	0x00000000


	//----- nvinfo : EIATTR_MIN_STACK_SIZE
	.align		4
.L_63:
        /*0180*/ 	.byte	0x04, 0x12
        /*0182*/ 	.short	(.L_65 - .L_64)
	.align		4
.L_64:
        /*0184*/ 	.word	index@(downscale)
        /*0188*/ 	.word	0x00000000


	//----- nvinfo : EIATTR_MIN_STACK_SIZE
	.align		4
.L_65:
        /*018c*/ 	.byte	0x04, 0x12
        /*018e*/ 	.short	(.L_67 - .L_66)
	.align		4
.L_66:
        /*0190*/ 	.word	index@(upscale)
        /*0194*/ 	.word	0x00000000
.L_67:


//--------------------- .nv.compat                --------------------------
	.section	.nv.compat,"",@"SHT_CUDA_COMPAT_INFO"
	.align	4
        /*0000*/ 	.byte	0x02, 0x09, 0x00, 0x00, 0x02, 0x02, 0x01, 0x00, 0x02, 0x05, 0x05, 0x00, 0x03, 0x07, 0x01, 0x01
        /*0010*/ 	.byte	0x02, 0x03, 0x00, 0x00, 0x02, 0x06, 0x01, 0x00, 0x04, 0x0b, 0x08, 0x00, 0x09, 0x00, 0x00, 0x00
        /*0020*/ 	.byte	0x00, 0x00, 0x00, 0x00


//--------------------- .nv.info.UpsampleTrilinear3DGradKernel_offset --------------------------
	.section	.nv.info.UpsampleTrilinear3DGradKernel_offset,"",@"SHT_CUDA_INFO"
	.sectionflags	@""
	.align	4


	//----- nvinfo : EIATTR_CUDA_API_VERSION
	.align		4
        /*0000*/ 	.byte	0x04, 0x37
        /*0002*/ 	.short	(.L_69 - .L_68)
.L_68:
        /*0004*/ 	.word	0x00000082


	//----- nvinfo : EIATTR_KPARAM_INFO
	.align		4
.L_69:
        /*0008*/ 	.byte	0x04, 0x17
        /*000a*/ 	.short	(.L_71 - .L_70)
.L_70:
        /*000c*/ 	.word	0x00000000
        /*0010*/ 	.short	0x0012
        /*0012*/ 	.short	0x0058
        /*0014*/ 	.byte	0x00, 0xf0, 0x11, 0x00


	//----- nvinfo : EIATTR_KPARAM_INFO
	.align		4
.L_71:
        /*0018*/ 	.byte	0x04, 0x17
        /*001a*/ 	.short	(.L_73 - .L_72)
.L_72:
        /*001c*/ 	.word	0x00000000
        /*0020*/ 	.short	0x0011
        /*0022*/ 	.short	0x0050
        /*0024*/ 	.byte	0x00, 0xf5, 0x21, 0x00


	//----- nvinfo : EIATTR_KPARAM_INFO
	.align		4
.L_73:
        /*0028*/ 	.byte	0x04, 0x17
        /*002a*/ 	.short	(.L_75 - .L_74)
.L_74:
        /*002c*/ 	.word	0x00000000
        /*0030*/ 	.short	0x0010
        /*0032*/ 	.short	0x0048
        /*0034*/ 	.byte	0x00, 0xf0, 0x05, 0x00


	//----- nvinfo : EIATTR_KPARAM_INFO
	.align		4
.L_75:
        /*0038*/ 	.byte	0x04, 0x17
        /*003a*/ 	.short	(.L_77 - .L_76)
.L_76:
        /*003c*/ 	.word	0x00000000
        /*0040*/ 	.short	0x000f
        /*0042*/ 	.short	0x0044
        /*0044*/ 	.byte	0x00, 0xf0, 0x11, 0x00


	//----- nvinfo : EIATTR_KPARAM_INFO
	.align		4
.L_77:
        /*0048*/ 	.byte	0x04, 0x17
        /*004a*/ 	.short	(.L_79 - .L_78)
.L_78:
        /*004c*/ 	.word	0x00000000
        /*0050*/ 	.short	0x000e
        /*0052*/ 	.short	0x0040
        /*0054*/ 	.byte	0x00, 0xf0, 0x11, 0x00


	//----- nvinfo : EIATTR_KPARAM_INFO
	.align		4
.L_79:
        /*0058*/ 	.byte	0x04, 0x17
        /*005a*/ 	.short	(.L_81 - .L_80)
.L_80:
        /*005c*/ 	.word	0x00000000
        /*0060*/ 	.short	0x000d
        /*0062*/ 	.short	0x003c
        /*0064*/ 	.byte	0x00, 0xf0, 0x11, 0x00


	//----- nvinfo : EIATTR_KPARAM_INFO
	.align		4
.L_81:
        /*0068*/ 	.byte	0x04, 0x17
        /*006a*/ 	.short	(.L_83 - .L_82)
.L_82:
        /*006c*/ 	.word	0x00000000
        /*0070*/ 	.short	0x000c
        /*0072*/ 	.short	0x0038
        /*0074*/ 	.byte	0x00, 0xf0, 0x11, 0x00


	//----- nvinfo : EIATTR_KPARAM_INFO
	.align		4
.L_83:
        /*0078*/ 	.byte	0x04, 0x17
        /*007a*/ 	.short	(.L_85 - .L_84)
.L_84:
        /*007c*/ 	.word	0x00000000
        /*0080*/ 	.short	0x000b
        /*0082*/ 	.short	0x0034
        /*0084*/ 	.byte	0x00, 0xf0, 0x11, 0x00


	//----- nvinfo : EIATTR_KPARAM_INFO
	.align		4
.L_85:
        /*0088*/ 	.byte	0x04, 0x17
        /*008a*/ 	.short	(.L_87 - .L_86)
.L_86:
        /*008c*/ 	.word	0x00000000
        /*0090*/ 	.short	0x000a
        /*0092*/ 	.short	0x0030
        /*0094*/ 	.byte	0x00, 0xf0, 0x11, 0x00


	//----- nvinfo : EIATTR_KPARAM_INFO
	.align		4
.L_87:
        /*0098*/ 	.byte	0x04, 0x17
        /*009a*/ 	.short	(.L_89 - .L_88)
.L_88:
        /*009c*/ 	.word	0x00000000
        /*00a0*/ 	.short	0x0009
        /*00a2*/ 	.short	0x002c
        /*00a4*/ 	.byte	0x00, 0xf0, 0x11, 0x00


	//----- nvinfo : EIATTR_KPARAM_INFO
	.align		4
.L_89:
        /*00a8*/ 	.byte	0x04, 0x17
        /*00aa*/ 	.short	(.L_91 - .L_90)
.L_90:
        /*00ac*/ 	.word	0x00000000
        /*00b0*/ 	.short	0x0008
        /*00b2*/ 	.short	0x0028
        /*00b4*/ 	.byte	0x00, 0xf0, 0x11, 0x00


	//----- nvinfo : EIATTR_KPARAM_INFO
	.align		4
.L_91:
        /*00b8*/ 	.byte	0x04, 0x17
        /*00ba*/ 	.short	(.L_93 - .L_92)
.L_92:
        /*00bc*/ 	.word	0x00000000
        /*00c0*/ 	.short	0x0007
        /*00c2*/ 	.short	0x0024
        /*00c4*/ 	.byte	0x00, 0xf0, 0x11, 0x00


	//----- nvinfo : EIATTR_KPARAM_INFO
	.align		4
.L_93:
        /*00c8*/ 	.byte	0x04, 0x17
        /*00ca*/ 	.short	(.L_95 - .L_94)
.L_94:
        /*00cc*/ 	.word	0x00000000
        /*00d0*/ 	.short	0x0006
        /*00d2*/ 	.short	0x0020
        /*00d4*/ 	.byte	0x00, 0xf0, 0x11, 0x00


	//----- nvinfo : EIATTR_KPARAM_INFO
	.align		4
.L_95:
        /*00d8*/ 	.byte	0x04, 0x17
        /*00da*/ 	.short	(.L_97 - .L_96)
.L_96:
        /*00dc*/ 	.word	0x00000000
        /*00e0*/ 	.short	0x0005
        /*00e2*/ 	.short	0x001c
        /*00e4*/ 	.byte	0x00, 0xf0, 0x11, 0x00


	//----- nvinfo : EIATTR_KPARAM_INFO
	.align		4
.L_97:
        /*00e8*/ 	.byte	0x04, 0x17
        /*00ea*/ 	.short	(.L_99 - .L_98)
.L_98:
        /*00ec*/ 	.word	0x00000000
        /*00f0*/ 	.short	0x0004
        /*00f2*/ 	.short	0x0018
        /*00f4*/ 	.byte	0x00, 0xf0, 0x11, 0x00


	//----- nvinfo : EIATTR_KPARAM_INFO
	.align		4
.L_99:
        /*00f8*/ 	.byte	0x04, 0x17
        /*00fa*/ 	.short	(.L_101 - .L_100)
.L_100:
        /*00fc*/ 	.word	0x00000000
        /*0100*/ 	.short	0x0003
        /*0102*/ 	.short	0x0014
        /*0104*/ 	.byte	0x00, 0xf0, 0x11, 0x00


	//----- nvinfo : EIATTR_KPARAM_INFO
	.align		4
.L_101:
        /*0108*/ 	.byte	0x04, 0x17
        /*010a*/ 	.short	(.L_103 - .L_102)
.L_102:
        /*010c*/ 	.word	0x00000000
        /*0110*/ 	.short	0x0002
        /*0112*/ 	.short	0x0010
        /*0114*/ 	.byte	0x00, 0xf0, 0x11, 0x00


	//----- nvinfo : EIATTR_KPARAM_INFO
	.align		4
.L_103:
        /*0118*/ 	.byte	0x04, 0x17
        /*011a*/ 	.short	(.L_105 - .L_104)
.L_104:
        /*011c*/ 	.word	0x00000000
        /*0120*/ 	.short	0x0001
        /*0122*/ 	.short	0x0008
        /*0124*/ 	.byte	0x00, 0xf5, 0x21, 0x00


	//----- nvinfo : EIATTR_KPARAM_INFO
	.align		4
.L_105:
        /*0128*/ 	.byte	0x04, 0x17
        /*012a*/ 	.short	(.L_107 - .L_106)
.L_106:
        /*012c*/ 	.word	0x00000000
        /*0130*/ 	.short	0x0000
        /*0132*/ 	.short	0x0000
        /*0134*/ 	.byte	0x00, 0xf0, 0x21, 0x00


	//----- nvinfo : EIATTR_SPARSE_MMA_MASK
	.align		4
.L_107:
        /*0138*/ 	.byte	0x03, 0x50
        /*013a*/ 	.short	0x0000


	//----- nvinfo : EIATTR_MAXREG_COUNT
	.align		4
        /*013c*/ 	.byte	0x03, 0x1b
        /*013e*/ 	.short	0x00ff


	//----- nvinfo : EIATTR_MERCURY_ISA_VERSION
	.align		4
        /*0140*/ 	.byte	0x03, 0x5f
        /*0142*/ 	.short	0x0101


	//----- nvinfo : EIATTR_VRC_CTA_INIT_COUNT
	.align		4
        /*0144*/ 	.byte	0x02, 0x4a
	.zero		1
	.zero		1


	//----- nvinfo : EIATTR_EXIT_INSTR_OFFSETS
	.align		4
        /*0148*/ 	.byte	0x04, 0x1c
        /*014a*/ 	.short	(.L_109 - .L_108)


	//   ....[0]....
.L_108:
        /*014c*/ 	.word	0x00000090


	//   ....[1]....
        /*0150*/ 	.word	0x00000120


	//   ....[2]....
        /*0154*/ 	.word	0x00002820


	//----- nvinfo : EIATTR_CRS_STACK_SIZE
	.align		4
.L_109:
        /*0158*/ 	.byte	0x04, 0x1e
        /*015a*/ 	.short	(.L_111 - .L_110)
.L_110:
        /*015c*/ 	.word	0x00000000


	//----- nvinfo : EIATTR_CBANK_PARAM_SIZE
	.align		4
.L_111:
        /*0160*/ 	.byte	0x03, 0x19
        /*0162*/ 	.short	0x005c


	//----- nvinfo : EIATTR_PARAM_CBANK
	.align		4
        /*0164*/ 	.byte	0x04, 0x0a
        /*0166*/ 	.short	(.L_113 - .L_112)
	.align		4
.L_112:
        /*0168*/ 	.word	index@(.nv.constant0.UpsampleTrilinear3DGradKernel_offset)
        /*016c*/ 	.short	0x0380
        /*016e*/ 	.short	0x005c


	//----- nvinfo : EIATTR_SW_WAR
	.align		4
.L_113:
        /*0170*/ 	.byte	0x04, 0x36
        /*0172*/ 	.short	(.L_115 - .L_114)
.L_114:
        /*0174*/ 	.word	0x00000008
.L_115:


//--------------------- .nv.info.UpsampleTrilinear3DGradKernel --------------------------
	.section	.nv.info.UpsampleTrilinear3DGradKernel,"",@"SHT_CUDA_INFO"
	.sectionflags	@""
	.align	4


	//----- nvinfo : EIATTR_CUDA_API_VERSION
	.align		4
        /*0000*/ 	.byte	0x04, 0x37
        /*0002*/ 	.short	(.L_117 - .L_116)
.L_116:
        /*0004*/ 	.word	0x00000082


	//----- nvinfo : EIATTR_KPARAM_INFO
	.align		4
.L_117:
        /*0008*/ 	.byte	0x04, 0x17
        /*000a*/ 	.short	(.L_119 - .L_118)
.L_118:
        /*000c*/ 	.word	0x00000000
        /*0010*/ 	.short	0x0010
        /*0012*/ 	.short	0x0048
        /*0014*/ 	.byte	0x00, 0xf5, 0x21, 0x00


	//----- nvinfo : EIATTR_KPARAM_INFO
	.align		4
.L_119:
        /*0018*/ 	.byte	0x04, 0x17
        /*001a*/ 	.short	(.L_121 - .L_120)
.L_120:
        /*001c*/ 	.word	0x00000000
        /*0020*/ 	.short	0x000f
        /*0022*/ 	.short	0x0044
        /*0024*/ 	.byte	0x00, 0xf0, 0x05, 0x00


	//----- nvinfo : EIATTR_KPARAM_INFO
	.align		4
.L_121:
        /*0028*/ 	.byte	0x04, 0x17
        /*002a*/ 	.short	(.L_123 - .L_122)
.L_122:
        /*002c*/ 	.word	0x00000000
        /*0030*/ 	.short	0x000e
        /*0032*/ 	.short	0x0040
        /*0034*/ 	.byte	0x00, 0xf0, 0x11, 0x00


	//----- nvinfo : EIATTR_KPARAM_INFO
	.align		4
.L_123:
        /*0038*/ 	.byte	0x04, 0x17
        /*003a*/ 	.short	(.L_125 - .L_124)
.L_124:
        /*003c*/ 	.word	0x00000000
        /*0040*/ 	.short	0x000d
        /*0042*/ 	.short	0x003c
        /*0044*/ 	.byte	0x00, 0xf0, 0x11, 0x00


	//----- nvinfo : EIATTR_KPARAM_INFO
	.align		4
.L_125:
        /*0048*/ 	.byte	0x04, 0x17
        /*004a*/ 	.short	(.L_127 - .L_126)
.L_126:
        /*004c*/ 	.word	0x00000000
        /*0050*/ 	.short	0x000c
        /*0052*/ 	.short	0x0038
        /*0054*/ 	.byte	0x00, 0xf0, 0x11, 0x00


	//----- nvinfo : EIATTR_KPARAM_INFO
	.align		4
.L_127:
        /*0058*/ 	.byte	0x04, 0x17
        /*005a*/ 	.short	(.L_129 - .L_128)
.L_128:
        /*005c*/ 	.word	0x00000000
        /*0060*/ 	.short	0x000b
        /*0062*/ 	.short	0x0034
        /*0064*/ 	.byte	0x00, 0xf0, 0x11, 0x00


	//----- nvinfo : EIATTR_KPARAM_INFO
	.align		4
.L_129:
        /*0068*/ 	.byte	0x04, 0x17
        /*006a*/ 	.short	(.L_131 - .L_130)
.L_130:
        /*006c*/ 	.word	0x00000000
        /*0070*/ 	.short	0x000a
        /*0072*/ 	.short	0x0030
        /*0074*/ 	.byte	0x00, 0xf0, 0x11, 0x00


	//----- nvinfo : EIATTR_KPARAM_INFO
	.align		4
.L_131:
        /*0078*/ 	.byte	0x04, 0x17
        /*007a*/ 	.short	(.L_133 - .L_132)
.L_132:
        /*007c*/ 	.word	0x00000000
        /*0080*/ 	.short	0x0009
        /*0082*/ 	.short	0x002c
        /*0084*/ 	.byte	0x00, 0xf0, 0x11, 0x00


	//----- nvinfo : EIATTR_KPARAM_INFO
	.align		4
.L_133:
        /*0088*/ 	.byte	0x04, 0x17
        /*008a*/ 	.short	(.L_135 - .L_134)
.L_134:
        /*008c*/ 	.word	0x00000000
        /*0090*/ 	.short	0x0008
        /*0092*/ 	.short	0x0028
        /*0094*/ 	.byte	0x00, 0xf0, 0x11, 0x00


	//----- nvinfo : EIATTR_KPARAM_INFO
	.align		4
.L_135:
        /*0098*/ 	.byte	0x04, 0x17
        /*009a*/ 	.short	(.L_137 - .L_136)
.L_136:
        /*009c*/ 	.word	0x00000000
        /*00a0*/ 	.short	0x0007
        /*00a2*/ 	.short	0x0024
        /*00a4*/ 	.byte	0x00, 0xf0, 0x11, 0x00


	//----- nvinfo : EIATTR_KPARAM_INFO
	.align		4
.L_137:
        /*00a8*/ 	.byte	0x04, 0x17
        /*00aa*/ 	.short	(.L_139 - .L_138)
.L_138:
        /*00ac*/ 	.word	0x00000000
        /*00b0*/ 	.short	0x0006
        /*00b2*/ 	.short	0x0020
        /*00b4*/ 	.byte	0x00, 0xf0, 0x11, 0x00


	//----- nvinfo : EIATTR_KPARAM_INFO
	.align		4
.L_139:
        /*00b8*/ 	.byte	0x04, 0x17
        /*00ba*/ 	.short	(.L_141 - .L_140)
.L_140:
        /*00bc*/ 	.word	0x00000000
        /*00c0*/ 	.short	0x0005
        /*00c2*/ 	.short	0x001c
        /*00c4*/ 	.byte	0x00, 0xf0, 0x11, 0x00


	//----- nvinfo : EIATTR_KPARAM_INFO
	.align		4
.L_141:
        /*00c8*/ 	.byte	0x04, 0x17
        /*00ca*/ 	.short	(.L_143 - .L_142)
.L_142:
        /*00cc*/ 	.word	0x00000000
        /*00d0*/ 	.short	0x0004
        /*00d2*/ 	.short	0x0018
        /*00d4*/ 	.byte	0x00, 0xf0, 0x11, 0x00


	//----- nvinfo : EIATTR_KPARAM_INFO
	.align		4
.L_143:
        /*00d8*/ 	.byte	0x04, 0x17
        /*00da*/ 	.short	(.L_145 - .L_144)
.L_144:
        /*00dc*/ 	.word	0x00000000
        /*00e0*/ 	.short	0x0003
        /*00e2*/ 	.short	0x0014
        /*00e4*/ 	.byte	0x00, 0xf0, 0x11, 0x00


	//----- nvinfo : EIATTR_KPARAM_INFO
	.align		4
.L_145:
        /*00e8*/ 	.byte	0x04, 0x17
        /*00ea*/ 	.short	(.L_147 - .L_146)
.L_146:
        /*00ec*/ 	.word	0x00000000
        /*00f0*/ 	.short	0x0002
        /*00f2*/ 	.short	0x0010
        /*00f4*/ 	.byte	0x00, 0xf0, 0x11, 0x00


	//----- nvinfo : EIATTR_KPARAM_INFO
	.align		4
.L_147:
        /*00f8*/ 	.byte	0x04, 0x17
        /*00fa*/ 	.short	(.L_149 - .L_148)
.L_148:
        /*00fc*/ 	.word	0x00000000
        /*0100*/ 	.short	0x0001
        /*0102*/ 	.short	0x0008
        /*0104*/ 	.byte	0x00, 0xf5, 0x21, 0x00


	//----- nvinfo : EIATTR_KPARAM_INFO
	.align		4
.L_149:
        /*0108*/ 	.byte	0x04, 0x17
        /*010a*/ 	.short	(.L_151 - .L_150)
.L_150:
        /*010c*/ 	.word	0x00000000
        /*0110*/ 	.short	0x0000
        /*0112*/ 	.short	0x0000
        /*0114*/ 	.byte	0x00, 0xf0, 0x21, 0x00


	//----- nvinfo : EIATTR_SPARSE_MMA_MASK
	.align		4
.L_151:
        /*0118*/ 	.byte	0x03, 0x50
        /*011a*/ 	.short	0x0000


	//----- nvinfo : EIATTR_MAXREG_COUNT
	.align		4
        /*011c*/ 	.byte	0x03, 0x1b
        /*011e*/ 	.short	0x00ff


	//----- nvinfo : EIATTR_MERCURY_ISA_VERSION
	.align		4
        /*0120*/ 	.byte	0x03, 0x5f
        /*0122*/ 	.short	0x0101


	//----- nvinfo : EIATTR_VRC_CTA_INIT_COUNT
	.align		4
        /*0124*/ 	.byte	0x02, 0x4a
	.zero		1
	.zero		1


	//----- nvinfo : EIATTR_EXIT_INSTR_OFFSETS
	.align		4
        /*0128*/ 	.byte	0x04, 0x1c
        /*012a*/ 	.short	(.L_153 - .L_152)


	//   ....[0]....
.L_152:
        /*012c*/ 	.word	0x00000090


	//   ....[1]....
        /*0130*/ 	.word	0x000000d0


	//   ....[2]....
        /*0134*/ 	.word	0x00002600


	//----- nvinfo : EIATTR_CRS_STACK_SIZE
	.align		4
.L_153:
        /*0138*/ 	.byte	0x04, 0x1e
        /*013a*/ 	.short	(.L_155 - .L_154)
.L_154:
        /*013c*/ 	.word	0x00000000


	//----- nvinfo : EIATTR_CBANK_PARAM_SIZE
	.align		4
.L_155:
        /*0140*/ 	.byte	0x03, 0x19
        /*0142*/ 	.short	0x0050


	//----- nvinfo : EIATTR_PARAM_CBANK
	.align		4
        /*0144*/ 	.byte	0x04, 0x0a
        /*0146*/ 	.short	(.L_157 - .L_156)
	.align		4
.L_156:
        /*0148*/ 	.word	index@(.nv.constant0.UpsampleTrilinear3DGradKernel)
        /*014c*/ 	.short	0x0380
        /*014e*/ 	.short	0x0050


	//----- nvinfo : EIATTR_SW_WAR
	.align		4
.L_157:
        /*0150*/ 	.byte	0x04, 0x36
        /*0152*/ 	.short	(.L_159 - .L_158)
.L_158:
        /*0154*/ 	.word	0x00000008
.L_159:


//--------------------- .nv.info.UpsampleTrilinear3DKernel_offset --------------------------
	.section	.nv.info.UpsampleTrilinear3DKernel_offset,"",@"SHT_CUDA_INFO"
	.sectionflags	@""
	.align	4


	//----- nvinfo : EIATTR_CUDA_API_VERSION
	.align		4
        /*0000*/ 	.byte	0x04, 0x37
        /*0002*/ 	.short	(.L_161 - .L_160)
.L_160:
        /*0004*/ 	.word	0x00000082


	//----- nvinfo : EIATTR_KPARAM_INFO
	.align		4
.L_161:
        /*0008*/ 	.byte	0x04, 0x17
        /*000a*/ 	.short	(.L_163 - .L_162)
.L_162:
        /*000c*/ 	.word	0x00000000
        /*0010*/ 	.short	0x0012
        /*0012*/ 	.short	0x0054
        /*0014*/ 	.byte	0x00, 0xf0, 0x11, 0x00


	//----- nvinfo : EIATTR_KPARAM_INFO
	.align		4
.L_163:
        /*0018*/ 	.byte	0x04, 0x17
        /*001a*/ 	.short	(.L_165 - .L_164)
.L_164:
        /*001c*/ 	.word	0x00000000
        /*0020*/ 	.short	0x0011
        /*0022*/ 	.short	0x0050
        /*0024*/ 	.byte	0x00, 0xf0, 0x11, 0x00


	//----- nvinfo : EIATTR_KPARAM_INFO
	.align		4
.L_165:
        /*0028*/ 	.byte	0x04, 0x17
        /*002a*/ 	.short	(.L_167 - .L_166)
.L_166:
        /*002c*/ 	.word	0x00000000
        /*0030*/ 	.short	0x0010
        /*0032*/ 	.short	0x004c
        /*0034*/ 	.byte	0x00, 0xf0, 0x11, 0x00


	//----- nvinfo : EIATTR_KPARAM_INFO
	.align		4
.L_167:
        /*0038*/ 	.byte	0x04, 0x17
        /*003a*/ 	.short	(.L_169 - .L_168)
.L_168:
        /*003c*/ 	.word	0x00000000
        /*0040*/ 	.short	0x000f
        /*0042*/ 	.short	0x0048
        /*0044*/ 	.byte	0x00, 0xf0, 0x11, 0x00


	//----- nvinfo : EIATTR_KPARAM_INFO
	.align		4
.L_169:
        /*0048*/ 	.byte	0x04, 0x17
        /*004a*/ 	.short	(.L_171 - .L_170)
.L_170:
        /*004c*/ 	.word	0x00000000
        /*0050*/ 	.short	0x000e
        /*0052*/ 	.short	0x0044
        /*0054*/ 	.byte	0x00, 0xf0, 0x05, 0x00


	//----- nvinfo : EIATTR_KPARAM_INFO
	.align		4
.L_171:
        /*0058*/ 	.byte	0x04, 0x17
        /*005a*/ 	.short	(.L_173 - .L_172)
.L_172:
        /*005c*/ 	.word	0x00000000
        /*0060*/ 	.short	0x000d
        /*0062*/ 	.short	0x0040
        /*0064*/ 	.byte	0x00, 0xf0, 0x11, 0x00


	//----- nvinfo : EIATTR_KPARAM_INFO
	.align		4
.L_173:
        /*0068*/ 	.byte	0x04, 0x17
        /*006a*/ 	.short	(.L_175 - .L_174)
.L_174:
        /*006c*/ 	.word	0x00000000
        /*0070*/ 	.short	0x000c
        /*0072*/ 	.short	0x003c
        /*0074*/ 	.byte	0x00, 0xf0, 0x11, 0x00


	//----- nvinfo : EIATTR_KPARAM_INFO
	.align		4
.L_175:
        /*0078*/ 	.byte	0x04, 0x17
        /*007a*/ 	.short	(.L_177 - .L_176)
.L_176:
        /*007c*/ 	.word	0x00000000
        /*0080*/ 	.short	0x000b
        /*0082*/ 	.short	0x0038
        /*0084*/ 	.byte	0x00, 0xf0, 0x11, 0x00


	//----- nvinfo : EIATTR_KPARAM_INFO
	.align		4
.L_177:
        /*0088*/ 	.byte	0x04, 0x17
        /*008a*/ 	.short	(.L_179 - .L_178)
.L_178:
        /*008c*/ 	.word	0x00000000
        /*0090*/ 	.short	0x000a
        /*0092*/ 	.short	0x0034
        /*0094*/ 	.byte	0x00, 0xf0, 0x11, 0x00


	//----- nvinfo : EIATTR_KPARAM_INFO
	.align		4
.L_179:
        /*0098*/ 	.byte	0x04, 0x17
        /*009a*/ 	.short	(.L_181 - .L_180)
.L_180:
        /*009c*/ 	.word	0x00000000
        /*00a0*/ 	.short	0x0009
        /*00a2*/ 	.short	0x0030
        /*00a4*/ 	.byte	0x00, 0xf0, 0x11, 0x00


	//----- nvinfo : EIATTR_KPARAM_INFO
	.align		4
.L_181:
        /*00a8*/ 	.byte	0x04, 0x17
        /*00aa*/ 	.short	(.L_183 - .L_182)
.L_182:
        /*00ac*/ 	.word	0x00000000
        /*00b0*/ 	.short	0x0008
        /*00b2*/ 	.short	0x002c
        /*00b4*/ 	.byte	0x00, 0xf0, 0x11, 0x00


	//----- nvinfo : EIATTR_KPARAM_INFO
	.align		4
.L_183:
        /*00b8*/ 	.byte	0x04, 0x17
        /*00ba*/ 	.short	(.L_185 - .L_184)
.L_184:
        /*00bc*/ 	.word	0x00000000
        /*00c0*/ 	.short	0x0007
        /*00c2*/ 	.short	0x0028
        /*00c4*/ 	.byte	0x00, 0xf0, 0x11, 0x00


	//----- nvinfo : EIATTR_KPARAM_INFO
	.align		4
.L_185:
        /*00c8*/ 	.byte	0x04, 0x17
        /*00ca*/ 	.short	(.L_187 - .L_186)
.L_186:
        /*00cc*/ 	.word	0x00000000
        /*00d0*/ 	.short	0x0006
        /*00d2*/ 	.short	0x0024
        /*00d4*/ 	.byte	0x00, 0xf0, 0x11, 0x00


	//----- nvinfo : EIATTR_KPARAM_INFO
	.align		4
.L_187:
        /*00d8*/ 	.byte	0x04, 0x17
        /*00da*/ 	.short	(.L_189 - .L_188)
.L_188:
        /*00dc*/ 	.word	0x00000000
        /*00e0*/ 	.short	0x0005
        /*00e2*/ 	.short	0x0020
        /*00e4*/ 	.byte	0x00, 0xf0, 0x11, 0x00


	//----- nvinfo : EIATTR_KPARAM_INFO
	.align		4
.L_189:
        /*00e8*/ 	.byte	0x04, 0x17
        /*00ea*/ 	.short	(.L_191 - .L_190)
.L_190:
        /*00ec*/ 	.word	0x00000000
        /*00f0*/ 	.short	0x0004
        /*00f2*/ 	.short	0x001c
        /*00f4*/ 	.byte	0x00, 0xf0, 0x11, 0x00


	//----- nvinfo : EIATTR_KPARAM_INFO
	.align		4
.L_191:
        /*00f8*/ 	.byte	0x04, 0x17
        /*00fa*/ 	.short	(.L_193 - .L_192)
.L_192:
        /*00fc*/ 	.word	0x00000000
        /*0100*/ 	.short	0x0003
        /*0102*/ 	.short	0x0018
        /*0104*/ 	.byte	0x00, 0xf0, 0x11, 0x00


	//----- nvinfo : EIATTR_KPARAM_INFO
	.align		4
.L_193:
        /*0108*/ 	.byte	0x04, 0x17
        /*010a*/ 	.short	(.L_195 - .L_194)
.L_194:
        /*010c*/ 	.word	0x00000000
        /*0110*/ 	.short	0x0002
        /*0112*/ 	.short	0x0010
        /*0114*/ 	.byte	0x00, 0xf5, 0x21, 0x00


	//----- nvinfo : EIATTR_KPARAM_INFO
	.align		4
.L_195:
        /*0118*/ 	.byte	0x04, 0x17
        /*011a*/ 	.short	(.L_197 - .L_196)
.L_196:
        /*011c*/ 	.word	0x00000000
        /*0120*/ 	.short	0x0001
        /*0122*/ 	.short	0x0008
        /*0124*/ 	.byte	0x00, 0xf5, 0x21, 0x00


	//----- nvinfo : EIATTR_KPARAM_INFO
	.align		4
.L_197:
        /*0128*/ 	.byte	0x04, 0x17
        /*012a*/ 	.short	(.L_199 - .L_198)
.L_198:
        /*012c*/ 	.word	0x00000000
        /*0130*/ 	.short	0x0000
        /*0132*/ 	.short	0x0000
        /*0134*/ 	.byte	0x00, 0xf0, 0x11, 0x00


	//----- nvinfo : EIATTR_SPARSE_MMA_MASK
	.align		4
.L_199:
        /*0138*/ 	.byte	0x03, 0x50
        /*013a*/ 	.short	0x0000


	//----- nvinfo : EIATTR_MAXREG_COUNT
	.align		4
        /*013c*/ 	.byte	0x03, 0x1b
        /*013e*/ 	.short	0x00ff


	//----- nvinfo : EIATTR_MERCURY_ISA_VERSION
	.align		4
        /*0140*/ 	.byte	0x03, 0x5f
        /*0142*/ 	.short	0x0101


	//----- nvinfo : EIATTR_VRC_CTA_INIT_COUNT
	.align		4
        /*0144*/ 	.byte	0x02, 0x4a
	.zero		1
	.zero		1


	//----- nvinfo : EIATTR_EXIT_INSTR_OFFSETS
	.align		4
        /*0148*/ 	.byte	0x04, 0x1c
        /*014a*/ 	.short	(.L_201 - .L_200)


	//   ....[0]....
.L_200:
        /*014c*/ 	.word	0x00000090


	//   ....[1]....
        /*0150*/ 	.word	0x000000d0


	//   ....[2]....
        /*0154*/ 	.word	0x00002120


	//----- nvinfo : EIATTR_CRS_STACK_SIZE
	.align		4
.L_201:
        /*0158*/ 	.byte	0x04, 0x1e
        /*015a*/ 	.short	(.L_203 - .L_202)
.L_202:
        /*015c*/ 	.word	0x00000000


	//----- nvinfo : EIATTR_CBANK_PARAM_SIZE
	.align		4
.L_203:
        /*0160*/ 	.byte	0x03, 0x19
        /*0162*/ 	.short	0x0058


	//----- nvinfo : EIATTR_PARAM_CBANK
	.align		4
        /*0164*/ 	.byte	0x04, 0x0a
        /*0166*/ 	.short	(.L_205 - .L_204)
	.align		4
.L_204:
        /*0168*/ 	.word	index@(.nv.constant0.UpsampleTrilinear3DKernel_offset)
        /*016c*/ 	.short	0x0380
        /*016e*/ 	.short	0x0058


	//----- nvinfo : EIATTR_SW_WAR
	.align		4
.L_205:
        /*0170*/ 	.byte	0x04, 0x36
        /*0172*/ 	.short	(.L_207 - .L_206)
.L_206:
        /*0174*/ 	.word	0x00000008
.L_207:


//--------------------- .nv.info.UpsampleTrilinear3DKernel_igone --------------------------
	.section	.nv.info.UpsampleTrilinear3DKernel_igone,"",@"SHT_CUDA_INFO"
	.sectionflags	@""
	.align	4


	//----- nvinfo : EIATTR_CUDA_API_VERSION
	.align		4
        /*0000*/ 	.byte	0x04, 0x37
        /*0002*/ 	.short	(.L_209 - .L_208)
.L_208:
        /*0004*/ 	.word	0x00000082


	//----- nvinfo : EIATTR_KPARAM_INFO
	.align		4
.L_209:
        /*0008*/ 	.byte	0x04, 0x17
        /*000a*/ 	.short	(.L_211 - .L_210)
.L_210:
        /*000c*/ 	.word	0x00000000
        /*0010*/ 	.short	0x0012
        /*0012*/ 	.short	0x0054
        /*0014*/ 	.byte	0x00, 0xf0, 0x11, 0x00


	//----- nvinfo : EIATTR_KPARAM_INFO
	.align		4
.L_211:
        /*0018*/ 	.byte	0x04, 0x17
        /*001a*/ 	.short	(.L_213 - .L_212)
.L_212:
        /*001c*/ 	.word	0x00000000
        /*0020*/ 	.short	0x0011
        /*0022*/ 	.short	0x0050
        /*0024*/ 	.byte	0x00, 0xf0, 0x11, 0x00


	//----- nvinfo : EIATTR_KPARAM_INFO
	.align		4
.L_213:
        /*0028*/ 	.byte	0x04, 0x17
        /*002a*/ 	.short	(.L_215 - .L_214)
.L_214:
        /*002c*/ 	.word	0x00000000
        /*0030*/ 	.short	0x0010
        /*0032*/ 	.short	0x004c
        /*0034*/ 	.byte	0x00, 0xf0, 0x11, 0x00


	//----- nvinfo : EIATTR_KPARAM_INFO
	.align		4
.L_215:
        /*0038*/ 	.byte	0x04, 0x17
        /*003a*/ 	.short	(.L_217 - .L_216)
.L_216:
        /*003c*/ 	.word	0x00000000
        /*0040*/ 	.short	0x000f
        /*0042*/ 	.short	0x0048
        /*0044*/ 	.byte	0x00, 0xf0, 0x11, 0x00


	//----- nvinfo : EIATTR_KPARAM_INFO
	.align		4
.L_217:
        /*0048*/ 	.byte	0x04, 0x17
        /*004a*/ 	.short	(.L_219 - .L_218)
.L_218:
        /*004c*/ 	.word	0x00000000
        /*0050*/ 	.short	0x000e
        /*0052*/ 	.short	0x0044
        /*0054*/ 	.byte	0x00, 0xf0, 0x05, 0x00


	//----- nvinfo : EIATTR_KPARAM_INFO
	.align		4
.L_219:
        /*0058*/ 	.byte	0x04, 0x17
        /*005a*/ 	.short	(.L_221 - .L_220)
.L_220:
        /*005c*/ 	.word	0x00000000
        /*0060*/ 	.short	0x000d
        /*0062*/ 	.short	0x0040
        /*0064*/ 	.byte	0x00, 0xf0, 0x11, 0x00


	//----- nvinfo : EIATTR_KPARAM_INFO
	.align		4
.L_221:
        /*0068*/ 	.byte	0x04, 0x17
        /*006a*/ 	.short	(.L_223 - .L_222)
.L_222:
        /*006c*/ 	.word	0x00000000
        /*0070*/ 	.short	0x000c
        /*0072*/ 	.short	0x003c
        /*0074*/ 	.byte	0x00, 0xf0, 0x11, 0x00


	//----- nvinfo : EIATTR_KPARAM_INFO
	.align		4
.L_223:
        /*0078*/ 	.byte	0x04, 0x17
        /*007a*/ 	.short	(.L_225 - .L_224)
.L_224:
        /*007c*/ 	.word	0x00000000
        /*0080*/ 	.short	0x000b
        /*0082*/ 	.short	0x0038
        /*0084*/ 	.byte	0x00, 0xf0, 0x11, 0x00


	//----- nvinfo : EIATTR_KPARAM_INFO
	.align		4
.L_225:
        /*0088*/ 	.byte	0x04, 0x17
        /*008a*/ 	.short	(.L_227 - .L_226)
.L_226:
        /*008c*/ 	.word	0x00000000
        /*0090*/ 	.short	0x000a
        /*0092*/ 	.short	0x0034
        /*0094*/ 	.byte	0x00, 0xf0, 0x11, 0x00


	//----- nvinfo : EIATTR_KPARAM_INFO
	.align		4
.L_227:
        /*0098*/ 	.byte	0x04, 0x17
        /*009a*/ 	.short	(.L_229 - .L_228)
.L_228:
        /*009c*/ 	.word	0x00000000
        /*00a0*/ 	.short	0x0009
        /*00a2*/ 	.short	0x0030
        /*00a4*/ 	.byte	0x00, 0xf0, 0x11, 0x00


	//----- nvinfo : EIATTR_KPARAM_INFO
	.align		4
.L_229:
        /*00a8*/ 	.byte	0x04, 0x17
        /*00aa*/ 	.short	(.L_231 - .L_230)
.L_230:
        /*00ac*/ 	.word	0x00000000
        /*00b0*/ 	.short	0x0008
        /*00b2*/ 	.short	0x002c
        /*00b4*/ 	.byte	0x00, 0xf0, 0x11, 0x00


	//----- nvinfo : EIATTR_KPARAM_INFO
	.align		4
.L_231:
        /*00b8*/ 	.byte	0x04, 0x17
        /*00ba*/ 	.short	(.L_233 - .L_232)
.L_232:
        /*00bc*/ 	.word	0x00000000
        /*00c0*/ 	.short	0x0007
        /*00c2*/ 	.short	0x0028
        /*00c4*/ 	.byte	0x00, 0xf0, 0x11, 0x00


	//----- nvinfo : EIATTR_KPARAM_INFO
	.align		4
.L_233:
        /*00c8*/ 	.byte	0x04, 0x17
        /*00ca*/ 	.short	(.L_235 - .L_234)
.L_234:
        /*00cc*/ 	.word	0x00000000
        /*00d0*/ 	.short	0x0006
        /*00d2*/ 	.short	0x0024
        /*00d4*/ 	.byte	0x00, 0xf0, 0x11, 0x00


	//----- nvinfo : EIATTR_KPARAM_INFO
	.align		4
.L_235:
        /*00d8*/ 	.byte	0x04, 0x17
        /*00da*/ 	.short	(.L_237 - .L_236)
.L_236:
        /*00dc*/ 	.word	0x00000000
        /*00e0*/ 	.short	0x0005
        /*00e2*/ 	.short	0x0020
        /*00e4*/ 	.byte	0x00, 0xf0, 0x11, 0x00


	//----- nvinfo : EIATTR_KPARAM_INFO
	.align		4
.L_237:
        /*00e8*/ 	.byte	0x04, 0x17
        /*00ea*/ 	.short	(.L_239 - .L_238)
.L_238:
        /*00ec*/ 	.word	0x00000000
        /*00f0*/ 	.short	0x0004
        /*00f2*/ 	.short	0x001c
        /*00f4*/ 	.byte	0x00, 0xf0, 0x11, 0x00


	//----- nvinfo : EIATTR_KPARAM_INFO
	.align		4
.L_239:
        /*00f8*/ 	.byte	0x04, 0x17
        /*00fa*/ 	.short	(.L_241 - .L_240)
.L_240:
        /*00fc*/ 	.word	0x00000000
        /*0100*/ 	.short	0x0003
        /*0102*/ 	.short	0x0018
        /*0104*/ 	.byte	0x00, 0xf0, 0x11, 0x00


	//----- nvinfo : EIATTR_KPARAM_INFO
	.align		4
.L_241:
        /*0108*/ 	.byte	0x04, 0x17
        /*010a*/ 	.short	(.L_243 - .L_242)
.L_242:
        /*010c*/ 	.word	0x00000000
        /*0110*/ 	.short	0x0002
        /*0112*/ 	.short	0x0010
        /*0114*/ 	.byte	0x00, 0xf5, 0x21, 0x00


	//----- nvinfo : EIATTR_KPARAM_INFO
	.align		4
.L_243:
        /*0118*/ 	.byte	0x04, 0x17
        /*011a*/ 	.short	(.L_245 - .L_244)
.L_244:
        /*011c*/ 	.word	0x00000000
        /*0120*/ 	.short	0x0001
        /*0122*/ 	.short	0x0008
        /*0124*/ 	.byte	0x00, 0xf5, 0x21, 0x00


	//----- nvinfo : EIATTR_KPARAM_INFO
	.align		4
.L_245:
        /*0128*/ 	.byte	0x04, 0x17
        /*012a*/ 	.short	(.L_247 - .L_246)
.L_246:
        /*012c*/ 	.word	0x00000000
        /*0130*/ 	.short	0x0000
        /*0132*/ 	.short	0x0000
        /*0134*/ 	.byte	0x00, 0xf0, 0x11, 0x00


	//----- nvinfo : EIATTR_SPARSE_MMA_MASK
	.align		4
.L_247:
        /*0138*/ 	.byte	0x03, 0x50
        /*013a*/ 	.short	0x0000


	//----- nvinfo : EIATTR_MAXREG_COUNT
	.align		4
        /*013c*/ 	.byte	0x03, 0x1b
        /*013e*/ 	.short	0x00ff


	//----- nvinfo : EIATTR_MERCURY_ISA_VERSION
	.align		4
        /*0140*/ 	.byte	0x03, 0x5f
        /*0142*/ 	.short	0x0101


	//----- nvinfo : EIATTR_VRC_CTA_INIT_COUNT
	.align		4
        /*0144*/ 	.byte	0x02, 0x4a
	.zero		1
	.zero		1


	//----- nvinfo : EIATTR_EXIT_INSTR_OFFSETS
	.align		4
        /*0148*/ 	.byte	0x04, 0x1c
        /*014a*/ 	.short	(.L_249 - .L_248)


	//   ....[0]....
.L_248:
        /*014c*/ 	.word	0x00000090


	//   ....[1]....
        /*0150*/ 	.word	0x00000110


	//   ....[2]....
        /*0154*/ 	.word	0x00000730


	//   ....[3]....
        /*0158*/ 	.word	0x000021d0


	//----- nvinfo : EIATTR_CRS_STACK_SIZE
	.align		4
.L_249:
        /*015c*/ 	.byte	0x04, 0x1e
        /*015e*/ 	.short	(.L_251 - .L_250)
.L_250:
        /*0160*/ 	.word	0x00000000


	//----- nvinfo : EIATTR_CBANK_PARAM_SIZE
	.align		4
.L_251:
        /*0164*/ 	.byte	0x03, 0x19
        /*0166*/ 	.short	0x0058


	//----- nvinfo : EIATTR_PARAM_CBANK
	.align		4
        /*0168*/ 	.byte	0x04, 0x0a
        /*016a*/ 	.short	(.L_253 - .L_252)
	.align		4
.L_252:
        /*016c*/ 	.word	index@(.nv.constant0.UpsampleTrilinear3DKernel_igone)
        /*0170*/ 	.short	0x0380
        /*0172*/ 	.short	0x0058


	//----- nvinfo : EIATTR_SW_WAR
	.align		4
.L_253:
        /*0174*/ 	.byte	0x04, 0x36
        /*0176*/ 	.short	(.L_255 - .L_254)
.L_254:
        /*0178*/ 	.word	0x00000008
.L_255:


//--------------------- .nv.info.UpsampleTrilinear3DKernel --------------------------
	.section	.nv.info.UpsampleTrilinear3DKernel,"",@"SHT_CUDA_INFO"
	.sectionflags	@""
	.align	4


	//----- nvinfo : EIATTR_CUDA_API_VERSION
	.align		4
        /*0000*/ 	.byte	0x04, 0x37
        /*0002*/ 	.short	(.L_257 - .L_256)
.L_256:
        /*0004*/ 	.word	0x00000082


	//----- nvinfo : EIATTR_KPARAM_INFO
	.align		4
.L_257:
        /*0008*/ 	.byte	0x04, 0x17
        /*000a*/ 	.short	(.L_259 - .L_258)
.L_258:
        /*000c*/ 	.word	0x00000000
        /*0010*/ 	.short	0x0011
        /*0012*/ 	.short	0x0050
        /*0014*/ 	.byte	0x00, 0xf0, 0x11, 0x00


	//----- nvinfo : EIATTR_KPARAM_INFO
	.align		4
.L_259:
        /*0018*/ 	.byte	0x04, 0x17
        /*001a*/ 	.short	(.L_261 - .L_260)
.L_260:
        /*001c*/ 	.word	0x00000000
        /*0020*/ 	.short	0x0010
        /*0022*/ 	.short	0x004c
        /*0024*/ 	.byte	0x00, 0xf0, 0x11, 0x00


	//----- nvinfo : EIATTR_KPARAM_INFO
	.align		4
.L_261:
        /*0028*/ 	.byte	0x04, 0x17
        /*002a*/ 	.short	(.L_263 - .L_262)
.L_262:
        /*002c*/ 	.word	0x00000000
        /*0030*/ 	.short	0x000f
        /*0032*/ 	.short	0x0048
        /*0034*/ 	.byte	0x00, 0xf0, 0x11, 0x00


	//----- nvinfo : EIATTR_KPARAM_INFO
	.align		4
.L_263:
        /*0038*/ 	.byte	0x04, 0x17
        /*003a*/ 	.short	(.L_265 - .L_264)
.L_264:
        /*003c*/ 	.word	0x00000000
        /*0040*/ 	.short	0x000e
        /*0042*/ 	.short	0x0044
        /*0044*/ 	.byte	0x00, 0xf0, 0x05, 0x00


	//----- nvinfo : EIATTR_KPARAM_INFO
	.align		4
.L_265:
        /*0048*/ 	.byte	0x04, 0x17
        /*004a*/ 	.short	(.L_267 - .L_266)
.L_266:
        /*004c*/ 	.word	0x00000000
        /*0050*/ 	.short	0x000d
        /*0052*/ 	.short	0x0040
        /*0054*/ 	.byte	0x00, 0xf0, 0x11, 0x00


	//----- nvinfo : EIATTR_KPARAM_INFO
	.align		4
.L_267:
        /*0058*/ 	.byte	0x04, 0x17
        /*005a*/ 	.short	(.L_269 - .L_268)
.L_268:
        /*005c*/ 	.word	0x00000000
        /*0060*/ 	.short	0x000c
        /*0062*/ 	.short	0x003c
        /*0064*/ 	.byte	0x00, 0xf0, 0x11, 0x00


	//----- nvinfo : EIATTR_KPARAM_INFO
	.align		4
.L_269:
        /*0068*/ 	.byte	0x04, 0x17
        /*006a*/ 	.short	(.L_271 - .L_270)
.L_270:
        /*006c*/ 	.word	0x00000000
        /*0070*/ 	.short	0x000b
        /*0072*/ 	.short	0x0038
        /*0074*/ 	.byte	0x00, 0xf0, 0x11, 0x00


	//----- nvinfo : EIATTR_KPARAM_INFO
	.align		4
.L_271:
        /*0078*/ 	.byte	0x04, 0x17
        /*007a*/ 	.short	(.L_273 - .L_272)
.L_272:
        /*007c*/ 	.word	0x00000000
        /*0080*/ 	.short	0x000a
        /*0082*/ 	.short	0x0034
        /*0084*/ 	.byte	0x00, 0xf0, 0x11, 0x00


	//----- nvinfo : EIATTR_KPARAM_INFO
	.align		4
.L_273:
        /*0088*/ 	.byte	0x04, 0x17
        /*008a*/ 	.short	(.L_275 - .L_274)
.L_274:
        /*008c*/ 	.word	0x00000000
        /*0090*/ 	.short	0x0009
        /*0092*/ 	.short	0x0030
        /*0094*/ 	.byte	0x00, 0xf0, 0x11, 0x00


	//----- nvinfo : EIATTR_KPARAM_INFO
	.align		4
.L_275:
        /*0098*/ 	.byte	0x04, 0x17
        /*009a*/ 	.short	(.L_277 - .L_276)
.L_276:
        /*009c*/ 	.word	0x00000000
        /*00a0*/ 	.short	0x0008
        /*00a2*/ 	.short	0x002c
        /*00a4*/ 	.byte	0x00, 0xf0, 0x11, 0x00


	//----- nvinfo : EIATTR_KPARAM_INFO
	.align		4
.L_277:
        /*00a8*/ 	.byte	0x04, 0x17
        /*00aa*/ 	.short	(.L_279 - .L_278)
.L_278:
        /*00ac*/ 	.word	0x00000000
        /*00b0*/ 	.short	0x0007
        /*00b2*/ 	.short	0x0028
        /*00b4*/ 	.byte	0x00, 0xf0, 0x11, 0x00


	//----- nvinfo : EIATTR_KPARAM_INFO
	.align		4
.L_279:
        /*00b8*/ 	.byte	0x04, 0x17
        /*00ba*/ 	.short	(.L_281 - .L_280)
.L_280:
        /*00bc*/ 	.word	0x00000000
        /*00c0*/ 	.short	0x0006
        /*00c2*/ 	.short	0x0024
        /*00c4*/ 	.byte	0x00, 0xf0, 0x11, 0x00


	//----- nvinfo : EIATTR_KPARAM_INFO
	.align		4
.L_281:
        /*00c8*/ 	.byte	0x04, 0x17
        /*00ca*/ 	.short	(.L_283 - .L_282)
.L_282:
        /*00cc*/ 	.word	0x00000000
        /*00d0*/ 	.short	0x0005
        /*00d2*/ 	.short	0x0020
        /*00d4*/ 	.byte	0x00, 0xf0, 0x11, 0x00


	//----- nvinfo : EIATTR_KPARAM_INFO
	.align		4
.L_283:
        /*00d8*/ 	.byte	0x04, 0x17
        /*00da*/ 	.short	(.L_285 - .L_284)
.L_284:
        /*00dc*/ 	.word	0x00000000
        /*00e0*/ 	.short	0x0004
        /*00e2*/ 	.short	0x001c
        /*00e4*/ 	.byte	0x00, 0xf0, 0x11, 0x00


	//----- nvinfo : EIATTR_KPARAM_INFO
	.align		4
.L_285:
        /*00e8*/ 	.byte	0x04, 0x17
        /*00ea*/ 	.short	(.L_287 - .L_286)
.L_286:
        /*00ec*/ 	.word	0x00000000
        /*00f0*/ 	.short	0x0003
        /*00f2*/ 	.short	0x0018
        /*00f4*/ 	.byte	0x00, 0xf0, 0x11, 0x00


	//----- nvinfo : EIATTR_KPARAM_INFO
	.align		4
.L_287:
        /*00f8*/ 	.byte	0x04, 0x17
        /*00fa*/ 	.short	(.L_289 - .L_288)
.L_288:
        /*00fc*/ 	.word	0x00000000
        /*0100*/ 	.short	0x0002
        /*0102*/ 	.short	0x0010
        /*0104*/ 	.byte	0x00, 0xf5, 0x21, 0x00


	//----- nvinfo : EIATTR_KPARAM_INFO
	.align		4
.L_289:
        /*0108*/ 	.byte	0x04, 0x17
        /*010a*/ 	.short	(.L_291 - .L_290)
.L_290:
        /*010c*/ 	.word	0x00000000
        /*0110*/ 	.short	0x0001
        /*0112*/ 	.short	0x0008
        /*0114*/ 	.byte	0x00, 0xf5, 0x21, 0x00


	//----- nvinfo : EIATTR_KPARAM_INFO
	.align		4
.L_291:
        /*0118*/ 	.byte	0x04, 0x17
        /*011a*/ 	.short	(.L_293 - .L_292)
.L_292:
        /*011c*/ 	.word	0x00000000
        /*0120*/ 	.short	0x0000
        /*0122*/ 	.short	0x0000
        /*0124*/ 	.byte	0x00, 0xf0, 0x11, 0x00


	//----- nvinfo : EIATTR_SPARSE_MMA_MASK
	.align		4
.L_293:
        /*0128*/ 	.byte	0x03, 0x50
        /*012a*/ 	.short	0x0000


	//----- nvinfo : EIATTR_MAXREG_COUNT
	.align		4
        /*012c*/ 	.byte	0x03, 0x1b
        /*012e*/ 	.short	0x00ff


	//----- nvinfo : EIATTR_MERCURY_ISA_VERSION
	.align		4
        /*0130*/ 	.byte	0x03, 0x5f
        /*0132*/ 	.short	0x0101


	//----- nvinfo : EIATTR_VRC_CTA_INIT_COUNT
	.align		4
        /*0134*/ 	.byte	0x02, 0x4a
	.zero		1
	.zero		1


	//----- nvinfo : EIATTR_EXIT_INSTR_OFFSETS
	.align		4
        /*0138*/ 	.byte	0x04, 0x1c
        /*013a*/ 	.short	(.L_295 - .L_294)


	//   ....[0]....
.L_294:
        /*013c*/ 	.word	0x00000090


	//   ....[1]....
        /*0140*/ 	.word	0x000000d0


	//   ....[2]....
        /*0144*/ 	.word	0x000020c0


	//----- nvinfo : EIATTR_CRS_STACK_SIZE
	.align		4
.L_295:
        /*0148*/ 	.byte	0x04, 0x1e
        /*014a*/ 	.short	(.L_297 - .L_296)
.L_296:
        /*014c*/ 	.word	0x00000000


	//----- nvinfo : EIATTR_CBANK_PARAM_SIZE
	.align		4
.L_297:
        /*0150*/ 	.byte	0x03, 0x19
        /*0152*/ 	.short	0x0054


	//----- nvinfo : EIATTR_PARAM_CBANK
	.align		4
        /*0154*/ 	.byte	0x04, 0x0a
        /*0156*/ 	.short	(.L_299 - .L_298)
	.align		4
.L_298:
        /*0158*/ 	.word	index@(.nv.constant0.UpsampleTrilinear3DKernel)
        /*015c*/ 	.short	0x0380
        /*015e*/ 	.short	0x0054


	//----- nvinfo : EIATTR_SW_WAR
	.align		4
.L_299:
        /*0160*/ 	.byte	0x04, 0x36
        /*0162*/ 	.short	(.L_301 - .L_300)
.L_300:
        /*0164*/ 	.word	0x00000008
.L_301:


//--------------------- .nv.info.downscale3d      --------------------------
	.section	.nv.info.downscale3d,"",@"SHT_CUDA_INFO"
	.sectionflags	@""
	.align	4


	//----- nvinfo : EIATTR_CUDA_API_VERSION
	.align		4
        /*0000*/ 	.byte	0x04, 0x37
        /*0002*/ 	.short	(.L_303 - .L_302)
.L_302:
        /*0004*/ 	.word	0x00000082


	//----- nvinfo : EIATTR_KPARAM_INFO
	.align		4
.L_303:
        /*0008*/ 	.byte	0x04, 0x17
        /*000a*/ 	.short	(.L_305 - .L_304)
.L_304:
        /*000c*/ 	.word	0x00000000
        /*0010*/ 	.short	0x0007
        /*0012*/ 	.short	0x0024
        /*0014*/ 	.byte	0x00, 0xf0, 0x11, 0x00


	//----- nvinfo : EIATTR_KPARAM_INFO
	.align		4
.L_305:
        /*0018*/ 	.byte	0x04, 0x17
        /*001a*/ 	.short	(.L_307 - .L_306)
.L_306:
        /*001c*/ 	.word	0x00000000
        /*0020*/ 	.short	0x0006
        /*0022*/ 	.short	0x0020
        /*0024*/ 	.byte	0x00, 0xf0, 0x11, 0x00


	//----- nvinfo : EIATTR_KPARAM_INFO
	.align		4
.L_307:
        /*0028*/ 	.byte	0x04, 0x17
        /*002a*/ 	.short	(.L_309 - .L_308)
.L_308:
        /*002c*/ 	.word	0x00000000
        /*0030*/ 	.short	0x0005
        /*0032*/ 	.short	0x001c
        /*0034*/ 	.byte	0x00, 0xf0, 0x11, 0x00


	//----- nvinfo : EIATTR_KPARAM_INFO
	.align		4
.L_309:
        /*0038*/ 	.byte	0x04, 0x17
        /*003a*/ 	.short	(.L_311 - .L_310)
.L_310:
        /*003c*/ 	.word	0x00000000
        /*0040*/ 	.short	0x0004
        /*0042*/ 	.short	0x0018
        /*0044*/ 	.byte	0x00, 0xf0, 0x11, 0x00


	//----- nvinfo : EIATTR_KPARAM_INFO
	.align		4
.L_311:
        /*0048*/ 	.byte	0x04, 0x17
        /*004a*/ 	.short	(.L_313 - .L_312)
.L_312:
        /*004c*/ 	.word	0x00000000
        /*0050*/ 	.short	0x0003
        /*0052*/ 	.short	0x0014
        /*0054*/ 	.byte	0x00, 0xf0, 0x11, 0x00


	//----- nvinfo : EIATTR_KPARAM_INFO
	.align		4
.L_313:
        /*0058*/ 	.byte	0x04, 0x17
        /*005a*/ 	.short	(.L_315 - .L_314)
.L_314:
        /*005c*/ 	.word	0x00000000
        /*0060*/ 	.short	0x0002
        /*0062*/ 	.short	0x0010
        /*0064*/ 	.byte	0x00, 0xf0, 0x11, 0x00


	//----- nvinfo : EIATTR_KPARAM_INFO
	.align		4
.L_315:
        /*0068*/ 	.byte	0x04, 0x17
        /*006a*/ 	.short	(.L_317 - .L_316)
.L_316:
        /*006c*/ 	.word	0x00000000
        /*0070*/ 	.short	0x0001
        /*0072*/ 	.short	0x0008
        /*0074*/ 	.byte	0x00, 0xf5, 0x21, 0x00


	//----- nvinfo : EIATTR_KPARAM_INFO
	.align		4
.L_317:
        /*0078*/ 	.byte	0x04, 0x17
        /*007a*/ 	.short	(.L_319 - .L_318)
.L_318:
        /*007c*/ 	.word	0x00000000
        /*0080*/ 	.short	0x0000
        /*0082*/ 	.short	0x0000
        /*0084*/ 	.byte	0x00, 0xf5, 0x21, 0x00


	//----- nvinfo : EIATTR_SPARSE_MMA_MASK
	.align		4
.L_319:
        /*0088*/ 	.byte	0x03, 0x50
        /*008a*/ 	.short	0x0000


	//----- nvinfo : EIATTR_MAXREG_COUNT
	.align		4
        /*008c*/ 	.byte	0x03, 0x1b
        /*008e*/ 	.short	0x00ff


	//----- nvinfo : EIATTR_MERCURY_ISA_VERSION
	.align		4
        /*0090*/ 	.byte	0x03, 0x5f
        /*0092*/ 	.short	0x0101


	//----- nvinfo : EIATTR_VRC_CTA_INIT_COUNT
	.align		4
        /*0094*/ 	.byte	0x02, 0x4a
	.zero		1
	.zero		1


	//----- nvinfo : EIATTR_EXIT_INSTR_OFFSETS
	.align		4
        /*0098*/ 	.byte	0x04, 0x1c
        /*009a*/ 	.short	(.L_321 - .L_320)


	//   ....[0]....
.L_320:
        /*009c*/ 	.word	0x000000f0


	//   ....[1]....
        /*00a0*/ 	.word	0x00001620


	//----- nvinfo : EIATTR_CBANK_PARAM_SIZE
	.align		4
.L_321:
        /*00a4*/ 	.byte	0x03, 0x19
        /*00a6*/ 	.short	0x0028


	//----- nvinfo : EIATTR_PARAM_CBANK
	.align		4
        /*00a8*/ 	.byte	0x04, 0x0a
        /*00aa*/ 	.short	(.L_323 - .L_322)
	.align		4
.L_322:
        /*00ac*/ 	.word	index@(.nv.constant0.downscale3d)
        /*00b0*/ 	.short	0x0380
        /*00b2*/ 	.short	0x0028


	//----- nvinfo : EIATTR_SW_WAR
	.align		4
.L_323:
        /*00b4*/ 	.byte	0x04, 0x36
        /*00b6*/ 	.short	(.L_325 - .L_324)
.L_324:
        /*00b8*/ 	.word	0x00000008
.L_325:


//--------------------- .nv.info.upscale3d        --------------------------
	.section	.nv.info.upscale3d,"",@"SHT_CUDA_INFO"
	.sectionflags	@""
	.align	4


	//----- nvinfo : EIATTR_CUDA_API_VERSION
	.align		4
        /*0000*/ 	.byte	0x04, 0x37
        /*0002*/ 	.short	(.L_327 - .L_326)
.L_326:
        /*0004*/ 	.word	0x00000082


	//----- nvinfo : EIATTR_KPARAM_INFO
	.align		4
.L_327:
        /*0008*/ 	.byte	0x04, 0x17
        /*000a*/ 	.short	(.L_329 - .L_328)
.L_328:
        /*000c*/ 	.word	0x00000000
        /*0010*/ 	.short	0x0007
        /*0012*/ 	.short	0x0024
        /*0014*/ 	.byte	0x00, 0xf0, 0x11, 0x00


	//----- nvinfo : EIATTR_KPARAM_INFO
	.align		4
.L_329:
        /*0018*/ 	.byte	0x04, 0x17
        /*001a*/ 	.short	(.L_331 - .L_330)
.L_330:
        /*001c*/ 	.word	0x00000000
        /*0020*/ 	.short	0x0006
        /*0022*/ 	.short	0x0020
        /*0024*/ 	.byte	0x00, 0xf0, 0x11, 0x00


	//----- nvinfo : EIATTR_KPARAM_INFO
	.align		4
.L_331:
        /*0028*/ 	.byte	0x04, 0x17
        /*002a*/ 	.short	(.L_333 - .L_332)
.L_332:
        /*002c*/ 	.word	0x00000000
        /*0030*/ 	.short	0x0005
        /*0032*/ 	.short	0x001c
        /*0034*/ 	.byte	0x00, 0xf0, 0x11, 0x00


	//----- nvinfo : EIATTR_KPARAM_INFO
	.align		4
.L_333:
        /*0038*/ 	.byte	0x04, 0x17
        /*003a*/ 	.short	(.L_335 - .L_334)
.L_334:
        /*003c*/ 	.word	0x00000000
        /*0040*/ 	.short	0x0004
        /*0042*/ 	.short	0x0018
        /*0044*/ 	.byte	0x00, 0xf0, 0x11, 0x00


	//----- nvinfo : EIATTR_KPARAM_INFO
	.align		4
.L_335:
        /*0048*/ 	.byte	0x04, 0x17
        /*004a*/ 	.short	(.L_337 - .L_336)
.L_336:
        /*004c*/ 	.word	0x00000000
        /*0050*/ 	.short	0x0003
        /*0052*/ 	.short	0x0014
        /*0054*/ 	.byte	0x00, 0xf0, 0x11, 0x00


	//----- nvinfo : EIATTR_KPARAM_INFO
	.align		4
.L_337:
        /*0058*/ 	.byte	0x04, 0x17
        /*005a*/ 	.short	(.L_339 - .L_338)
.L_338:
        /*005c*/ 	.word	0x00000000
        /*0060*/ 	.short	0x0002
        /*0062*/ 	.short	0x0010
        /*0064*/ 	.byte	0x00, 0xf0, 0x11, 0x00


	//----- nvinfo : EIATTR_KPARAM_INFO
	.align		4
.L_339:
        /*0068*/ 	.byte	0x04, 0x17
        /*006a*/ 	.short	(.L_341 - .L_340)
.L_340:
        /*006c*/ 	.word	0x00000000
        /*0070*/ 	.short	0x0001
        /*0072*/ 	.short	0x0008
        /*0074*/ 	.byte	0x00, 0xf5, 0x21, 0x00


	//----- nvinfo : EIATTR_KPARAM_INFO
	.align		4
.L_341:
        /*0078*/ 	.byte	0x04, 0x17
        /*007a*/ 	.short	(.L_343 - .L_342)
.L_342:
        /*007c*/ 	.word	0x00000000
        /*0080*/ 	.short	0x0000
        /*0082*/ 	.short	0x0000
        /*0084*/ 	.byte	0x00, 0xf5, 0x21, 0x00


	//----- nvinfo : EIATTR_SPARSE_MMA_MASK
	.align		4
.L_343:
        /*0088*/ 	.byte	0x03, 0x50
        /*008a*/ 	.short	0x0000


	//----- nvinfo : EIATTR_MAXREG_COUNT
	.align		4
        /*008c*/ 	.byte	0x03, 0x1b
        /*008e*/ 	.short	0x00ff


	//----- nvinfo : EIATTR_MERCURY_ISA_VERSION
	.align		4
        /*0090*/ 	.byte	0x03, 0x5f
        /*0092*/ 	.short	0x0101


	//----- nvinfo : EIATTR_VRC_CTA_INIT_COUNT
	.align		4
        /*0094*/ 	.byte	0x02, 0x4a
	.zero		1
	.zero		1


	//----- nvinfo : EIATTR_EXIT_INSTR_OFFSETS
	.align		4
        /*0098*/ 	.byte	0x04, 0x1c
        /*009a*/ 	.short	(.L_345 - .L_344)


	//   ....[0]....
.L_344:
        /*009c*/ 	.word	0x000000e0


	//   ....[1]....
        /*00a0*/ 	.word	0x00000c10


	//----- nvinfo : EIATTR_CBANK_PARAM_SIZE
	.align		4
.L_345:
        /*00a4*/ 	.byte	0x03, 0x19
        /*00a6*/ 	.short	0x0028


	//----- nvinfo : EIATTR_PARAM_CBANK
	.align		4
        /*00a8*/ 	.byte	0x04, 0x0a
        /*00aa*/ 	.short	(.L_347 - .L_346)
	.align		4
.L_346:
        /*00ac*/ 	.word	index@(.nv.constant0.upscale3d)
        /*00b0*/ 	.short	0x0380
        /*00b2*/ 	.short	0x0028


	//----- nvinfo : EIATTR_SW_WAR
	.align		4
.L_347:
        /*00b4*/ 	.byte	0x04, 0x36
        /*00b6*/ 	.short	(.L_349 - .L_348)
.L_348:
        /*00b8*/ 	.word	0x00000008
.L_349:


//--------------------- .nv.info.downscale        --------------------------
	.section	.nv.info.downscale,"",@"SHT_CUDA_INFO"
	.sectionflags	@""
	.align	4


	//----- nvinfo : EIATTR_CUDA_API_VERSION
	.align		4
        /*0000*/ 	.byte	0x04, 0x37
        /*0002*/ 	.short	(.L_351 - .L_350)
.L_350:
        /*0004*/ 	.word	0x00000082


	//----- nvinfo : EIATTR_KPARAM_INFO
	.align		4
.L_351:
        /*0008*/ 	.byte	0x04, 0x17
        /*000a*/ 	.short	(.L_353 - .L_352)
.L_352:
        /*000c*/ 	.word	0x00000000
        /*0010*/ 	.short	0x0006
        /*0012*/ 	.short	0x0020
        /*0014*/ 	.byte	0x00, 0xf0, 0x11, 0x00


	//----- nvinfo : EIATTR_KPARAM_INFO
	.align		4
.L_353:
        /*0018*/ 	.byte	0x04, 0x17
        /*001a*/ 	.short	(.L_355 - .L_354)
.L_354:
        /*001c*/ 	.word	0x00000000
        /*0020*/ 	.short	0x0005
        /*0022*/ 	.short	0x001c
        /*0024*/ 	.byte	0x00, 0xf0, 0x11, 0x00


	//----- nvinfo : EIATTR_KPARAM_INFO
	.align		4
.L_355:
        /*0028*/ 	.byte	0x04, 0x17
        /*002a*/ 	.short	(.L_357 - .L_356)
.L_356:
        /*002c*/ 	.word	0x00000000
        /*0030*/ 	.short	0x0004
        /*0032*/ 	.short	0x0018
        /*0034*/ 	.byte	0x00, 0xf0, 0x11, 0x00


	//----- nvinfo : EIATTR_KPARAM_INFO
	.align		4
.L_357:
        /*0038*/ 	.byte	0x04, 0x17
        /*003a*/ 	.short	(.L_359 - .L_358)
.L_358:
        /*003c*/ 	.word	0x00000000
        /*0040*/ 	.short	0x0003
        /*0042*/ 	.short	0x0014
        /*0044*/ 	.byte	0x00, 0xf0, 0x11, 0x00


	//----- nvinfo : EIATTR_KPARAM_INFO
	.align		4
.L_359:
        /*0048*/ 	.byte	0x04, 0x17
        /*004a*/ 	.short	(.L_361 - .L_360)
.L_360:
        /*004c*/ 	.word	0x00000000
        /*0050*/ 	.short	0x0002
        /*0052*/ 	.short	0x0010
        /*0054*/ 	.byte	0x00, 0xf0, 0x11, 0x00


	//----- nvinfo : EIATTR_KPARAM_INFO
	.align		4
.L_361:
        /*0058*/ 	.byte	0x04, 0x17
        /*005a*/ 	.short	(.L_363 - .L_362)
.L_362:
        /*005c*/ 	.word	0x00000000
        /*0060*/ 	.short	0x0001
        /*0062*/ 	.short	0x0008
        /*0064*/ 	.byte	0x00, 0xf5, 0x21, 0x00


	//----- nvinfo : EIATTR_KPARAM_INFO
	.align		4
.L_363:
        /*0068*/ 	.byte	0x04, 0x17
        /*006a*/ 	.short	(.L_365 - .L_364)
.L_364:
        /*006c*/ 	.word	0x00000000
        /*0070*/ 	.short	0x0000
        /*0072*/ 	.short	0x0000
        /*0074*/ 	.byte	0x00, 0xf5, 0x21, 0x00


	//----- nvinfo : EIATTR_SPARSE_MMA_MASK
	.align		4
.L_365:
        /*0078*/ 	.byte	0x03, 0x50
        /*007a*/ 	.short	0x0000


	//----- nvinfo : EIATTR_MAXREG_COUNT
	.align		4
        /*007c*/ 	.byte	0x03, 0x1b
        /*007e*/ 	.short	0x00ff


	//----- nvinfo : EIATTR_MERCURY_ISA_VERSION
	.align		4
        /*0080*/ 	.byte	0x03, 0x5f
        /*0082*/ 	.short	0x0101


	//----- nvinfo : EIATTR_VRC_CTA_INIT_COUNT
	.align		4
        /*0084*/ 	.byte	0x02, 0x4a
	.zero		1
	.zero		1


	//----- nvinfo : EIATTR_EXIT_INSTR_OFFSETS
	.align		4
        /*0088*/ 	.byte	0x04, 0x1c
        /*008a*/ 	.short	(.L_367 - .L_366)


	//   ....[0]....
.L_366:
        /*008c*/ 	.word	0x000000f0


	//   ....[1]....
        /*0090*/ 	.word	0x000013a0


	//----- nvinfo : EIATTR_CBANK_PARAM_SIZE
	.align		4
.L_367:
        /*0094*/ 	.byte	0x03, 0x19
        /*0096*/ 	.short	0x0024


	//----- nvinfo : EIATTR_PARAM_CBANK
	.align		4
        /*0098*/ 	.byte	0x04, 0x0a
        /*009a*/ 	.short	(.L_369 - .L_368)
	.align		4
.L_368:
        /*009c*/ 	.word	index@(.nv.constant0.downscale)
        /*00a0*/ 	.short	0x0380
        /*00a2*/ 	.short	0x0024


	//----- nvinfo : EIATTR_SW_WAR
	.align		4
.L_369:
        /*00a4*/ 	.byte	0x04, 0x36
        /*00a6*/ 	.short	(.L_371 - .L_370)
.L_370:
        /*00a8*/ 	.word	0x00000008
.L_371:


//--------------------- .nv.info.upscale          --------------------------
	.section	.nv.info.upscale,"",@"SHT_CUDA_INFO"
	.sectionflags	@""
	.align	4


	//----- nvinfo : EIATTR_CUDA_API_VERSION
	.align		4
        /*0000*/ 	.byte	0x04, 0x37
        /*0002*/ 	.short	(.L_373 - .L_372)
.L_372:
        /*0004*/ 	.word	0x00000082


	//----- nvinfo : EIATTR_KPARAM_INFO
	.align		4
.L_373:
        /*0008*/ 	.byte	0x04, 0x17
        /*000a*/ 	.short	(.L_375 - .L_374)
.L_374:
        /*000c*/ 	.word	0x00000000
        /*0010*/ 	.short	0x0006
        /*0012*/ 	.short	0x0020
        /*0014*/ 	.byte	0x00, 0xf0, 0x11, 0x00


	//----- nvinfo : EIATTR_KPARAM_INFO
	.align		4
.L_375:
        /*0018*/ 	.byte	0x04, 0x17
        /*001a*/ 	.short	(.L_377 - .L_376)
.L_376:
        /*001c*/ 	.word	0x00000000
        /*0020*/ 	.short	0x0005
        /*0022*/ 	.short	0x001c
        /*0024*/ 	.byte	0x00, 0xf0, 0x11, 0x00


	//----- nvinfo : EIATTR_KPARAM_INFO
	.align		4
.L_377:
        /*0028*/ 	.byte	0x04, 0x17
        /*002a*/ 	.short	(.L_379 - .L_378)
.L_378:
        /*002c*/ 	.word	0x00000000
        /*0030*/ 	.short	0x0004
        /*0032*/ 	.short	0x0018
        /*0034*/ 	.byte	0x00, 0xf0, 0x11, 0x00


	//----- nvinfo : EIATTR_KPARAM_INFO
	.align		4
.L_379:
        /*0038*/ 	.byte	0x04, 0x17
        /*003a*/ 	.short	(.L_381 - .L_380)
.L_380:
        /*003c*/ 	.word	0x00000000
        /*0040*/ 	.short	0x0003
        /*0042*/ 	.short	0x0014
        /*0044*/ 	.byte	0x00, 0xf0, 0x11, 0x00


	//----- nvinfo : EIATTR_KPARAM_INFO
	.align		4
.L_381:
        /*0048*/ 	.byte	0x04, 0x17
        /*004a*/ 	.short	(.L_383 - .L_382)
.L_382:
        /*004c*/ 	.word	0x00000000
        /*0050*/ 	.short	0x0002
        /*0052*/ 	.short	0x0010
        /*0054*/ 	.byte	0x00, 0xf0, 0x11, 0x00


	//----- nvinfo : EIATTR_KPARAM_INFO
	.align		4
.L_383:
        /*0058*/ 	.byte	0x04, 0x17
        /*005a*/ 	.short	(.L_385 - .L_384)
.L_384:
        /*005c*/ 	.word	0x00000000
        /*0060*/ 	.short	0x0001
        /*0062*/ 	.short	0x0008
        /*0064*/ 	.byte	0x00, 0xf5, 0x21, 0x00


	//----- nvinfo : EIATTR_KPARAM_INFO
	.align		4
.L_385:
        /*0068*/ 	.byte	0x04, 0x17
        /*006a*/ 	.short	(.L_387 - .L_386)
.L_386:
        /*006c*/ 	.word	0x00000000
        /*0070*/ 	.short	0x0000
        /*0072*/ 	.short	0x0000
        /*0074*/ 	.byte	0x00, 0xf5, 0x21, 0x00


	//----- nvinfo : EIATTR_SPARSE_MMA_MASK
	.align		4
.L_387:
        /*0078*/ 	.byte	0x03, 0x50
        /*007a*/ 	.short	0x0000


	//----- nvinfo : EIATTR_MAXREG_COUNT
	.align		4
        /*007c*/ 	.byte	0x03, 0x1b
        /*007e*/ 	.short	0x00ff


	//----- nvinfo : EIATTR_MERCURY_ISA_VERSION
	.align		4
        /*0080*/ 	.byte	0x03, 0x5f
        /*0082*/ 	.short	0x0101


	//----- nvinfo : EIATTR_VRC_CTA_INIT_COUNT
	.align		4
        /*0084*/ 	.byte	0x02, 0x4a
	.zero		1
	.zero		1


	//----- nvinfo : EIATTR_EXIT_INSTR_OFFSETS
	.align		4
        /*0088*/ 	.byte	0x04, 0x1c
        /*008a*/ 	.short	(.L_389 - .L_388)


	//   ....[0]....
.L_388:
        /*008c*/ 	.word	0x000000e0


	//   ....[1]....
        /*0090*/ 	.word	0x000008c0


	//----- nvinfo : EIATTR_CBANK_PARAM_SIZE
	.align		4
.L_389:
        /*0094*/ 	.byte	0x03, 0x19
        /*0096*/ 	.short	0x0024


	//----- nvinfo : EIATTR_PARAM_CBANK
	.align		4
        /*0098*/ 	.byte	0x04, 0x0a
        /*009a*/ 	.short	(.L_391 - .L_390)
	.align		4
.L_390:
        /*009c*/ 	.word	index@(.nv.constant0.upscale)
        /*00a0*/ 	.short	0x0380
        /*00a2*/ 	.short	0x0024


	//----- nvinfo : EIATTR_SW_WAR
	.align		4
.L_391:
        /*00a4*/ 	.byte	0x04, 0x36
        /*00a6*/ 	.short	(.L_393 - .L_392)
.L_392:
        /*00a8*/ 	.word	0x00000008
.L_393:


//--------------------- .nv.callgraph             --------------------------
	.section	.nv.callgraph,"",@"SHT_CUDA_CALLGRAPH"
	.align	4
	.sectionentsize	8
	.align		4
        /*0000*/ 	.word	0x00000000
	.align		4
        /*0004*/ 	.word	0xffffffff
	.align		4
        /*0008*/ 	.word	0x00000000
	.align		4
        /*000c*/ 	.word	0xfffffffe
	.align		4
        /*0010*/ 	.word	0x00000000
	.align		4
        /*0014*/ 	.word	0xfffffffd
	.align		4
        /*0018*/ 	.word	0x00000000
	.align		4
        /*001c*/ 	.word	0xfffffffc


//--------------------- .text.UpsampleTrilinear3DGradKernel_offset --------------------------
	.section	.text.UpsampleTrilinear3DGradKernel_offset,"ax",@progbits
	.align	128
        .global         UpsampleTrilinear3DGradKernel_offset
        .type           UpsampleTrilinear3DGradKernel_offset,@function
        .size           UpsampleTrilinear3DGradKernel_offset,(.L_x_91 - UpsampleTrilinear3DGradKernel_offset)
        .other          UpsampleTrilinear3DGradKernel_offset,@"STO_CUDA_ENTRY STV_DEFAULT"
UpsampleTrilinear3DGradKernel_offset:
.text.UpsampleTrilinear3DGradKernel_offset:
[----:B------:R-:W-:Y:S01]  /*0000*/  LDC R1, c[0x0][0x37c] ;  /* 0x0000df00ff017b82 */ /* 0x000fe20000000800 */
[----:B------:R-:W0:Y:S07]  /*0010*/  S2R R3, SR_TID.X ;  /* 0x0000000000037919 */ /* 0x000e2e0000002100 */
[----:B------:R-:W0:Y:S01]  /*0020*/  S2UR UR4, SR_CTAID.X ;  /* 0x00000000000479c3 */ /* 0x000e220000002500 */
[----:B------:R-:W1:Y:S07]  /*0030*/  LDCU UR5, c[0x0][0x3a8] ;  /* 0x00007500ff0577ac */ /* 0x000e6e0008000800 */
[----:B------:R-:W0:Y:S02]  /*0040*/  LDC R4, c[0x0][0x360] ;  /* 0x0000d800ff047b82 */ /* 0x000e240000000800 */
[----:B0-----:R-:W-:Y:S01]  /*0050*/  IMAD R4, R4, UR4, R3 ;  /* 0x0000000404047c24 */ /* 0x001fe2000f8e0203 */
[----:B-1----:R-:W-:-:S04]  /*0060*/  USHF.R.S32.HI UR4, URZ, 0x1f, UR5 ;  /* 0x0000001fff047899 */ /* 0x002fc80008011405 */
[----:B------:R-:W-:-:S04]  /*0070*/  ISETP.GE.U32.AND P0, PT, R4, UR5, PT ;  /* 0x0000000504007c0c */ /* 0x000fc8000bf06070 */
[----:B------:R-:W-:-:S13]  /*0080*/  ISETP.GE.U32.AND.EX P0, PT, RZ, UR4, PT, P0 ;  /* 0x00000004ff007c0c */ /* 0x000fda000bf06100 */
[----:B------:R-:W-:Y:S05]  /*0090*/  @P0 EXIT ;  /* 0x000000000000094d */ /* 0x000fea0003800000 */
[----:B------:R-:W0:Y:S01]  /*00a0*/  LDC.64 R2, c[0x0][0x390] ;  /* 0x0000e400ff027b82 */ /* 0x000e220000000a00 */
[----:B------:R-:W1:Y:S01]  /*00b0*/  LDCU.64 UR4, c[0x0][0x3b0] ;  /* 0x00007600ff0477ac */ /* 0x000e620008000a00 */
[----:B------:R-:W2:Y:S01]  /*00c0*/  LDCU UR7, c[0x0][0x3d8] ;  /* 0x00007b00ff0777ac */ /* 0x000ea20008000800 */
[----:B------:R-:W3:Y:S01]  /*00d0*/  LDCU UR9, c[0x0][0x3a4] ;  /* 0x00007480ff0977ac */ /* 0x000ee20008000800 */
[----:B-1----:R-:W-:-:S04]  /*00e0*/  UIMAD UR4, UR5, UR4, URZ ;  /* 0x00000004050472a4 */ /* 0x002fc8000f8e02ff */
[----:B--2---:R-:W-:Y:S01]  /*00f0*/  UIMAD UR7, UR4, UR7, URZ ;  /* 0x00000007040772a4 */ /* 0x004fe2000f8e02ff */
[----:B0-----:R-:W-:-:S04]  /*0100*/  VIMNMX R0, PT, PT, R2, R3, PT ;  /* 0x0000000302007248 */ /* 0x001fc80003fe0100 */
[----:B------:R-:W-:-:S13]  /*0110*/  ISETP.GE.AND P0, PT, R0, 0x1, PT ;  /* 0x000000010000780c */ /* 0x000fda0003f06270 */
[----:B---3--:R-:W-:Y:S05]  /*0120*/  @!P0 EXIT ;  /* 0x000000000000894d */ /* 0x008fea0003800000 */
[----:B------:R-:W0:Y:S01]  /*0130*/  LDC R0, c[0x0][0x3b8] ;  /* 0x0000ee00ff007b82 */ /* 0x000e220000000800 */
[----:B------:R-:W-:Y:S01]  /*0140*/  USHF.R.S32.HI UR5, URZ, 0x1f, UR7 ;  /* 0x0000001fff057899 */ /* 0x000fe20008011407 */
[----:B------:R-:W-:Y:S01]  /*0150*/  IMAD.MOV.U32 R5, RZ, RZ, RZ ;  /* 0x000000ffff057224 */ /* 0x000fe200078e00ff */
[----:B------:R-:W-:Y:S02]  /*0160*/  USHF.R.S32.HI UR4, URZ, 0x1f, UR9 ;  /* 0x0000001fff047899 */ /* 0x000fe40008011409 */
[----:B------:R-:W-:Y:S01]  /*0170*/  USHF.L.U32 UR13, UR9, 0x2, URZ ;  /* 0x00000002090d7899 */ /* 0x000fe200080006ff */
[----:B------:R-:W1:Y:S01]  /*0180*/  LDCU.64 UR10, c[0x0][0x358] ;  /* 0x00006b00ff0a77ac */ /* 0x000e620008000a00 */
[----:B------:R-:W-:Y:S01]  /*0190*/  USHF.L.U64.HI UR9, UR9, 0x2, UR4 ;  /* 0x0000000209097899 */ /* 0x000fe20008010204 */
[----:B0-----:R-:W-:-:S05]  /*01a0*/  VIADD R0, R0, -UR7 ;  /* 0x8000000700007c36 */ /* 0x001fca0008000000 */
[----:B------:R-:W-:Y:S02]  /*01b0*/  SHF.R.S32.HI R2, RZ, 0x1f, R0 ;  /* 0x0000001fff027819 */ /* 0x000fe40000011400 */
[----:B------:R-:W-:-:S04]  /*01c0*/  IADD3 R3, P0, PT, R0, UR7, RZ ;  /* 0x0000000700037c10 */ /* 0x000fc8000ff1e0ff */
[----:B------:R-:W-:Y:S01]  /*01d0*/  IADD3.X R2, PT, PT, R2, UR5, RZ, P0, !PT ;  /* 0x0000000502027c10 */ /* 0x000fe200087fe4ff */
[----:B------:R-:W-:-:S03]  /*01e0*/  IMAD.SHL.U32 R6, R3, 0x4, RZ ;  /* 0x0000000403067824 */ /* 0x000fc600078e00ff */
[----:B-1----:R-:W-:-:S07]  /*01f0*/  SHF.L.U64.HI R7, R3, 0x2, R2 ;  /* 0x0000000203077819 */ /* 0x002fce0000010202 */
.L_x_14:
[----:B0-----:R-:W0:Y:S01]  /*0200*/  LDC R8, c[0x0][0x39c] ;  /* 0x0000e700ff087b82 */ /* 0x001e220000000800 */
[----:B------:R-:W0:Y:S01]  /*0210*/  LDCU UR4, c[0x0][0x3a0] ;  /* 0x00007400ff0477ac */ /* 0x000e220008000800 */
[----:B------:R-:W-:Y:S01]  /*0220*/  BSSY.RECONVERGENT B0, `(.L_x_0) ;  /* 0x000001c000007945 */ /* 0x000fe20003800200 */
[----:B0-----:R-:W-:-:S05]  /*0230*/  IMAD R14, R8, UR4, RZ ;  /* 0x00000004080e7c24 */ /* 0x001fca000f8e02ff */
[----:B------:R-:W-:-:S04]  /*0240*/  SHF.R.S32.HI R15, RZ, 0x1f, R14 ;  /* 0x0000001fff0f7819 */ /* 0x000fc8000001140e */
[----:B------:R-:W-:-:S04]  /*0250*/  LOP3.LUT R8, R5, R15, RZ, 0xfc, !PT ;  /* 0x0000000f05087212 */ /* 0x000fc800078efcff */
[----:B------:R-:W-:-:S13]  /*0260*/  ISETP.NE.U32.AND P0, PT, R8, RZ, PT ;  /* 0x000000ff0800720c */ /* 0x000fda0003f05070 */
[----:B-1----:R-:W-:Y:S05]  /*0270*/  @P0 BRA `(.L_x_1) ;  /* 0x00000000004c0947 */ /* 0x002fea0003800000 */
[----:B------:R-:W0:Y:S01]  /*0280*/  I2F.U32.RP R10, R14 ;  /* 0x0000000e000a7306 */ /* 0x000e220000209000 */
[----:B------:R-:W-:Y:S01]  /*0290*/  IMAD.MOV R11, RZ, RZ, -R14 ;  /* 0x000000ffff0b7224 */ /* 0x000fe200078e0a0e */
[----:B------:R-:W-:-:S06]  /*02a0*/  ISETP.NE.U32.AND P2, PT, R14, RZ, PT ;  /* 0x000000ff0e00720c */ /* 0x000fcc0003f45070 */
[----:B0-----:R-:W0:Y:S02]  /*02b0*/  MUFU.RCP R10, R10 ;  /* 0x0000000a000a7308 */ /* 0x001e240000001000 */
[----:B0-----:R-:W-:-:S06]  /*02c0*/  VIADD R8, R10, 0xffffffe ;  /* 0x0ffffffe0a087836 */ /* 0x001fcc0000000000 */
[----:B------:R0:W1:Y:S02]  /*02d0*/  F2I.FTZ.U32.TRUNC.NTZ R9, R8 ;  /* 0x0000000800097305 */ /* 0x000064000021f000 */
[----:B0-----:R-:W-:Y:S02]  /*02e0*/  IMAD.MOV.U32 R8, RZ, RZ, RZ ;  /* 0x000000ffff087224 */ /* 0x001fe400078e00ff */
[----:B-1----:R-:W-:-:S04]  /*02f0*/  IMAD R11, R11, R9, RZ ;  /* 0x000000090b0b7224 */ /* 0x002fc800078e02ff */
[----:B------:R-:W-:-:S06]  /*0300*/  IMAD.HI.U32 R9, R9, R11, R8 ;  /* 0x0000000b09097227 */ /* 0x000fcc00078e0008 */
[----:B------:R-:W-:-:S04]  /*0310*/  IMAD.HI.U32 R8, R9, R4, RZ ;  /* 0x0000000409087227 */ /* 0x000fc800078e00ff */
[----:B------:R-:W-:-:S04]  /*0320*/  IMAD.MOV R9, RZ, RZ, -R8 ;  /* 0x000000ffff097224 */ /* 0x000fc800078e0a08 */
[----:B------:R-:W-:-:S05]  /*0330*/  IMAD R9, R14, R9, R4 ;  /* 0x000000090e097224 */ /* 0x000fca00078e0204 */
[----:B------:R-:W-:-:S13]  /*0340*/  ISETP.GE.U32.AND P0, PT, R9, R14, PT ;  /* 0x0000000e0900720c */ /* 0x000fda0003f06070 */
[----:B------:R-:W-:Y:S02]  /*0350*/  @P0 IMAD.IADD R9, R9, 0x1, -R14 ;  /* 0x0000000109090824 */ /* 0x000fe400078e0a0e */
[----:B------:R-:W-:-:S03]  /*0360*/  @P0 VIADD R8, R8, 0x1 ;  /* 0x0000000108080836 */ /* 0x000fc60000000000 */
[----:B------:R-:W-:-:S13]  /*0370*/  ISETP.GE.U32.AND P1, PT, R9, R14, PT ;  /* 0x0000000e0900720c */ /* 0x000fda0003f26070 */
[----:B------:R-:W-:Y:S01]  /*0380*/  @P1 VIADD R8, R8, 0x1 ;  /* 0x0000000108081836 */ /* 0x000fe20000000000 */
[----:B------:R-:W-:Y:S01]  /*0390*/  @!P2 LOP3.LUT R8, RZ, R14, RZ, 0x33, !PT ;  /* 0x0000000eff08a212 */ /* 0x000fe200078e33ff */
[----:B------:R-:W-:Y:S06]  /*03a0*/  BRA `(.L_x_2) ;  /* 0x00000000000c7947 */ /* 0x000fec0003800000 */
.L_x_1:
[----:B------:R-:W-:-:S07]  /*03b0*/  MOV R16, 0x3d0 ;  /* 0x000003d000107802 */ /* 0x000fce0000000f00 */
[----:B------:R-:W-:Y:S05]  /*03c0*/  CALL.REL.NOINC `($__internal_0_$__cuda_sm20_div_u64) ;  /* 0x0000002400187944 */ /* 0x000fea0003c00000 */
[----:B------:R-:W-:-:S07]  /*03d0*/  IMAD.MOV.U32 R8, RZ, RZ, R12 ;  /* 0x000000ffff087224 */ /* 0x000fce00078e000c */
.L_x_2:
[----:B------:R-:W-:Y:S05]  /*03e0*/  BSYNC.RECONVERGENT B0 ;  /* 0x0000000000007941 */ /* 0x000fea0003800200 */
.L_x_0:
[----:B------:R-:W0:Y:S01]  /*03f0*/  LDC R12, c[0x0][0x3a0] ;  /* 0x0000e800ff0c7b82 */ /* 0x000e220000000800 */
[----:B------:R-:W-:Y:S01]  /*0400*/  BSSY.RECONVERGENT B0, `(.L_x_3) ;  /* 0x0000024000007945 */ /* 0x000fe20003800200 */
[----:B0-----:R-:W-:-:S04]  /*0410*/  SHF.R.S32.HI R15, RZ, 0x1f, R12 ;  /* 0x0000001fff0f7819 */ /* 0x001fc8000001140c */
[----:B------:R-:W-:-:S04]  /*0420*/  LOP3.LUT R9, R5, R15, RZ, 0xfc, !PT ;  /* 0x0000000f05097212 */ /* 0x000fc800078efcff */
[----:B------:R-:W-:-:S13]  /*0430*/  ISETP.NE.U32.AND P0, PT, R9, RZ, PT ;  /* 0x000000ff0900720c */ /* 0x000fda0003f05070 */
[----:B------:R-:W-:Y:S05]  /*0440*/  @P0 BRA `(.L_x_4) ;  /* 0x0000000000580947 */ /* 0x000fea0003800000 */
[----:B------:R-:W0:Y:S01]  /*0450*/  I2F.U32.RP R9, R12 ;  /* 0x0000000c00097306 */ /* 0x000e220000209000 */
[----:B------:R-:W-:-:S07]  /*0460*/  ISETP.NE.U32.AND P2, PT, R12, RZ, PT ;  /* 0x000000ff0c00720c */ /* 0x000fce0003f45070 */
[----:B0-----:R-:W0:Y:S02]  /*0470*/  MUFU.RCP R9, R9 ;  /* 0x0000000900097308 */ /* 0x001e240000001000 */
[----:B0-----:R-:W-:-:S06]  /*0480*/  IADD3 R10, PT, PT, R9, 0xffffffe, RZ ;  /* 0x0ffffffe090a7810 */ /* 0x001fcc0007ffe0ff */
[----:B------:R0:W1:Y:S02]  /*0490*/  F2I.FTZ.U32.TRUNC.NTZ R11, R10 ;  /* 0x0000000a000b7305 */ /* 0x000064000021f000 */
[----:B0-----:R-:W-:Y:S02]  /*04a0*/  IMAD.MOV.U32 R10, RZ, RZ, RZ ;  /* 0x000000ffff0a7224 */ /* 0x001fe400078e00ff */
[----:B-1----:R-:W-:-:S04]  /*04b0*/  IMAD.MOV R13, RZ, RZ, -R11 ;  /* 0x000000ffff0d7224 */ /* 0x002fc800078e0a0b */
[----:B------:R-:W-:-:S04]  /*04c0*/  IMAD R13, R13, R12, RZ ;  /* 0x0000000c0d0d7224 */ /* 0x000fc800078e02ff */
[----:B------:R-:W-:-:S06]  /*04d0*/  IMAD.HI.U32 R11, R11, R13, R10 ;  /* 0x0000000d0b0b7227 */ /* 0x000fcc00078e000a */
[----:B------:R-:W-:-:S04]  /*04e0*/  IMAD.HI.U32 R10, R11, R4, RZ ;  /* 0x000000040b0a7227 */ /* 0x000fc800078e00ff */
[----:B------:R-:W-:-:S04]  /*04f0*/  IMAD.MOV R11, RZ, RZ, -R10 ;  /* 0x000000ffff0b7224 */ /* 0x000fc800078e0a0a */
[----:B------:R-:W-:-:S05]  /*0500*/  IMAD R11, R12, R11, R4 ;  /* 0x0000000b0c0b7224 */ /* 0x000fca00078e0204 */
[----:B------:R-:W-:-:S13]  /*0510*/  ISETP.GE.U32.AND P0, PT, R11, R12, PT ;  /* 0x0000000c0b00720c */ /* 0x000fda0003f06070 */
[----:B------:R-:W-:Y:S02]  /*0520*/  @P0 IMAD.IADD R11, R11, 0x1, -R12 ;  /* 0x000000010b0b0824 */ /* 0x000fe400078e0a0c */
[----:B------:R-:W-:-:S03]  /*0530*/  @P0 VIADD R10, R10, 0x1 ;  /* 0x000000010a0a0836 */ /* 0x000fc60000000000 */
[----:B------:R-:W-:Y:S01]  /*0540*/  ISETP.GE.U32.AND P1, PT, R11, R12, PT ;  /* 0x0000000c0b00720c */ /* 0x000fe20003f26070 */
[----:B------:R-:W-:-:S12]  /*0550*/  IMAD.MOV.U32 R11, RZ, RZ, RZ ;  /* 0x000000ffff0b7224 */ /* 0x000fd800078e00ff */
[----:B------:R-:W-:Y:S01]  /*0560*/  @P1 VIADD R10, R10, 0x1 ;  /* 0x000000010a0a1836 */ /* 0x000fe20000000000 */
[----:B------:R-:W-:-:S05]  /*0570*/  @!P2 LOP3.LUT R10, RZ, R12, RZ, 0x33, !PT ;  /* 0x0000000cff0aa212 */ /* 0x000fca00078e33ff */
[----:B------:R-:W-:-:S04]  /*0580*/  IMAD.MOV R9, RZ, RZ, -R10 ;  /* 0x000000ffff097224 */ /* 0x000fc800078e0a0a */
[----:B------:R-:W-:Y:S01]  /*0590*/  IMAD R9, R12, R9, R4 ;  /* 0x000000090c097224 */ /* 0x000fe200078e0204 */
[----:B------:R-:W-:Y:S06]  /*05a0*/  BRA `(.L_x_5) ;  /* 0x0000000000247947 */ /* 0x000fec0003800000 */
.L_x_4:
[----:B------:R-:W0:Y:S01]  /*05b0*/  LDCU UR4, c[0x0][0x3a0] ;  /* 0x00007400ff0477ac */ /* 0x000e220008000800 */
[----:B------:R-:W-:Y:S01]  /*05c0*/  MOV R16, 0x5f0 ;  /* 0x000005f000107802 */ /* 0x000fe20000000f00 */
[----:B0-----:R-:W-:-:S07]  /*05d0*/  IMAD.U32 R14, RZ, RZ, UR4 ;  /* 0x00000004ff0e7e24 */ /* 0x001fce000f8e00ff */
[----:B------:R-:W-:Y:S05]  /*05e0*/  CALL.REL.NOINC `($__internal_0_$__cuda_sm20_div_u64) ;  /* 0x0000002000907944 */ /* 0x000fea0003c00000 */
[----:B------:R-:W0:Y:S01]  /*05f0*/  LDCU UR4, c[0x0][0x3a0] ;  /* 0x00007400ff0477ac */ /* 0x000e220008000800 */
[----:B------:R-:W-:Y:S01]  /*0600*/  IMAD.MOV R9, RZ, RZ, -R12 ;  /* 0x000000ffff097224 */ /* 0x000fe200078e0a0c */
[----:B------:R-:W-:Y:S01]  /*0610*/  MOV R10, R12 ;  /* 0x0000000c000a7202 */ /* 0x000fe20000000f00 */
[----:B------:R-:W-:Y:S02]  /*0620*/  IMAD.MOV.U32 R11, RZ, RZ, R13 ;  /* 0x000000ffff0b7224 */ /* 0x000fe400078e000d */
[----:B0-----:R-:W-:-:S07]  /*0630*/  IMAD R9, R9, UR4, R4 ;  /* 0x0000000409097c24 */ /* 0x001fce000f8e0204 */
.L_x_5:
[----:B------:R-:W-:Y:S05]  /*0640*/  BSYNC.RECONVERGENT B0 ;  /* 0x0000000000007941 */ /* 0x000fea0003800200 */
.L_x_3:
        /* <DEDUP_REMOVED lines=9> */
[----:B0-----:R-:W-:-:S06]  /*06e0*/  VIADD R12, R11, 0xffffffe ;  /* 0x0ffffffe0b0c7836 */ /* 0x001fcc0000000000 */
        /* <DEDUP_REMOVED lines=9> */
[----:B------:R-:W-:-:S05]  /*0780*/  @P0 IMAD.IADD R10, R10, 0x1, -R17 ;  /* 0x000000010a0a0824 */ /* 0x000fca00078e0a11 */
[----:B------:R-:W-:-:S13]  /*0790*/  ISETP.GE.U32.AND P0, PT, R10, R17, PT ;  /* 0x000000110a00720c */ /* 0x000fda0003f06070 */
[----:B------:R-:W-:Y:S01]  /*07a0*/  @P0 IMAD.IADD R10, R10, 0x1, -R17 ;  /* 0x000000010a0a0824 */ /* 0x000fe200078e0a11 */
[----:B------:R-:W-:Y:S01]  /*07b0*/  @!P1 LOP3.LUT R10, RZ, R17, RZ, 0x33, !PT ;  /* 0x00000011ff0a9212 */ /* 0x000fe200078e33ff */
[----:B------:R-:W-:Y:S06]  /*07c0*/  BRA `(.L_x_8) ;  /* 0x0000000000147947 */ /* 0x000fec0003800000 */
.L_x_7:
[----:B------:R-:W-:Y:S01]  /*07d0*/  IMAD.MOV.U32 R16, RZ, RZ, R10 ;  /* 0x000000ffff107224 */ /* 0x000fe200078e000a */
[----:B------:R-:W-:Y:S01]  /*07e0*/  MOV R17, 0x810 ;  /* 0x0000081000117802 */ /* 0x000fe20000000f00 */
[----:B------:R-:W-:-:S07]  /*07f0*/  IMAD.MOV.U32 R18, RZ, RZ, R11 ;  /* 0x000000ffff127224 */ /* 0x000fce00078e000b */
[----:B------:R-:W-:Y:S05]  /*0800*/  CALL.REL.NOINC `($__internal_1_$__cuda_sm20_rem_u64) ;  /* 0x0000002400187944 */ /* 0x000fea0003c00000 */
[----:B------:R-:W-:-:S07]  /*0810*/  IMAD.MOV.U32 R10, RZ, RZ, R12 ;  /* 0x000000ffff0a7224 */ /* 0x000fce00078e000c */
.L_x_8:
[----:B------:R-:W-:Y:S05]  /*0820*/  BSYNC.RECONVERGENT B0 ;  /* 0x0000000000007941 */ /* 0x000fea0003800200 */
.L_x_6:
[----:B------:R-:W0:Y:S01]  /*0830*/  LDCU.U8 UR4, c[0x0][0x3c8] ;  /* 0x00007900ff0477ac */ /* 0x000e220008000000 */
[----:B------:R-:W1:Y:S01]  /*0840*/  LDC R14, c[0x0][0x3bc] ;  /* 0x0000ef00ff0e7b82 */ /* 0x000e620000000800 */
[----:B------:R-:W-:Y:S01]  /*0850*/  I2FP.F32.S32 R11, R8 ;  /* 0x00000008000b7245 */ /* 0x000fe20000201400 */
[----:B------:R-:W-:Y:S01]  /*0860*/  IMAD.MOV.U32 R72, RZ, RZ, RZ ;  /* 0x000000ffff487224 */ /* 0x000fe200078e00ff */
[----:B------:R-:W-:Y:S01]  /*0870*/  I2FP.F32.S32 R13, R10 ;  /* 0x0000000a000d7245 */ /* 0x000fe20000201400 */
[----:B------:R-:W2:Y:S01]  /*0880*/  LDCU UR5, c[0x0][0x3d8] ;  /* 0x00007b00ff0577ac */ /* 0x000ea20008000800 */
[----:B------:R-:W-:Y:S01]  /*0890*/  SHF.R.S32.HI R21, RZ, 0x1f, R9 ;  /* 0x0000001fff157819 */ /* 0x000fe20000011409 */
[----:B------:R-:W-:Y:S02]  /*08a0*/  IMAD.MOV.U32 R28, RZ, RZ, RZ ;  /* 0x000000ffff1c7224 */ /* 0x000fe400078e00ff */
[----:B------:R-:W3:Y:S01]  /*08b0*/  LDC R15, c[0x0][0x3c0] ;  /* 0x0000f000ff0f7b82 */ /* 0x000ee20000000800 */
[----:B------:R-:W4:Y:S01]  /*08c0*/  LDCU UR6, c[0x0][0x39c] ;  /* 0x00007380ff0677ac */ /* 0x000f220008000800 */
[----:B------:R-:W5:Y:S06]  /*08d0*/  LDCU UR8, c[0x0][0x3a0] ;  /* 0x00007400ff0877ac */ /* 0x000f6c0008000800 */
[----:B------:R-:W3:Y:S01]  /*08e0*/  LDC R16, c[0x0][0x3c4] ;  /* 0x0000f100ff107b82 */ /* 0x000ee20000000800 */
[----:B0-----:R-:W-:Y:S01]  /*08f0*/  UPRMT UR4, UR4, 0x8880, URZ ;  /* 0x0000888004047896 */ /* 0x001fe200080000ff */
[----:B------:R-:W0:Y:S01]  /*0900*/  LDCU.64 UR14, c[0x0][0x3b0] ;  /* 0x00007600ff0e77ac */ /* 0x000e220008000a00 */
[----:B--2---:R-:W-:Y:S01]  /*0910*/  IADD3 R19, PT, PT, R8, UR5, RZ ;  /* 0x0000000508137c10 */ /* 0x004fe2000fffe0ff */
[----:B------:R-:W-:-:S03]  /*0920*/  UMOV UR5, URZ ;  /* 0x000000ff00057c82 */ /* 0x000fc60008000000 */
[----:B------:R-:W-:Y:S01]  /*0930*/  ISETP.NE.AND P0, PT, RZ, UR4, PT ;  /* 0x00000004ff007c0c */ /* 0x000fe2000bf05270 */
[----:B----4-:R-:W-:-:S04]  /*0940*/  IMAD R19, R19, UR6, R10 ;  /* 0x0000000613137c24 */ /* 0x010fc8000f8e020a */
[----:B------:R-:W2:Y:S01]  /*0950*/  LDCU UR4, c[0x0][0x3ac] ;  /* 0x00007580ff0477ac */ /* 0x000ea20008000800 */
[----:B-----5:R-:W-:Y:S01]  /*0960*/  IMAD R18, R19, UR8, RZ ;  /* 0x0000000813127c24 */ /* 0x020fe2000f8e02ff */
[----:B------:R-:W-:-:S06]  /*0970*/  UMOV UR6, URZ ;  /* 0x000000ff00067c82 */ /* 0x000fcc0008000000 */
[C---:B------:R-:W-:Y:S01]  /*0980*/  @!P0 FADD R12, R11.reuse, 0.5 ;  /* 0x3f0000000b0c8421 */ /* 0x040fe20000000000 */
[----:B-1----:R-:W-:-:S03]  /*0990*/  @P0 FMUL R11, R11, R14 ;  /* 0x0000000e0b0b0220 */ /* 0x002fc60000400000 */
[----:B------:R-:W-:Y:S01]  /*09a0*/  @!P0 FFMA R12, R12, R14, -0.5 ;  /* 0xbf0000000c0c8423 */ /* 0x000fe2000000000e */
[C---:B------:R-:W-:Y:S01]  /*09b0*/  @!P0 FADD R14, R13.reuse, 0.5 ;  /* 0x3f0000000d0e8421 */ /* 0x040fe20000000000 */
[----:B---3--:R-:W-:-:S03]  /*09c0*/  @P0 FMUL R13, R13, R15 ;  /* 0x0000000f0d0d0220 */ /* 0x008fc60000400000 */
[----:B------:R-:W-:Y:S01]  /*09d0*/  @!P0 FSETP.GEU.AND P1, PT, R12, RZ, PT ;  /* 0x000000ff0c00820b */ /* 0x000fe20003f2e000 */
[----:B------:R-:W-:Y:S01]  /*09e0*/  @!P0 FFMA R14, R14, R15, -0.5 ;  /* 0xbf0000000e0e8423 */ /* 0x000fe2000000000f */
[----:B--2---:R-:W-:Y:S02]  /*09f0*/  UIADD3 UR4, UPT, UPT, UR4, -0x1, URZ ;  /* 0xffffffff04047890 */ /* 0x004fe4000fffe0ff */
[----:B------:R-:W-:Y:S02]  /*0a00*/  @!P0 FSEL R11, R12, RZ, P1 ;  /* 0x000000ff0c0b8208 */ /* 0x000fe40000800000 */
[----:B------:R-:W-:Y:S02]  /*0a10*/  I2FP.F32.S32 R12, R9 ;  /* 0x00000009000c7245 */ /* 0x000fe40000201400 */
[----:B------:R-:W1:Y:S01]  /*0a20*/  F2I.FLOOR.NTZ R17, R11 ;  /* 0x0000000b00117305 */ /* 0x000e620000207100 */
[----:B------:R-:W-:Y:S02]  /*0a30*/  @!P0 FSETP.GEU.AND P1, PT, R14, RZ, PT ;  /* 0x000000ff0e00820b */ /* 0x000fe40003f2e000 */
[C---:B------:R-:W-:Y:S01]  /*0a40*/  @!P0 FADD R15, R12.reuse, 0.5 ;  /* 0x3f0000000c0f8421 */ /* 0x040fe20000000000 */
[----:B------:R-:W-:Y:S01]  /*0a50*/  @P0 FMUL R12, R12, R16 ;  /* 0x000000100c0c0220 */ /* 0x000fe20000400000 */
[----:B------:R-:W-:-:S02]  /*0a60*/  @!P0 FSEL R13, R14, RZ, P1 ;  /* 0x000000ff0e0d8208 */ /* 0x000fc40000800000 */
[----:B------:R-:W-:Y:S02]  /*0a70*/  @!P0 FFMA R15, R15, R16, -0.5 ;  /* 0xbf0000000f0f8423 */ /* 0x000fe40000000010 */
[----:B------:R-:W2:Y:S03]  /*0a80*/  F2I.FLOOR.NTZ R14, R13 ;  /* 0x0000000d000e7305 */ /* 0x000ea60000207100 */
[----:B------:R-:W-:Y:S02]  /*0a90*/  @!P0 FSETP.GEU.AND P1, PT, R15, RZ, PT ;  /* 0x000000ff0f00820b */ /* 0x000fe40003f2e000 */
[----:B-1----:R-:W-:Y:S01]  /*0aa0*/  ISETP.GE.AND P2, PT, R17, UR4, PT ;  /* 0x0000000411007c0c */ /* 0x002fe2000bf46270 */
[----:B0-----:R-:W-:Y:S01]  /*0ab0*/  UIADD3 UR4, UPT, UPT, UR14, -0x1, URZ ;  /* 0xffffffff0e047890 */ /* 0x001fe2000fffe0ff */
[----:B------:R-:W-:Y:S01]  /*0ac0*/  @!P0 FSEL R12, R15, RZ, P1 ;  /* 0x000000ff0f0c8208 */ /* 0x000fe20000800000 */
[----:B------:R-:W-:Y:S01]  /*0ad0*/  VIADD R19, R17, 0x1 ;  /* 0x0000000111137836 */ /* 0x000fe20000000000 */
[----:B------:R-:W-:-:S02]  /*0ae0*/  IADD3 R8, P0, PT, R18, R9, RZ ;  /* 0x0000000912087210 */ /* 0x000fc40007f1e0ff */
[----:B------:R-:W0:Y:S01]  /*0af0*/  F2I.FLOOR.NTZ R15, R12 ;  /* 0x0000000c000f7305 */ /* 0x000e220000207100 */
[----:B------:R-:W-:Y:S02]  /*0b00*/  I2FP.F32.S32 R16, R17 ;  /* 0x0000001100107245 */ /* 0x000fe40000201400 */
[----:B--2---:R-:W-:Y:S02]  /*0b10*/  I2FP.F32.S32 R10, R14 ;  /* 0x0000000e000a7245 */ /* 0x004fe40000201400 */
[----:B------:R-:W-:Y:S01]  /*0b20*/  LEA.HI.X.SX32 R9, R18, R21, 0x1, P0 ;  /* 0x0000001512097211 */ /* 0x000fe200000f0eff */
[----:B------:R-:W-:Y:S01]  /*0b30*/  FADD R16, -R16, R11 ;  /* 0x0000000b10107221 */ /* 0x000fe20000000100 */
[----:B------:R-:W-:Y:S01]  /*0b40*/  ISETP.GE.AND P0, PT, R14, UR4, PT ;  /* 0x000000040e007c0c */ /* 0x000fe2000bf06270 */
[----:B------:R-:W-:Y:S02]  /*0b50*/  @P2 IMAD.MOV R19, RZ, RZ, R17 ;  /* 0x000000ffff132224 */ /* 0x000fe400078e0211 */
[----:B------:R-:W-:Y:S01]  /*0b60*/  FADD R13, -R10, R13 ;  /* 0x0000000d0a0d7221 */ /* 0x000fe20000000100 */
[--C-:B------:R-:W-:Y:S01]  /*0b70*/  IMAD R18, R17, UR14, R14.reuse ;  /* 0x0000000e11127c24 */ /* 0x100fe2000f8e020e */
[----:B------:R-:W-:Y:S01]  /*0b80*/  UIADD3 UR4, UPT, UPT, UR15, -0x1, URZ ;  /* 0xffffffff0f047890 */ /* 0x000fe2000fffe0ff */
[----:B------:R-:W-:Y:S01]  /*0b90*/  SEL R10, RZ, 0x1, P0 ;  /* 0x00000001ff0a7807 */ /* 0x000fe20000000000 */
[----:B------:R-:W-:-:S02]  /*0ba0*/  IMAD R23, R19, UR14, R14 ;  /* 0x0000000e13177c24 */ /* 0x000fc4000f8e020e */
[----:B------:R-:W-:Y:S01]  /*0bb0*/  FADD R14, -R16, 1 ;  /* 0x3f800000100e7421 */ /* 0x000fe20000000100 */
[----:B0-----:R-:W-:Y:S01]  /*0bc0*/  I2FP.F32.S32 R17, R15 ;  /* 0x0000000f00117245 */ /* 0x001fe20000201400 */
[----:B------:R-:W-:Y:S01]  /*0bd0*/  FADD R11, -R13, 1 ;  /* 0x3f8000000d0b7421 */ /* 0x000fe20000000100 */
[----:B------:R-:W-:Y:S01]  /*0be0*/  ISETP.GE.AND P0, PT, R15, UR4, PT ;  /* 0x000000040f007c0c */ /* 0x000fe2000bf06270 */
[C---:B------:R-:W-:Y:S01]  /*0bf0*/  FMUL R22, R13.reuse, R14 ;  /* 0x0000000e0d167220 */ /* 0x040fe20000400000 */
[----:B------:R-:W-:Y:S01]  /*0c00*/  FMUL R25, R13, R16 ;  /* 0x000000100d197220 */ /* 0x000fe20000400000 */
[----:B------:R-:W-:Y:S01]  /*0c10*/  FADD R21, -R17, R12 ;  /* 0x0000000c11157221 */ /* 0x000fe20000000100 */
[C---:B------:R-:W-:Y:S02]  /*0c20*/  IMAD.IADD R12, R10.reuse, 0x1, R18 ;  /* 0x000000010a0c7824 */ /* 0x040fe400078e0212 */
[----:B------:R-:W-:Y:S01]  /*0c30*/  FMUL R19, R11, R14 ;  /* 0x0000000e0b137220 */ /* 0x000fe20000400000 */
[----:B------:R-:W-:-:S02]  /*0c40*/  IMAD.IADD R14, R10, 0x1, R23 ;  /* 0x000000010a0e7824 */ /* 0x000fc400078e0217 */
[----:B------:R-:W-:Y:S01]  /*0c50*/  FMUL R24, R11, R16 ;  /* 0x000000100b187220 */ /* 0x000fe20000400000 */
[C---:B------:R-:W-:Y:S01]  /*0c60*/  FADD R20, -R21.reuse, 1 ;  /* 0x3f80000015147421 */ /* 0x040fe20000000100 */
[--C-:B------:R-:W-:Y:S01]  /*0c70*/  IMAD R11, R12, UR15, R15.reuse ;  /* 0x0000000f0c0b7c24 */ /* 0x100fe2000f8e020f */
[----:B------:R-:W-:Y:S01]  /*0c80*/  SEL R27, RZ, 0x1, P0 ;  /* 0x00000001ff1b7807 */ /* 0x000fe20000000000 */
[--C-:B------:R-:W-:Y:S02]  /*0c90*/  IMAD R10, R18, UR15, R15.reuse ;  /* 0x0000000f120a7c24 */ /* 0x100fe4000f8e020f */
[-C--:B------:R-:W-:Y:S01]  /*0ca0*/  FMUL R16, R21, R19.reuse ;  /* 0x0000001315107220 */ /* 0x080fe20000400000 */
[--C-:B------:R-:W-:Y:S02]  /*0cb0*/  IMAD R12, R23, UR15, R15.reuse ;  /* 0x0000000f170c7c24 */ /* 0x100fe4000f8e020f */
[----:B------:R-:W-:Y:S01]  /*0cc0*/  FMUL R17, R20, R19 ;  /* 0x0000001314117220 */ /* 0x000fe20000400000 */
[----:B------:R-:W-:-:S02]  /*0cd0*/  IMAD R13, R14, UR15, R15 ;  /* 0x0000000f0e0d7c24 */ /* 0x000fc4000f8e020f */
[CC--:B------:R-:W-:Y:S01]  /*0ce0*/  FMUL R14, R20.reuse, R25.reuse ;  /* 0x00000019140e7220 */ /* 0x0c0fe20000400000 */
[C---:B------:R-:W-:Y:S01]  /*0cf0*/  FMUL R15, R21.reuse, R25 ;  /* 0x00000019150f7220 */ /* 0x040fe20000400000 */
[CC--:B------:R-:W-:Y:S01]  /*0d00*/  FMUL R18, R20.reuse, R22.reuse ;  /* 0x0000001614127220 */ /* 0x0c0fe20000400000 */
[----:B------:R-:W-:Y:S01]  /*0d10*/  FMUL R19, R21, R22 ;  /* 0x0000001615137220 */ /* 0x000fe20000400000 */
[C---:B------:R-:W-:Y:S02]  /*0d20*/  IMAD.IADD R23, R27.reuse, 0x1, R10 ;  /* 0x000000011b177824 */ /* 0x040fe400078e020a */
[-C--:B------:R-:W-:Y:S01]  /*0d30*/  FMUL R20, R20, R24.reuse ;  /* 0x0000001814147220 */ /* 0x080fe20000400000 */
[----:B------:R-:W-:Y:S02]  /*0d40*/  IMAD.IADD R25, R27, 0x1, R12 ;  /* 0x000000011b197824 */ /* 0x000fe400078e020c */
[----:B------:R-:W-:Y:S01]  /*0d50*/  FMUL R21, R21, R24 ;  /* 0x0000001815157220 */ /* 0x000fe20000400000 */
[C---:B------:R-:W-:Y:S01]  /*0d60*/  IMAD.IADD R26, R27.reuse, 0x1, R11 ;  /* 0x000000011b1a7824 */ /* 0x040fe200078e020b */
[----:B------:R-:W-:Y:S01]  /*0d70*/  UMOV UR4, URZ ;  /* 0x000000ff00047c82 */ /* 0x000fe20008000000 */
[----:B------:R-:W-:-:S07]  /*0d80*/  IMAD.IADD R27, R27, 0x1, R13 ;  /* 0x000000011b1b7824 */ /* 0x000fce00078e020d */
.L_x_13:
[----:B0-----:R-:W0:Y:S01]  /*0d90*/  LDCU.64 UR16, c[0x0][0x390] ;  /* 0x00007200ff1077ac */ /* 0x001e220008000a00 */
[----:B------:R-:W-:Y:S02]  /*0da0*/  UIADD3 UR4, UPT, UPT, UR4, 0x1, URZ ;  /* 0x0000000104047890 */ /* 0x000fe4000fffe0ff */
[----:B0-----:R-:W-:Y:S02]  /*0db0*/  UISETP.GE.U32.AND UP2, UPT, UR17, 0x4, UPT ;  /* 0x000000041100788c */ /* 0x001fe4000bf46070 */
[----:B------:R-:W-:Y:S02]  /*0dc0*/  UISETP.NE.AND UP0, UPT, UR4, UR16, UPT ;  /* 0x000000100400728c */ /* 0x000fe4000bf05270 */
[----:B------:R-:W-:-:S05]  /*0dd0*/  ULOP3.LUT UP1, UR12, UR17, 0x3, URZ, 0xc0, !UPT ;  /* 0x00000003110c7892 */ /* 0x000fca000f82c0ff */
[----:B-1----:R-:W-:Y:S07]  /*0de0*/  BRA.U !UP2, `(.L_x_9) ;  /* 0x0000000d0aa07547 */ /* 0x002fee000b800000 */
[----:B------:R-:W-:Y:S01]  /*0df0*/  USHF.R.S32.HI UR16, URZ, 0x1f, UR7 ;  /* 0x0000001fff107899 */ /* 0x000fe20008011407 */
[--C-:B------:R-:W-:Y:S01]  /*0e00*/  SHF.R.S32.HI R41, RZ, 0x1f, R27.reuse ;  /* 0x0000001fff297819 */ /* 0x100fe2000001141b */
[----:B------:R-:W0:Y:S01]  /*0e10*/  LDC R22, c[0x0][0x3d0] ;  /* 0x0000f400ff167b82 */ /* 0x000e220000000800 */
[C---:B------:R-:W-:Y:S01]  /*0e20*/  IADD3 R38, P2, P3, R72.reuse, UR7, R27 ;  /* 0x0000000748267c10 */ /* 0x040fe2000fb5e01b */
[----:B------:R-:W-:Y:S01]  /*0e30*/  ULOP3.LUT UR8, UR17, 0x7ffffffc, URZ, 0xc0, !UPT ;  /* 0x7ffffffc11087892 */ /* 0x000fe2000f8ec0ff */
[--C-:B------:R-:W-:Y:S01]  /*0e40*/  SHF.R.S32.HI R31, RZ, 0x1f, R13.reuse ;  /* 0x0000001fff1f7819 */ /* 0x100fe2000001140d */
[----:B------:R-:W1:Y:S01]  /*0e50*/  LDCU.64 UR14, c[0x0][0x388] ;  /* 0x00007100ff0e77ac */ /* 0x000e620008000a00 */
[----:B------:R-:W-:Y:S01]  /*0e60*/  IADD3 R37, P0, P1, R72, UR7, R13 ;  /* 0x0000000748257c10 */ /* 0x000fe2000f91e00d */
[----:B------:R-:W-:Y:S01]  /*0e70*/  IMAD.SHL.U32 R40, R38, 0x4, RZ ;  /* 0x0000000426287824 */ /* 0x000fe200078e00ff */
[----:B------:R-:W-:Y:S01]  /*0e80*/  IADD3.X R41, PT, PT, R28, UR16, R41, P2, P3 ;  /* 0x000000101c297c10 */ /* 0x000fe200097e6429 */
[----:B------:R-:W2:Y:S01]  /*0e90*/  LDC R24, c[0x0][0x3d4] ;  /* 0x0000f500ff187b82 */ /* 0x000ea20000000800 */
[--C-:B------:R-:W-:Y:S01]  /*0ea0*/  SHF.R.S32.HI R45, RZ, 0x1f, R25.reuse ;  /* 0x0000001fff2d7819 */ /* 0x100fe20000011419 */
[----:B------:R-:W-:Y:S01]  /*0eb0*/  UIADD3 UR8, UPT, UPT, -UR8, URZ, URZ ;  /* 0x000000ff08087290 */ /* 0x000fe2000fffe1ff */
[----:B------:R-:W-:-:S02]  /*0ec0*/  IADD3 R36, P4, P5, R72, UR7, R25 ;  /* 0x0000000748247c10 */ /* 0x000fc4000fd9e019 */
[--C-:B------:R-:W-:Y:S02]  /*0ed0*/  SHF.R.S32.HI R29, RZ, 0x1f, R12.reuse ;  /* 0x0000001fff1d7819 */ /* 0x100fe4000001140c */
[----:B------:R-:W-:Y:S01]  /*0ee0*/  IADD3 R35, P2, P3, R72, UR7, R12 ;  /* 0x0000000748237c10 */ /* 0x000fe2000fb5e00c */
[----:B------:R-:W-:Y:S01]  /*0ef0*/  IMAD.SHL.U32 R44, R36, 0x4, RZ ;  /* 0x00000004242c7824 */ /* 0x000fe200078e00ff */
[----:B------:R-:W-:Y:S02]  /*0f00*/  IADD3.X R42, PT, PT, R28, UR16, R31, P0, P1 ;  /* 0x000000101c2a7c10 */ /* 0x000fe400087e241f */
[--C-:B------:R-:W-:Y:S02]  /*0f10*/  SHF.R.S32.HI R49, RZ, 0x1f, R26.reuse ;  /* 0x0000001fff317819 */ /* 0x100fe4000001141a */
[----:B------:R-:W-:Y:S02]  /*0f20*/  IADD3 R34, P1, P0, R72, UR7, R26 ;  /* 0x0000000748227c10 */ /* 0x000fe4000f83e01a */
[----:B------:R-:W-:-:S02]  /*0f30*/  IADD3.X R45, PT, PT, R28, UR16, R45, P4, P5 ;  /* 0x000000101c2d7c10 */ /* 0x000fc4000a7ea42d */
[----:B------:R-:W-:Y:S01]  /*0f40*/  IADD3.X R46, PT, PT, R28, UR16, R29, P2, P3 ;  /* 0x000000101c2e7c10 */ /* 0x000fe200097e641d */
[----:B------:R-:W-:Y:S01]  /*0f50*/  IMAD.SHL.U32 R48, R34, 0x4, RZ ;  /* 0x0000000422307824 */ /* 0x000fe200078e00ff */
[C---:B------:R-:W-:Y:S01]  /*0f60*/  SHF.L.U64.HI R43, R37.reuse, 0x2, R42 ;  /* 0x00000002252b7819 */ /* 0x040fe2000001022a */
[----:B------:R-:W-:Y:S01]  /*0f70*/  IMAD.SHL.U32 R42, R37, 0x4, RZ ;  /* 0x00000004252a7824 */ /* 0x000fe200078e00ff */
[--C-:B------:R-:W-:Y:S02]  /*0f80*/  SHF.R.S32.HI R39, RZ, 0x1f, R11.reuse ;  /* 0x0000001fff277819 */ /* 0x100fe4000001140b */
[C---:B------:R-:W-:Y:S02]  /*0f90*/  IADD3 R33, P5, P4, R72.reuse, UR7, R11 ;  /* 0x0000000748217c10 */ /* 0x040fe4000fcbe00b */
[--C-:B------:R-:W-:Y:S02]  /*0fa0*/  SHF.R.S32.HI R53, RZ, 0x1f, R23.reuse ;  /* 0x0000001fff357819 */ /* 0x100fe40000011417 */
[----:B------:R-:W-:-:S02]  /*0fb0*/  IADD3 R32, P2, P3, R72, UR7, R23 ;  /* 0x0000000748207c10 */ /* 0x000fc4000fb5e017 */
[----:B------:R-:W-:Y:S02]  /*0fc0*/  IADD3.X R49, PT, PT, R28, UR16, R49, P1, P0 ;  /* 0x000000101c317c10 */ /* 0x000fe40008fe0431 */
[--C-:B------:R-:W-:Y:S01]  /*0fd0*/  SHF.R.S32.HI R55, RZ, 0x1f, R10.reuse ;  /* 0x0000001fff377819 */ /* 0x100fe2000001140a */
[----:B------:R-:W-:Y:S01]  /*0fe0*/  IMAD.SHL.U32 R52, R32, 0x4, RZ ;  /* 0x0000000420347824 */ /* 0x000fe200078e00ff */
[----:B------:R-:W-:Y:S02]  /*0ff0*/  IADD3 R30, P0, P1, R72, UR7, R10 ;  /* 0x00000007481e7c10 */ /* 0x000fe4000f91e00a */
[----:B------:R-:W-:Y:S02]  /*1000*/  SHF.L.U32 R31, R3, 0x3, RZ ;  /* 0x00000003031f7819 */ /* 0x000fe400000006ff */
[C---:B------:R-:W-:Y:S01]  /*1010*/  SHF.L.U64.HI R47, R35.reuse, 0x2, R46 ;  /* 0x00000002232f7819 */ /* 0x040fe2000001022e */
[----:B------:R-:W-:Y:S01]  /*1020*/  IMAD.SHL.U32 R46, R35, 0x4, RZ ;  /* 0x00000004232e7824 */ /* 0x000fe200078e00ff */
[----:B------:R-:W-:Y:S01]  /*1030*/  IADD3.X R50, PT, PT, R28, UR16, R39, P5, P4 ;  /* 0x000000101c327c10 */ /* 0x000fe2000afe8427 */
[----:B------:R-:W-:Y:S01]  /*1040*/  IMAD.SHL.U32 R54, R30, 0x4, RZ ;  /* 0x000000041e367824 */ /* 0x000fe200078e00ff */
[----:B------:R-:W-:-:S02]  /*1050*/  IADD3.X R53, PT, PT, R28, UR16, R53, P2, P3 ;  /* 0x000000101c357c10 */ /* 0x000fc400097e6435 */
[----:B------:R-:W-:Y:S02]  /*1060*/  SHF.L.U64.HI R41, R38, 0x2, R41 ;  /* 0x0000000226297819 */ /* 0x000fe40000010229 */
[----:B------:R-:W-:Y:S02]  /*1070*/  SHF.L.U64.HI R45, R36, 0x2, R45 ;  /* 0x00000002242d7819 */ /* 0x000fe4000001022d */
[----:B------:R-:W-:Y:S02]  /*1080*/  IADD3.X R55, PT, PT, R28, UR16, R55, P0, P1 ;  /* 0x000000101c377c10 */ /* 0x000fe400087e2437 */
[-C--:B------:R-:W-:Y:S02]  /*1090*/  IADD3 R35, P3, PT, R40, R6.reuse, RZ ;  /* 0x0000000628237210 */ /* 0x080fe40007f7e0ff */
[-C--:B------:R-:W-:Y:S02]  /*10a0*/  IADD3 R39, P6, PT, R42, R6.reuse, RZ ;  /* 0x000000062a277210 */ /* 0x080fe40007fde0ff */
[C---:B------:R-:W-:Y:S01]  /*10b0*/  IADD3 R65, P5, PT, R44.reuse, R6, RZ ;  /* 0x000000062c417210 */ /* 0x040fe20007fbe0ff */
[--C-:B------:R-:W-:Y:S01]  /*10c0*/  IMAD.X R77, R41, 0x1, R7.reuse, P3 ;  /* 0x00000001294d7824 */ /* 0x100fe200018e0607 */
[----:B------:R-:W-:Y:S01]  /*10d0*/  SHF.L.U64.HI R29, R3, 0x3, R2 ;  /* 0x00000003031d7819 */ /* 0x000fe20000010202 */
[--C-:B------:R-:W-:Y:S01]  /*10e0*/  IMAD.X R85, R43, 0x1, R7.reuse, P6 ;  /* 0x000000012b557824 */ /* 0x100fe200030e0607 */
[----:B------:R-:W-:Y:S01]  /*10f0*/  IADD3 R37, P2, PT, R31, R40, RZ ;  /* 0x000000281f257210 */ /* 0x000fe20007f5e0ff */
[----:B------:R-:W-:Y:S01]  /*1100*/  IMAD.X R89, R45, 0x1, R7, P5 ;  /* 0x000000012d597824 */ /* 0x000fe200028e0607 */
[----:B------:R-:W-:-:S02]  /*1110*/  IADD3 R67, P1, PT, R44, R31, RZ ;  /* 0x0000001f2c437210 */ /* 0x000fc40007f3e0ff */
[----:B------:R-:W-:Y:S02]  /*1120*/  IADD3.X R81, PT, PT, R29, R41, RZ, P2, !PT ;  /* 0x000000291d517210 */ /* 0x000fe400017fe4ff */
[----:B------:R-:W-:Y:S01]  /*1130*/  SHF.L.U64.HI R49, R34, 0x2, R49 ;  /* 0x0000000222317819 */ /* 0x000fe20000010231 */
[----:B------:R-:W-:Y:S01]  /*1140*/  IMAD.X R93, R45, 0x1, R29, P1 ;  /* 0x000000012d5d7824 */ /* 0x000fe200008e061d */
[----:B------:R-:W-:Y:S02]  /*1150*/  SHF.L.U64.HI R53, R32, 0x2, R53 ;  /* 0x0000000220357819 */ /* 0x000fe40000010235 */
[----:B------:R-:W-:Y:S02]  /*1160*/  SHF.L.U64.HI R55, R30, 0x2, R55 ;  /* 0x000000021e377819 */ /* 0x000fe40000010237 */
[C---:B------:R-:W-:Y:S02]  /*1170*/  IADD3 R73, P0, PT, R46.reuse, R6, RZ ;  /* 0x000000062e497210 */ /* 0x040fe40007f1e0ff */
[----:B------:R-:W-:-:S02]  /*1180*/  IADD3 R75, P4, PT, R46, R31, RZ ;  /* 0x0000001f2e4b7210 */ /* 0x000fc40007f9e0ff */
[CC--:B------:R-:W-:Y:S01]  /*1190*/  IADD3 R79, P3, PT, R48.reuse, R6.reuse, RZ ;  /* 0x00000006304f7210 */ /* 0x0c0fe20007f7e0ff */
[C---:B------:R-:W-:Y:S01]  /*11a0*/  IMAD.X R32, R47.reuse, 0x1, R7, P0 ;  /* 0x000000012f207824 */ /* 0x040fe200000e0607 */
[-C--:B------:R-:W-:Y:S01]  /*11b0*/  IADD3 R83, P2, PT, R48, R31.reuse, RZ ;  /* 0x0000001f30537210 */ /* 0x080fe20007f5e0ff */
[----:B------:R-:W-:Y:S01]  /*11c0*/  IMAD.X R34, R47, 0x1, R29, P4 ;  /* 0x000000012f227824 */ /* 0x000fe200020e061d */
[CC--:B------:R-:W-:Y:S01]  /*11d0*/  IADD3 R87, P6, PT, R52.reuse, R6.reuse, RZ ;  /* 0x0000000634577210 */ /* 0x0c0fe20007fde0ff */
[C---:B------:R-:W-:Y:S01]  /*11e0*/  IMAD.X R36, R49.reuse, 0x1, R7, P3 ;  /* 0x0000000131247824 */ /* 0x040fe200018e0607 */
[----:B------:R-:W-:Y:S01]  /*11f0*/  IADD3 R91, P5, PT, R52, R31, RZ ;  /* 0x0000001f345b7210 */ /* 0x000fe20007fbe0ff */
[----:B------:R-:W-:Y:S01]  /*1200*/  IMAD.X R38, R49, 0x1, R29, P2 ;  /* 0x0000000131267824 */ /* 0x000fe200010e061d */
[----:B------:R-:W-:Y:S01]  /*1210*/  IADD3 R30, P1, PT, R54, R6, RZ ;  /* 0x00000006361e7210 */ /* 0x000fe20007f3e0ff */
[----:B------:R-:W-:Y:S01]  /*1220*/  IMAD.X R64, R53, 0x1, R7, P6 ;  /* 0x0000000135407824 */ /* 0x000fe200030e0607 */
[C---:B------:R-:W-:Y:S01]  /*1230*/  SHF.L.U64.HI R51, R33.reuse, 0x2, R50 ;  /* 0x0000000221337819 */ /* 0x040fe20000010232 */
[----:B------:R-:W-:Y:S01]  /*1240*/  IMAD.SHL.U32 R50, R33, 0x4, RZ ;  /* 0x0000000421327824 */ /* 0x000fe200078e00ff */
[----:B------:R-:W-:Y:S01]  /*1250*/  IADD3.X R33, PT, PT, R55, R7, RZ, P1, !PT ;  /* 0x0000000737217210 */ /* 0x000fe20000ffe4ff */
[----:B012---:R-:W-:-:S08]  /*1260*/  IMAD.X R66, R53, 0x1, R29, P5 ;  /* 0x0000000135427824 */ /* 0x007fd000028e061d */
.L_x_10:
[----:B------:R-:W-:-:S04]  /*1270*/  IADD3 R57, P0, PT, R8, UR5, RZ ;  /* 0x0000000508397c10 */ /* 0x000fc8000ff1e0ff */
[----:B------:R-:W-:Y:S02]  /*1280*/  IADD3.X R58, PT, PT, R9, UR6, RZ, P0, !PT ;  /* 0x00000006093a7c10 */ /* 0x000fe400087fe4ff */
[----:B------:R-:W-:-:S04]  /*1290*/  LEA R56, P0, R57, UR14, 0x2 ;  /* 0x0000000e39387c11 */ /* 0x000fc8000f8010ff */
[----:B------:R-:W-:-:S05]  /*12a0*/  LEA.HI.X R57, R57, UR15, R58, 0x2, P0 ;  /* 0x0000000f39397c11 */ /* 0x000fca00080f143a */
[----:B------:R0:W2:Y:S01]  /*12b0*/  LDG.E R74, desc[UR10][R56.64] ;  /* 0x0000000a384a7981 */ /* 0x0000a2000c1e1900 */
[C---:B------:R-:W-:Y:S02]  /*12c0*/  IADD3 R60, P0, PT, R22.reuse, R54, RZ ;  /* 0x00000036163c7210 */ /* 0x040fe40007f1e0ff */
[----:B------:R-:W-:-:S03]  /*12d0*/  IADD3 R70, P1, PT, R22, R52, RZ ;  /* 0x0000003416467210 */ /* 0x000fc60007f3e0ff */
[----:B------:R-:W-:Y:S01]  /*12e0*/  IMAD.X R61, R24, 0x1, R55, P0 ;  /* 0x00000001183d7824 */ /* 0x000fe200000e0637 */
[----:B------:R-:W-:Y:S01]  /*12f0*/  IADD3 R58, P0, PT, R22, R50, RZ ;  /* 0x00000032163a7210 */ /* 0x000fe20007f1e0ff */
[----:B------:R-:W-:Y:S01]  /*1300*/  IMAD.X R71, R24, 0x1, R53, P1 ;  /* 0x0000000118477824 */ /* 0x000fe200008e0635 */
[----:B------:R-:W-:-:S03]  /*1310*/  IADD3 R68, P1, PT, R22, R48, RZ ;  /* 0x0000003016447210 */ /* 0x000fc60007f3e0ff */
[----:B------:R-:W-:Y:S01]  /*1320*/  IMAD.X R59, R24, 0x1, R51, P0 ;  /* 0x00000001183b7824 */ /* 0x000fe200000e0633 */
[----:B------:R-:W-:Y:S01]  /*1330*/  IADD3 R62, P0, PT, R22, R46, RZ ;  /* 0x0000002e163e7210 */ /* 0x000fe20007f1e0ff */
[----:B------:R-:W-:-:S04]  /*1340*/  IMAD.X R69, R24, 0x1, R49, P1 ;  /* 0x0000000118457824 */ /* 0x000fc800008e0631 */
[----:B------:R-:W-:Y:S01]  /*1350*/  IMAD.X R63, R24, 0x1, R47, P0 ;  /* 0x00000001183f7824 */ /* 0x000fe200000e062f */
[----:B0-----:R-:W-:-:S04]  /*1360*/  IADD3 R56, P2, PT, R56, UR13, RZ ;  /* 0x0000000d38387c10 */ /* 0x001fc8000ff5e0ff */
[----:B------:R-:W-:Y:S01]  /*1370*/  IADD3.X R57, PT, PT, R57, UR9, RZ, P2, !PT ;  /* 0x0000000939397c10 */ /* 0x000fe200097fe4ff */
[-C--:B--2---:R-:W-:Y:S01]  /*1380*/  FMUL R76, R17, R74.reuse ;  /* 0x0000004a114c7220 */ /* 0x084fe20000400000 */
[-C--:B------:R-:W-:Y:S01]  /*1390*/  FMUL R78, R16, R74.reuse ;  /* 0x0000004a104e7220 */ /* 0x080fe20000400000 */
[----:B------:R-:W-:-:S03]  /*13a0*/  FMUL R80, R18, R74 ;  /* 0x0000004a12507220 */ /* 0x000fc60000400000 */
[----:B------:R0:W-:Y:S04]  /*13b0*/  REDG.E.ADD.F32.FTZ.RN.STRONG.GPU desc[UR10][R60.64], R76 ;  /* 0x0000004c3c0079a6 */ /* 0x0001e8000c12f30a */
[----:B------:R1:W-:Y:S01]  /*13c0*/  REDG.E.ADD.F32.FTZ.RN.STRONG.GPU desc[UR10][R70.64], R78 ;  /* 0x0000004e460079a6 */ /* 0x0003e2000c12f30a */
[----:B------:R-:W-:-:S03]  /*13d0*/  FMUL R82, R19, R74 ;  /* 0x0000004a13527220 */ /* 0x000fc60000400000 */
[----:B------:R2:W-:Y:S01]  /*13e0*/  REDG.E.ADD.F32.FTZ.RN.STRONG.GPU desc[UR10][R58.64], R80 ;  /* 0x000000503a0079a6 */ /* 0x0005e2000c12f30a */
[----:B0-----:R-:W-:Y:S01]  /*13f0*/  IADD3 R60, P1, PT, R22, R44, RZ ;  /* 0x0000002c163c7210 */ /* 0x001fe20007f3e0ff */
[-C--:B------:R-:W-:Y:S01]  /*1400*/  FMUL R76, R20, R74.reuse ;  /* 0x0000004a144c7220 */ /* 0x080fe20000400000 */
[----:B------:R-:W-:Y:S01]  /*1410*/  FMUL R84, R21, R74 ;  /* 0x0000004a15547220 */ /* 0x000fe20000400000 */
[----:B------:R0:W-:Y:S02]  /*1420*/  REDG.E.ADD.F32.FTZ.RN.STRONG.GPU desc[UR10][R68.64], R82 ;  /* 0x00000052440079a6 */ /* 0x0001e4000c12f30a */
[----:B------:R-:W-:Y:S01]  /*1430*/  IMAD.X R61, R24, 0x1, R45, P1 ;  /* 0x00000001183d7824 */ /* 0x000fe200008e062d */
[----:B-1----:R-:W-:Y:S01]  /*1440*/  IADD3 R70, P1, PT, R22, R40, RZ ;  /* 0x0000002816467210 */ /* 0x002fe20007f3e0ff */
[----:B------:R-:W-:Y:S01]  /*1450*/  FMUL R78, R14, R74 ;  /* 0x0000004a0e4e7220 */ /* 0x000fe20000400000 */
[----:B--2---:R-:W-:Y:S01]  /*1460*/  IADD3 R58, P0, PT, R22, R42, RZ ;  /* 0x0000002a163a7210 */ /* 0x004fe20007f1e0ff */
[----:B------:R-:W-:Y:S01]  /*1470*/  FMUL R80, R15, R74 ;  /* 0x0000004a0f507220 */ /* 0x000fe20000400000 */
[----:B------:R1:W-:Y:S01]  /*1480*/  REDG.E.ADD.F32.FTZ.RN.STRONG.GPU desc[UR10][R62.64], R76 ;  /* 0x0000004c3e0079a6 */ /* 0x0003e2000c12f30a */
[----:B------:R-:W-:-:S02]  /*1490*/  IMAD.X R71, R24, 0x1, R41, P1 ;  /* 0x0000000118477824 */ /* 0x000fc400008e0629 */
[----:B------:R-:W-:Y:S01]  /*14a0*/  IMAD.X R59, R24, 0x1, R43, P0 ;  /* 0x00000001183b7824 */ /* 0x000fe200000e062b */
[----:B------:R2:W-:Y:S04]  /*14b0*/  REDG.E.ADD.F32.FTZ.RN.STRONG.GPU desc[UR10][R60.64], R84 ;  /* 0x000000543c0079a6 */ /* 0x0005e8000c12f30a */
[----:B------:R3:W-:Y:S04]  /*14c0*/  REDG.E.ADD.F32.FTZ.RN.STRONG.GPU desc[UR10][R58.64], R78 ;  /* 0x0000004e3a0079a6 */ /* 0x0007e8000c12f30a */
[----:B------:R4:W-:Y:S04]  /*14d0*/  REDG.E.ADD.F32.FTZ.RN.STRONG.GPU desc[UR10][R70.64], R80 ;  /* 0x00000050460079a6 */ /* 0x0009e8000c12f30a */
[----:B------:R-:W5:Y:S01]  /*14e0*/  LDG.E R74, desc[UR10][R56.64] ;  /* 0x0000000a384a7981 */ /* 0x000f62000c1e1900 */
[----:B0-----:R-:W-:-:S02]  /*14f0*/  IADD3 R68, P0, PT, R22, R30, RZ ;  /* 0x0000001e16447210 */ /* 0x001fc40007f1e0ff */
[----:B-1----:R-:W-:-:S03]  /*1500*/  IADD3 R62, P1, PT, R22, R87, RZ ;  /* 0x00000057163e7210 */ /* 0x002fc60007f3e0ff */
[C---:B------:R-:W-:Y:S01]  /*1510*/  IMAD.X R69, R24.reuse, 0x1, R33, P0 ;  /* 0x0000000118457824 */ /* 0x040fe200000e0621 */
[----:B------:R-:W-:Y:S02]  /*1520*/  IADD3.X R63, PT, PT, R24, R64, RZ, P1, !PT ;  /* 0x00000040183f7210 */ /* 0x000fe40000ffe4ff */
[C---:B--2---:R-:W-:Y:S02]  /*1530*/  IADD3 R60, P0, P2, R22.reuse, R6, R50 ;  /* 0x00000006163c7210 */ /* 0x044fe40007a1e032 */
[----:B---3--:R-:W-:Y:S02]  /*1540*/  IADD3 R58, P1, PT, R22, R79, RZ ;  /* 0x0000004f163a7210 */ /* 0x008fe40007f3e0ff */
[----:B------:R-:W-:Y:S02]  /*1550*/  IADD3.X R61, PT, PT, R24, R7, R51, P0, P2 ;  /* 0x00000007183d7210 */ /* 0x000fe400007e4433 */
[----:B----4-:R-:W-:Y:S01]  /*1560*/  IADD3 R70, P0, PT, R22, R73, RZ ;  /* 0x0000004916467210 */ /* 0x010fe20007f1e0ff */
[----:B------:R-:W-:-:S04]  /*1570*/  IMAD.X R59, R24, 0x1, R36, P1 ;  /* 0x00000001183b7824 */ /* 0x000fc800008e0624 */
[----:B------:R-:W-:Y:S02]  /*1580*/  IMAD.X R71, R24, 0x1, R32, P0 ;  /* 0x0000000118477824 */ /* 0x000fe400000e0620 */
[-C--:B-----5:R-:W-:Y:S01]  /*1590*/  FMUL R76, R17, R74.reuse ;  /* 0x0000004a114c7220 */ /* 0x0a0fe20000400000 */
[-C--:B------:R-:W-:Y:S01]  /*15a0*/  FMUL R82, R16, R74.reuse ;  /* 0x0000004a10527220 */ /* 0x080fe20000400000 */
[----:B------:R-:W-:-:S03]  /*15b0*/  FMUL R78, R18, R74 ;  /* 0x0000004a124e7220 */ /* 0x000fc60000400000 */
[----:B------:R0:W-:Y:S01]  /*15c0*/  REDG.E.ADD.F32.FTZ.RN.STRONG.GPU desc[UR10][R68.64], R76 ;  /* 0x0000004c440079a6 */ /* 0x0001e2000c12f30a */
[----:B------:R-:W-:-:S03]  /*15d0*/  FMUL R80, R19, R74 ;  /* 0x0000004a13507220 */ /* 0x000fc60000400000 */
[----:B------:R1:W-:Y:S04]  /*15e0*/  REDG.E.ADD.F32.FTZ.RN.STRONG.GPU desc[UR10][R62.64], R82 ;  /* 0x000000523e0079a6 */ /* 0x0003e8000c12f30a */
[----:B------:R2:W-:Y:S01]  /*15f0*/  REDG.E.ADD.F32.FTZ.RN.STRONG.GPU desc[UR10][R60.64], R78 ;  /* 0x0000004e3c0079a6 */ /* 0x0005e2000c12f30a */
[----:B0-----:R-:W-:-:S03]  /*1600*/  IADD3 R68, P1, PT, R22, R65, RZ ;  /* 0x0000004116447210 */ /* 0x001fc60007f3e0ff */
[----:B------:R0:W-:Y:S01]  /*1610*/  REDG.E.ADD.F32.FTZ.RN.STRONG.GPU desc[UR10][R58.64], R80 ;  /* 0x000000503a0079a6 */ /* 0x0001e2000c12f30a */
[-C--:B------:R-:W-:Y:S01]  /*1620*/  FMUL R76, R20, R74.reuse ;  /* 0x0000004a144c7220 */ /* 0x080fe20000400000 */
[----:B-1----:R-:W-:Y:S01]  /*1630*/  IADD3 R62, P0, PT, R22, R39, RZ ;  /* 0x00000027163e7210 */ /* 0x002fe20007f1e0ff */
[----:B------:R-:W-:Y:S02]  /*1640*/  IMAD.X R69, R24, 0x1, R89, P1 ;  /* 0x0000000118457824 */ /* 0x000fe400008e0659 */
[-C--:B------:R-:W-:Y:S01]  /*1650*/  FMUL R84, R21, R74.reuse ;  /* 0x0000004a15547220 */ /* 0x080fe20000400000 */
[----:B------:R1:W-:Y:S01]  /*1660*/  REDG.E.ADD.F32.FTZ.RN.STRONG.GPU desc[UR10][R70.64], R76 ;  /* 0x0000004c460079a6 */ /* 0x0003e2000c12f30a */
[----:B--2---:R-:W-:Y:S01]  /*1670*/  IADD3 R60, P1, PT, R22, R35, RZ ;  /* 0x00000023163c7210 */ /* 0x004fe20007f3e0ff */
[----:B------:R-:W-:Y:S02]  /*1680*/  IMAD.X R63, R24, 0x1, R85, P0 ;  /* 0x00000001183f7824 */ /* 0x000fe400000e0655 */
[----:B------:R-:W-:Y:S01]  /*1690*/  FMUL R78, R14, R74 ;  /* 0x0000004a0e4e7220 */ /* 0x000fe20000400000 */
[----:B------:R2:W-:Y:S01]  /*16a0*/  REDG.E.ADD.F32.FTZ.RN.STRONG.GPU desc[UR10][R68.64], R84 ;  /* 0x00000054440079a6 */ /* 0x0005e2000c12f30a */
[----:B0-----:R-:W-:Y:S01]  /*16b0*/  IADD3 R58, P2, PT, R56, UR13, RZ ;  /* 0x0000000d383a7c10 */ /* 0x001fe2000ff5e0ff */
[----:B------:R-:W-:-:S02]  /*16c0*/  IMAD.X R61, R24, 0x1, R77, P1 ;  /* 0x00000001183d7824 */ /* 0x000fc400008e064d */
[----:B------:R-:W-:Y:S01]  /*16d0*/  FMUL R80, R15, R74 ;  /* 0x0000004a0f507220 */ /* 0x000fe20000400000 */
[----:B------:R0:W-:Y:S01]  /*16e0*/  REDG.E.ADD.F32.FTZ.RN.STRONG.GPU desc[UR10][R62.64], R78 ;  /* 0x0000004e3e0079a6 */ /* 0x0001e2000c12f30a */
[----:B------:R-:W-:-:S03]  /*16f0*/  IADD3.X R59, PT, PT, R57, UR9, RZ, P2, !PT ;  /* 0x00000009393b7c10 */ /* 0x000fc600097fe4ff */
[----:B------:R3:W-:Y:S04]  /*1700*/  REDG.E.ADD.F32.FTZ.RN.STRONG.GPU desc[UR10][R60.64], R80 ;  /* 0x000000503c0079a6 */ /* 0x0007e8000c12f30a */
[----:B------:R4:W5:Y:S01]  /*1710*/  LDG.E R74, desc[UR10][R58.64] ;  /* 0x0000000a3a4a7981 */ /* 0x000962000c1e1900 */
[C---:B------:R-:W-:Y:S02]  /*1720*/  IADD3 R56, P0, P1, R22.reuse, R31, R54 ;  /* 0x0000001f16387210 */ /* 0x040fe4000791e036 */
[----:B-1----:R-:W-:Y:S02]  /*1730*/  IADD3 R70, P2, PT, R22, R91, RZ ;  /* 0x0000005b16467210 */ /* 0x002fe40007f5e0ff */
[----:B------:R-:W-:Y:S02]  /*1740*/  IADD3.X R57, PT, PT, R24, R29, R55, P0, P1 ;  /* 0x0000001d18397210 */ /* 0x000fe400007e2437 */
[----:B--2---:R-:W-:Y:S01]  /*1750*/  IADD3 R68, P0, P1, R22, R31, R50 ;  /* 0x0000001f16447210 */ /* 0x004fe2000791e032 */
[----:B------:R-:W-:Y:S01]  /*1760*/  IMAD.X R71, R24, 0x1, R66, P2 ;  /* 0x0000000118477824 */ /* 0x000fe200010e0642 */
[----:B0-----:R-:W-:-:S02]  /*1770*/  IADD3 R62, P2, PT, R22, R83, RZ ;  /* 0x00000053163e7210 */ /* 0x001fc40007f5e0ff */
[----:B------:R-:W-:Y:S02]  /*1780*/  IADD3.X R69, PT, PT, R24, R29, R51, P0, P1 ;  /* 0x0000001d18457210 */ /* 0x000fe400007e2433 */
[----:B---3--:R-:W-:Y:S01]  /*1790*/  IADD3 R60, P0, PT, R22, R75, RZ ;  /* 0x0000004b163c7210 */ /* 0x008fe20007f1e0ff */
[----:B------:R-:W-:Y:S01]  /*17a0*/  IMAD.X R63, R24, 0x1, R38, P2 ;  /* 0x00000001183f7824 */ /* 0x000fe200010e0626 */
[----:B----4-:R-:W-:-:S03]  /*17b0*/  IADD3 R58, P3, PT, R58, UR13, RZ ;  /* 0x0000000d3a3a7c10 */ /* 0x010fc6000ff7e0ff */
[----:B------:R-:W-:Y:S01]  /*17c0*/  IMAD.X R61, R24, 0x1, R34, P0 ;  /* 0x00000001183d7824 */ /* 0x000fe200000e0622 */
[----:B------:R-:W-:Y:S01]  /*17d0*/  IADD3.X R59, PT, PT, R59, UR9, RZ, P3, !PT ;  /* 0x000000093b3b7c10 */ /* 0x000fe20009ffe4ff */
[-C--:B-----5:R-:W-:Y:S01]  /*17e0*/  FMUL R76, R17, R74.reuse ;  /* 0x0000004a114c7220 */ /* 0x0a0fe20000400000 */
[-C--:B------:R-:W-:Y:S01]  /*17f0*/  FMUL R82, R16, R74.reuse ;  /* 0x0000004a10527220 */ /* 0x080fe20000400000 */
[----:B------:R-:W-:-:S03]  /*1800*/  FMUL R78, R18, R74 ;  /* 0x0000004a124e7220 */ /* 0x000fc60000400000 */
[----:B------:R0:W-:Y:S01]  /*1810*/  REDG.E.ADD.F32.FTZ.RN.STRONG.GPU desc[UR10][R56.64], R76 ;  /* 0x0000004c380079a6 */ /* 0x0001e2000c12f30a */
[----:B------:R-:W-:-:S03]  /*1820*/  FMUL R80, R19, R74 ;  /* 0x0000004a13507220 */ /* 0x000fc60000400000 */
[----:B------:R1:W-:Y:S01]  /*1830*/  REDG.E.ADD.F32.FTZ.RN.STRONG.GPU desc[UR10][R70.64], R82 ;  /* 0x00000052460079a6 */ /* 0x0003e2000c12f30a */
[----:B------:R-:W-:-:S03]  /*1840*/  FMUL R84, R21, R74 ;  /* 0x0000004a15547220 */ /* 0x000fc60000400000 */
[----:B------:R2:W-:Y:S01]  /*1850*/  REDG.E.ADD.F32.FTZ.RN.STRONG.GPU desc[UR10][R68.64], R78 ;  /* 0x0000004e440079a6 */ /* 0x0005e2000c12f30a */
[----:B0-----:R-:W-:Y:S01]  /*1860*/  IADD3 R56, P1, PT, R22, R67, RZ ;  /* 0x0000004316387210 */ /* 0x001fe20007f3e0ff */
[-C--:B------:R-:W-:Y:S02]  /*1870*/  FMUL R76, R20, R74.reuse ;  /* 0x0000004a144c7220 */ /* 0x080fe40000400000 */
[----:B------:R0:W-:Y:S02]  /*1880*/  REDG.E.ADD.F32.FTZ.RN.STRONG.GPU desc[UR10][R62.64], R80 ;  /* 0x000000503e0079a6 */ /* 0x0001e4000c12f30a */
[----:B------:R-:W-:Y:S01]  /*1890*/  IMAD.X R57, R24, 0x1, R93, P1 ;  /* 0x0000000118397824 */ /* 0x000fe200008e065d */
[C---:B-1----:R-:W-:Y:S01]  /*18a0*/  IADD3 R70, P0, P1, R22.reuse, R31, R42 ;  /* 0x0000001f16467210 */ /* 0x042fe2000791e02a */
[----:B------:R1:W-:Y:S01]  /*18b0*/  REDG.E.ADD.F32.FTZ.RN.STRONG.GPU desc[UR10][R60.64], R76 ;  /* 0x0000004c3c0079a6 */ /* 0x0003e2000c12f30a */
[----:B--2---:R-:W-:Y:S01]  /*18c0*/  IADD3 R68, P2, PT, R22, R37, RZ ;  /* 0x0000002516447210 */ /* 0x004fe20007f5e0ff */
[-C--:B------:R-:W-:Y:S01]  /*18d0*/  FMUL R78, R14, R74.reuse ;  /* 0x0000004a0e4e7220 */ /* 0x080fe20000400000 */
[C---:B------:R-:W-:Y:S01]  /*18e0*/  IADD3.X R71, PT, PT, R24.reuse, R29, R43, P0, P1 ;  /* 0x0000001d18477210 */ /* 0x040fe200007e242b */
[----:B------:R2:W-:Y:S01]  /*18f0*/  REDG.E.ADD.F32.FTZ.RN.STRONG.GPU desc[UR10][R56.64], R84 ;  /* 0x00000054380079a6 */ /* 0x0005e2000c12f30a */
[----:B------:R-:W-:Y:S01]  /*1900*/  IADD3.X R69, PT, PT, R24, R81, RZ, P2, !PT ;  /* 0x0000005118457210 */ /* 0x000fe200017fe4ff */
[----:B0-----:R-:W-:-:S02]  /*1910*/  FMUL R80, R15, R74 ;  /* 0x0000004a0f507220 */ /* 0x001fc40000400000 */
[----:B------:R-:W-:Y:S04]  /*1920*/  REDG.E.ADD.F32.FTZ.RN.STRONG.GPU desc[UR10][R70.64], R78 ;  /* 0x0000004e460079a6 */ /* 0x000fe8000c12f30a */
[----:B------:R0:W-:Y:S04]  /*1930*/  REDG.E.ADD.F32.FTZ.RN.STRONG.GPU desc[UR10][R68.64], R80 ;  /* 0x00000050440079a6 */ /* 0x0001e8000c12f30a */
[----:B-1----:R1:W3:Y:S01]  /*1940*/  LDG.E R76, desc[UR10][R58.64] ;  /* 0x0000000a3a4c7981 */ /* 0x0022e2000c1e1900 */
[----:B------:R-:W-:-:S04]  /*1950*/  IMAD.WIDE.U32 R60, R3, 0xc, R54 ;  /* 0x0000000c033c7825 */ /* 0x000fc800078e0036 */
[----:B--2---:R-:W-:Y:S01]  /*1960*/  IMAD.WIDE.U32 R56, R3, 0xc, R52 ;  /* 0x0000000c03387825 */ /* 0x004fe200078e0034 */
[----:B------:R-:W-:-:S03]  /*1970*/  IADD3 R60, P0, PT, R22, R60, RZ ;  /* 0x0000003c163c7210 */ /* 0x000fc60007f1e0ff */
[----:B-1----:R-:W-:Y:S01]  /*1980*/  IMAD.WIDE.U32 R58, R3, 0xc, R48 ;  /* 0x0000000c033a7825 */ /* 0x002fe200078e0030 */
[----:B------:R-:W-:-:S03]  /*1990*/  IADD3 R56, P1, PT, R22, R56, RZ ;  /* 0x0000003816387210 */ /* 0x000fc60007f3e0ff */
[----:B------:R-:W-:Y:S01]  /*19a0*/  IMAD R74, R2, 0xc, RZ ;  /* 0x0000000c024a7824 */ /* 0x000fe200078e02ff */
[----:B0-----:R-:W-:Y:S01]  /*19b0*/  IADD3 R68, P2, PT, R22, R58, RZ ;  /* 0x0000003a16447210 */ /* 0x001fe20007f5e0ff */
[----:B------:R-:W-:-:S03]  /*19c0*/  IMAD.WIDE.U32 R62, R3, 0xc, R50 ;  /* 0x0000000c033e7825 */ /* 0x000fc600078e0032 */
[----:B------:R-:W-:Y:S02]  /*19d0*/  IADD3.X R61, PT, PT, R24, R61, R74, P0, !PT ;  /* 0x0000003d183d7210 */ /* 0x000fe400007fe44a */
[----:B------:R-:W-:Y:S02]  /*19e0*/  IADD3 R70, P0, PT, R22, R62, RZ ;  /* 0x0000003e16467210 */ /* 0x000fe40007f1e0ff */
[CC--:B------:R-:W-:Y:S02]  /*19f0*/  IADD3.X R57, PT, PT, R24.reuse, R74.reuse, R57, P1, !PT ;  /* 0x0000004a18397210 */ /* 0x0c0fe40000ffe439 */
[CC--:B------:R-:W-:Y:S01]  /*1a00*/  IADD3.X R69, PT, PT, R24.reuse, R74.reuse, R59, P2, !PT ;  /* 0x0000004a18457210 */ /* 0x0c0fe200017fe43b */
[----:B------:R-:W-:Y:S01]  /*1a10*/  IMAD.WIDE.U32 R58, R3, 0xc, R46 ;  /* 0x0000000c033a7825 */ /* 0x000fe200078e002e */
[----:B------:R-:W-:-:S03]  /*1a20*/  IADD3.X R71, PT, PT, R24, R74, R63, P0, !PT ;  /* 0x0000004a18477210 */ /* 0x000fc600007fe43f */
[----:B------:R-:W-:Y:S01]  /*1a30*/  IMAD.WIDE.U32 R62, R3, 0xc, R44 ;  /* 0x0000000c033e7825 */ /* 0x000fe200078e002c */
[C---:B------:R-:W-:Y:S02]  /*1a40*/  IADD3 R58, P0, PT, R22.reuse, R58, RZ ;  /* 0x0000003a163a7210 */ /* 0x040fe40007f1e0ff */
[----:B------:R-:W-:Y:S02]  /*1a50*/  IADD3 R62, P1, PT, R22, R62, RZ ;  /* 0x0000003e163e7210 */ /* 0x000fe40007f3e0ff */
[CC--:B------:R-:W-:Y:S02]  /*1a60*/  IADD3.X R59, PT, PT, R24.reuse, R74.reuse, R59, P0, !PT ;  /* 0x0000004a183b7210 */ /* 0x0c0fe400007fe43b */
[----:B------:R-:W-:Y:S01]  /*1a70*/  IADD3.X R63, PT, PT, R24, R74, R63, P1, !PT ;  /* 0x0000004a183f7210 */ /* 0x000fe20000ffe43f */
[-C--:B---3--:R-:W-:Y:S01]  /*1a80*/  FMUL R78, R17, R76.reuse ;  /* 0x0000004c114e7220 */ /* 0x088fe20000400000 */
[-C--:B------:R-:W-:Y:S01]  /*1a90*/  FMUL R80, R16, R76.reuse ;  /* 0x0000004c10507220 */ /* 0x080fe20000400000 */
[----:B------:R-:W-:-:S03]  /*1aa0*/  FMUL R82, R18, R76 ;  /* 0x0000004c12527220 */ /* 0x000fc60000400000 */
[----:B------:R0:W-:Y:S01]  /*1ab0*/  REDG.E.ADD.F32.FTZ.RN.STRONG.GPU desc[UR10][R60.64], R78 ;  /* 0x0000004e3c0079a6 */ /* 0x0001e2000c12f30a */
[----:B------:R-:W-:-:S03]  /*1ac0*/  FMUL R84, R19, R76 ;  /* 0x0000004c13547220 */ /* 0x000fc60000400000 */
[----:B------:R1:W-:Y:S04]  /*1ad0*/  REDG.E.ADD.F32.FTZ.RN.STRONG.GPU desc[UR10][R56.64], R80 ;  /* 0x00000050380079a6 */ /* 0x0003e8000c12f30a */
[----:B------:R2:W-:Y:S01]  /*1ae0*/  REDG.E.ADD.F32.FTZ.RN.STRONG.GPU desc[UR10][R70.64], R82 ;  /* 0x00000052460079a6 */ /* 0x0005e2000c12f30a */
[----:B0-----:R-:W-:-:S03]  /*1af0*/  IMAD.WIDE.U32 R60, R3, 0xc, R40 ;  /* 0x0000000c033c7825 */ /* 0x001fc600078e0028 */
[----:B------:R0:W-:Y:S01]  /*1b00*/  REDG.E.ADD.F32.FTZ.RN.STRONG.GPU desc[UR10][R68.64], R84 ;  /* 0x00000054440079a6 */ /* 0x0001e2000c12f30a */
[----:B-1----:R-:W-:Y:S01]  /*1b10*/  IMAD.WIDE.U32 R56, R3, 0xc, R42 ;  /* 0x0000000c03387825 */ /* 0x002fe200078e002a */
[C---:B------:R-:W-:Y:S02]  /*1b20*/  IADD3 R60, P2, PT, R22.reuse, R60, RZ ;  /* 0x0000003c163c7210 */ /* 0x040fe40007f5e0ff */
[----:B------:R-:W-:Y:S01]  /*1b30*/  IADD3 R56, P0, PT, R22, R56, RZ ;  /* 0x0000003816387210 */ /* 0x000fe20007f1e0ff */
[----:B--2---:R-:W-:Y:S01]  /*1b40*/  FMUL R71, R20, R76 ;  /* 0x0000004c14477220 */ /* 0x004fe20000400000 */
[C---:B------:R-:W-:Y:S01]  /*1b50*/  IADD3.X R61, PT, PT, R24.reuse, R74, R61, P2, !PT ;  /* 0x0000004a183d7210 */ /* 0x040fe200017fe43d */
[----:B0-----:R-:W-:Y:S01]  /*1b60*/  FMUL R69, R21, R76 ;  /* 0x0000004c15457220 */ /* 0x001fe20000400000 */
[----:B------:R-:W-:Y:S01]  /*1b70*/  IADD3.X R57, PT, PT, R24, R74, R57, P0, !PT ;  /* 0x0000004a18397210 */ /* 0x000fe200007fe439 */
[-C--:B------:R-:W-:Y:S01]  /*1b80*/  FMUL R68, R14, R76.reuse ;  /* 0x0000004c0e447220 */ /* 0x080fe20000400000 */
[----:B------:R-:W-:Y:S01]  /*1b90*/  FMUL R76, R15, R76 ;  /* 0x0000004c0f4c7220 */ /* 0x000fe20000400000 */
[----:B------:R0:W-:Y:S04]  /*1ba0*/  REDG.E.ADD.F32.FTZ.RN.STRONG.GPU desc[UR10][R58.64], R71 ;  /* 0x000000473a0079a6 */ /* 0x0001e8000c12f30a */
[----:B------:R0:W-:Y:S04]  /*1bb0*/  REDG.E.ADD.F32.FTZ.RN.STRONG.GPU desc[UR10][R62.64], R69 ;  /* 0x000000453e0079a6 */ /* 0x0001e8000c12f30a */
[----:B------:R0:W-:Y:S04]  /*1bc0*/  REDG.E.ADD.F32.FTZ.RN.STRONG.GPU desc[UR10][R56.64], R68 ;  /* 0x00000044380079a6 */ /* 0x0001e8000c12f30a */
[----:B------:R0:W-:Y:S01]  /*1bd0*/  REDG.E.ADD.F32.FTZ.RN.STRONG.GPU desc[UR10][R60.64], R76 ;  /* 0x0000004c3c0079a6 */ /* 0x0001e2000c12f30a */
[----:B------:R-:W-:-:S02]  /*1be0*/  UIADD3 UR5, UP2, UPT, UR5, UR13, URZ ;  /* 0x0000000d05057290 */ /* 0x000fc4000ff5e0ff */
[----:B------:R-:W-:Y:S02]  /*1bf0*/  UIADD3 UR8, UPT, UPT, UR8, 0x4, URZ ;  /* 0x0000000408087890 */ /* 0x000fe4000fffe0ff */
[----:B------:R-:W-:Y:S02]  /*1c00*/  UIADD3.X UR6, UPT, UPT, UR6, UR9, URZ, UP2, !UPT ;  /* 0x0000000906067290 */ /* 0x000fe400097fe4ff */
[----:B------:R-:W-:Y:S01]  /*1c10*/  UISETP.NE.AND UP2, UPT, UR8, URZ, UPT ;  /* 0x000000ff0800728c */ /* 0x000fe2000bf45270 */
[----:B------:R-:W-:Y:S02]  /*1c20*/  IADD3 R72, P0, PT, R72, R6, RZ ;  /* 0x0000000648487210 */ /* 0x000fe40007f1e0ff */
[----:B------:R-:W-:-:S03]  /*1c30*/  LEA R22, P1, R3, R22, 0x4 ;  /* 0x0000001603167211 */ /* 0x000fc600078220ff */
[----:B------:R-:W-:Y:S01]  /*1c40*/  IMAD.X R28, R28, 0x1, R7, P0 ;  /* 0x000000011c1c7824 */ /* 0x000fe200000e0607 */
[----:B------:R-:W-:Y:S02]  /*1c50*/  LEA.HI.X R24, R3, R24, R2, 0x4, P1 ;  /* 0x0000001803187211 */ /* 0x000fe400008f2402 */
[----:B0-----:R-:W-:Y:S07]  /*1c60*/  BRA.U UP2, `(.L_x_10) ;  /* 0xfffffff502807547 */ /* 0x001fee000b83ffff */
.L_x_9:
[----:B------:R-:W-:Y:S05]  /*1c70*/  BRA.U !UP1, `(.L_x_11) ;  /* 0x0000000909b87547 */ /* 0x000fea000b800000 */
[----:B------:R-:W0:Y:S01]  /*1c80*/  LDCU UR16, c[0x0][0x3a4] ;  /* 0x00007480ff1077ac */ /* 0x000e220008000800 */
[----:B------:R-:W-:Y:S02]  /*1c90*/  SHF.R.S32.HI R48, RZ, 0x1f, R26 ;  /* 0x0000001fff307819 */ /* 0x000fe4000001141a */
[----:B------:R-:W-:Y:S01]  /*1ca0*/  SHF.R.S32.HI R47, RZ, 0x1f, R12 ;  /* 0x0000001fff2f7819 */ /* 0x000fe2000001140c */
[----:B------:R-:W-:Y:S01]  /*1cb0*/  UISETP.NE.AND UP2, UPT, UR12, 0x1, UPT ;  /* 0x000000010c00788c */ /* 0x000fe2000bf45270 */
[----:B------:R-:W-:Y:S01]  /*1cc0*/  SHF.R.S32.HI R51, RZ, 0x1f, R23 ;  /* 0x0000001fff337819 */ /* 0x000fe20000011417 */
[----:B------:R-:W-:Y:S01]  /*1cd0*/  ULOP3.LUT UR8, UR17, 0x1, URZ, 0xc0, !UPT ;  /* 0x0000000111087892 */ /* 0x000fe2000f8ec0ff */
[----:B------:R-:W-:Y:S01]  /*1ce0*/  SHF.R.S32.HI R46, RZ, 0x1f, R25 ;  /* 0x0000001fff2e7819 */ /* 0x000fe20000011419 */
[----:B------:R-:W-:Y:S01]  /*1cf0*/  USHF.R.S32.HI UR17, URZ, 0x1f, UR7 ;  /* 0x0000001fff117899 */ /* 0x000fe20008011407 */
[----:B------:R-:W-:Y:S01]  /*1d00*/  SHF.R.S32.HI R50, RZ, 0x1f, R10 ;  /* 0x0000001fff327819 */ /* 0x000fe2000001140a */
[----:B------:R-:W-:Y:S01]  /*1d10*/  UISETP.NE.U32.AND UP1, UPT, UR8, 0x1, UPT ;  /* 0x000000010800788c */ /* 0x000fe2000bf25070 */
[----:B------:R-:W-:-:S02]  /*1d20*/  SHF.R.S32.HI R24, RZ, 0x1f, R13 ;  /* 0x0000001fff187819 */ /* 0x000fc4000001140d */
[----:B------:R-:W-:Y:S02]  /*1d30*/  SHF.R.S32.HI R49, RZ, 0x1f, R11 ;  /* 0x0000001fff317819 */ /* 0x000fe4000001140b */
[----:B------:R-:W-:Y:S01]  /*1d40*/  SHF.R.S32.HI R22, RZ, 0x1f, R27 ;  /* 0x0000001fff167819 */ /* 0x000fe2000001141b */
[----:B0-----:R-:W-:Y:S01]  /*1d50*/  USHF.R.S32.HI UR8, URZ, 0x1f, UR16 ;  /* 0x0000001fff087899 */ /* 0x001fe20008011410 */
[----:B------:R-:W-:Y:S11]  /*1d60*/  BRA.U !UP2, `(.L_x_12) ;  /* 0x000000050a847547 */ /* 0x000ff6000b800000 */
[----:B------:R-:W0:Y:S01]  /*1d70*/  LDCU.64 UR14, c[0x0][0x388] ;  /* 0x00007100ff0e77ac */ /* 0x000e220008000a00 */
[----:B------:R-:W-:-:S04]  /*1d80*/  IADD3 R29, P0, PT, R8, UR5, RZ ;  /* 0x00000005081d7c10 */ /* 0x000fc8000ff1e0ff */
[----:B------:R-:W-:Y:S02]  /*1d90*/  IADD3.X R30, PT, PT, R9, UR6, RZ, P0, !PT ;  /* 0x00000006091e7c10 */ /* 0x000fe400087fe4ff */
[----:B0-----:R-:W-:-:S04]  /*1da0*/  LEA R40, P0, R29, UR14, 0x2 ;  /* 0x0000000e1d287c11 */ /* 0x001fc8000f8010ff */
[----:B------:R-:W-:Y:S01]  /*1db0*/  LEA.HI.X R41, R29, UR15, R30, 0x2, P0 ;  /* 0x0000000f1d297c11 */ /* 0x000fe200080f141e */
[----:B------:R-:W0:Y:S04]  /*1dc0*/  LDCU.64 UR14, c[0x0][0x3d0] ;  /* 0x00007a00ff0e77ac */ /* 0x000e280008000a00 */
[----:B------:R1:W2:Y:S01]  /*1dd0*/  LDG.E R52, desc[UR10][R40.64] ;  /* 0x0000000a28347981 */ /* 0x0002a2000c1e1900 */
[----:B------:R-:W-:-:S04]  /*1de0*/  IADD3 R72, P0, PT, R72, UR7, RZ ;  /* 0x0000000748487c10 */ /* 0x000fc8000ff1e0ff */
[----:B------:R-:W-:Y:S02]  /*1df0*/  IADD3.X R53, PT, PT, R28, UR17, RZ, P0, !PT ;  /* 0x000000111c357c10 */ /* 0x000fe400087fe4ff */
[-C--:B------:R-:W-:Y:S02]  /*1e00*/  IADD3 R30, P0, PT, R10, R72.reuse, RZ ;  /* 0x000000480a1e7210 */ /* 0x080fe40007f1e0ff */
[----:B------:R-:W-:-:S03]  /*1e10*/  IADD3 R28, P1, PT, R23, R72, RZ ;  /* 0x00000048171c7210 */ /* 0x000fc60007f3e0ff */
[--C-:B------:R-:W-:Y:S01]  /*1e20*/  IMAD.X R31, R50, 0x1, R53.reuse, P0 ;  /* 0x00000001321f7824 */ /* 0x100fe200000e0635 */
[----:B0-----:R-:W-:Y:S01]  /*1e30*/  LEA R44, P0, R30, UR14, 0x2 ;  /* 0x0000000e1e2c7c11 */ /* 0x001fe2000f8010ff */
[----:B------:R-:W-:Y:S01]  /*1e40*/  IMAD.X R29, R51, 0x1, R53, P1 ;  /* 0x00000001331d7824 */ /* 0x000fe200008e0635 */
[----:B------:R-:W-:Y:S02]  /*1e50*/  LEA R42, P1, R28, UR14, 0x2 ;  /* 0x0000000e1c2a7c11 */ /* 0x000fe4000f8210ff */
[----:B------:R-:W-:Y:S02]  /*1e60*/  LEA.HI.X R45, R30, UR15, R31, 0x2, P0 ;  /* 0x0000000f1e2d7c11 */ /* 0x000fe400080f141f */
[-C--:B------:R-:W-:Y:S02]  /*1e70*/  IADD3 R32, P0, PT, R11, R72.reuse, RZ ;  /* 0x000000480b207210 */ /* 0x080fe40007f1e0ff */
[----:B------:R-:W-:Y:S02]  /*1e80*/  LEA.HI.X R43, R28, UR15, R29, 0x2, P1 ;  /* 0x0000000f1c2b7c11 */ /* 0x000fe400088f141d */
[-C--:B------:R-:W-:Y:S01]  /*1e90*/  IADD3 R30, P1, PT, R26, R72.reuse, RZ ;  /* 0x000000481a1e7210 */ /* 0x080fe20007f3e0ff */
[----:B------:R-:W-:Y:S01]  /*1ea0*/  IMAD.X R33, R49, 0x1, R53, P0 ;  /* 0x0000000131217824 */ /* 0x000fe200000e0635 */
[----:B------:R-:W-:-:S02]  /*1eb0*/  IADD3 R28, P2, PT, R12, R72, RZ ;  /* 0x000000480c1c7210 */ /* 0x000fc40007f5e0ff */
[----:B------:R-:W-:Y:S01]  /*1ec0*/  LEA R38, P0, R32, UR14, 0x2 ;  /* 0x0000000e20267c11 */ /* 0x000fe2000f8010ff */
[--C-:B------:R-:W-:Y:S01]  /*1ed0*/  IMAD.X R31, R48, 0x1, R53.reuse, P1 ;  /* 0x00000001301f7824 */ /* 0x100fe200008e0635 */
[----:B------:R-:W-:Y:S01]  /*1ee0*/  LEA R36, P1, R30, UR14, 0x2 ;  /* 0x0000000e1e247c11 */ /* 0x000fe2000f8210ff */
[----:B------:R-:W-:Y:S01]  /*1ef0*/  IMAD.X R29, R47, 0x1, R53, P2 ;  /* 0x000000012f1d7824 */ /* 0x000fe200010e0635 */
[----:B------:R-:W-:Y:S02]  /*1f00*/  LEA R34, P2, R28, UR14, 0x2 ;  /* 0x0000000e1c227c11 */ /* 0x000fe4000f8410ff */
[----:B------:R-:W-:Y:S02]  /*1f10*/  LEA.HI.X R39, R32, UR15, R33, 0x2, P0 ;  /* 0x0000000f20277c11 */ /* 0x000fe400080f1421 */
[----:B------:R-:W-:Y:S02]  /*1f20*/  IADD3 R33, P0, PT, R25, R72, RZ ;  /* 0x0000004819217210 */ /* 0x000fe40007f1e0ff */
[----:B------:R-:W-:-:S02]  /*1f30*/  LEA.HI.X R37, R30, UR15, R31, 0x2, P1 ;  /* 0x0000000f1e257c11 */ /* 0x000fc400088f141f */
[----:B------:R-:W-:Y:S01]  /*1f40*/  LEA.HI.X R35, R28, UR15, R29, 0x2, P2 ;  /* 0x0000000f1c237c11 */ /* 0x000fe200090f141d */
[--C-:B------:R-:W-:Y:S01]  /*1f50*/  IMAD.X R58, R46, 0x1, R53.reuse, P0 ;  /* 0x000000012e3a7824 */ /* 0x100fe200000e0635 */
[-C--:B------:R-:W-:Y:S02]  /*1f60*/  IADD3 R29, P1, PT, R13, R72.reuse, RZ ;  /* 0x000000480d1d7210 */ /* 0x080fe40007f3e0ff */
[----:B------:R-:W-:Y:S02]  /*1f70*/  IADD3 R31, P2, PT, R27, R72, RZ ;  /* 0x000000481b1f7210 */ /* 0x000fe40007f5e0ff */
[----:B------:R-:W-:Y:S01]  /*1f80*/  LEA R32, P0, R33, UR14, 0x2 ;  /* 0x0000000e21207c11 */ /* 0x000fe2000f8010ff */
[--C-:B------:R-:W-:Y:S01]  /*1f90*/  IMAD.X R56, R24, 0x1, R53.reuse, P1 ;  /* 0x0000000118387824 */ /* 0x100fe200008e0635 */
[----:B------:R-:W-:Y:S01]  /*1fa0*/  LEA R28, P1, R29, UR14, 0x2 ;  /* 0x0000000e1d1c7c11 */ /* 0x000fe2000f8210ff */
[----:B------:R-:W-:Y:S01]  /*1fb0*/  IMAD.X R54, R22, 0x1, R53, P2 ;  /* 0x0000000116367824 */ /* 0x000fe200010e0635 */
[----:B------:R-:W-:-:S02]  /*1fc0*/  LEA R30, P2, R31, UR14, 0x2 ;  /* 0x0000000e1f1e7c11 */ /* 0x000fc4000f8410ff */
[----:B------:R-:W-:Y:S02]  /*1fd0*/  LEA.HI.X R33, R33, UR15, R58, 0x2, P0 ;  /* 0x0000000f21217c11 */ /* 0x000fe400080f143a */
[----:B-1----:R-:W-:Y:S02]  /*1fe0*/  IADD3 R40, P0, PT, R40, UR13, RZ ;  /* 0x0000000d28287c10 */ /* 0x002fe4000ff1e0ff */
[----:B------:R-:W-:Y:S02]  /*1ff0*/  LEA.HI.X R29, R29, UR15, R56, 0x2, P1 ;  /* 0x0000000f1d1d7c11 */ /* 0x000fe400088f1438 */
[----:B------:R-:W-:Y:S02]  /*2000*/  LEA.HI.X R31, R31, UR15, R54, 0x2, P2 ;  /* 0x0000000f1f1f7c11 */ /* 0x000fe400090f1436 */
[----:B------:R-:W-:Y:S01]  /*2010*/  IADD3.X R41, PT, PT, R41, UR9, RZ, P0, !PT ;  /* 0x0000000929297c10 */ /* 0x000fe200087fe4ff */
[-C--:B--2---:R-:W-:Y:S01]  /*2020*/  FMUL R55, R17, R52.reuse ;  /* 0x0000003411377220 */ /* 0x084fe20000400000 */
[-C--:B------:R-:W-:Y:S01]  /*2030*/  FMUL R57, R16, R52.reuse ;  /* 0x0000003410397220 */ /* 0x080fe20000400000 */
[-C--:B------:R-:W-:Y:S01]  /*2040*/  FMUL R59, R18, R52.reuse ;  /* 0x00000034123b7220 */ /* 0x080fe20000400000 */
[-C--:B------:R-:W-:Y:S01]  /*2050*/  FMUL R61, R19, R52.reuse ;  /* 0x00000034133d7220 */ /* 0x080fe20000400000 */
[-C--:B------:R-:W-:Y:S01]  /*2060*/  FMUL R63, R20, R52.reuse ;  /* 0x00000034143f7220 */ /* 0x080fe20000400000 */
[----:B------:R0:W-:Y:S01]  /*2070*/  REDG.E.ADD.F32.FTZ.RN.STRONG.GPU desc[UR10][R44.64], R55 ;  /* 0x000000372c0079a6 */ /* 0x0001e2000c12f30a */
[----:B------:R-:W-:-:S03]  /*2080*/  FMUL R65, R21, R52 ;  /* 0x0000003415417220 */ /* 0x000fc60000400000 */
[----:B------:R1:W-:Y:S04]  /*2090*/  REDG.E.ADD.F32.FTZ.RN.STRONG.GPU desc[UR10][R42.64], R57 ;  /* 0x000000392a0079a6 */ /* 0x0003e8000c12f30a */
[----:B------:R2:W-:Y:S01]  /*20a0*/  REDG.E.ADD.F32.FTZ.RN.STRONG.GPU desc[UR10][R38.64], R59 ;  /* 0x0000003b260079a6 */ /* 0x0005e2000c12f30a */
[----:B0-----:R-:W-:-:S03]  /*20b0*/  FMUL R55, R14, R52 ;  /* 0x000000340e377220 */ /* 0x001fc60000400000 */
[----:B------:R0:W-:Y:S01]  /*20c0*/  REDG.E.ADD.F32.FTZ.RN.STRONG.GPU desc[UR10][R36.64], R61 ;  /* 0x0000003d240079a6 */ /* 0x0001e2000c12f30a */
[----:B-1----:R-:W-:-:S03]  /*20d0*/  FMUL R57, R15, R52 ;  /* 0x000000340f397220 */ /* 0x002fc60000400000 */
[----:B------:R1:W-:Y:S04]  /*20e0*/  REDG.E.ADD.F32.FTZ.RN.STRONG.GPU desc[UR10][R34.64], R63 ;  /* 0x0000003f220079a6 */ /* 0x0003e8000c12f30a */
[----:B------:R3:W-:Y:S04]  /*20f0*/  REDG.E.ADD.F32.FTZ.RN.STRONG.GPU desc[UR10][R32.64], R65 ;  /* 0x00000041200079a6 */ /* 0x0007e8000c12f30a */
[----:B------:R-:W-:Y:S04]  /*2100*/  REDG.E.ADD.F32.FTZ.RN.STRONG.GPU desc[UR10][R28.64], R55 ;  /* 0x000000371c0079a6 */ /* 0x000fe8000c12f30a */
[----:B------:R4:W-:Y:S04]  /*2110*/  REDG.E.ADD.F32.FTZ.RN.STRONG.GPU desc[UR10][R30.64], R57 ;  /* 0x000000391e0079a6 */ /* 0x0009e8000c12f30a */
[----:B------:R5:W4:Y:S01]  /*2120*/  LDG.E R52, desc[UR10][R40.64] ;  /* 0x0000000a28347981 */ /* 0x000b22000c1e1900 */
[----:B------:R-:W-:-:S02]  /*2130*/  IADD3 R44, P0, PT, R44, R6, RZ ;  /* 0x000000062c2c7210 */ /* 0x000fc40007f1e0ff */
[-C--:B------:R-:W-:Y:S02]  /*2140*/  IADD3 R42, P1, PT, R42, R6.reuse, RZ ;  /* 0x000000062a2a7210 */ /* 0x080fe40007f3e0ff */
[----:B------:R-:W-:Y:S02]  /*2150*/  IADD3.X R45, PT, PT, R45, R7, RZ, P0, !PT ;  /* 0x000000072d2d7210 */ /* 0x000fe400007fe4ff */
[-C--:B--2---:R-:W-:Y:S01]  /*2160*/  IADD3 R38, P0, PT, R38, R6.reuse, RZ ;  /* 0x0000000626267210 */ /* 0x084fe20007f1e0ff */
[----:B------:R-:W-:Y:S01]  /*2170*/  IMAD.X R43, R43, 0x1, R7, P1 ;  /* 0x000000012b2b7824 */ /* 0x000fe200008e0607 */
[----:B0-----:R-:W-:-:S03]  /*2180*/  IADD3 R36, P1, PT, R36, R6, RZ ;  /* 0x0000000624247210 */ /* 0x001fc60007f3e0ff */
[--C-:B------:R-:W-:Y:S01]  /*2190*/  IMAD.X R39, R39, 0x1, R7.reuse, P0 ;  /* 0x0000000127277824 */ /* 0x100fe200000e0607 */
[-C--:B-1----:R-:W-:Y:S01]  /*21a0*/  IADD3 R34, P0, PT, R34, R6.reuse, RZ ;  /* 0x0000000622227210 */ /* 0x082fe20007f1e0ff */
[----:B------:R-:W-:Y:S01]  /*21b0*/  IMAD.X R37, R37, 0x1, R7, P1 ;  /* 0x0000000125257824 */ /* 0x000fe200008e0607 */
[----:B---3--:R-:W-:-:S03]  /*21c0*/  IADD3 R32, P1, PT, R32, R6, RZ ;  /* 0x0000000620207210 */ /* 0x008fc60007f3e0ff */
[--C-:B------:R-:W-:Y:S01]  /*21d0*/  IMAD.X R35, R35, 0x1, R7.reuse, P0 ;  /* 0x0000000123237824 */ /* 0x100fe200000e0607 */
[-C--:B-----5:R-:W-:Y:S02]  /*21e0*/  IADD3 R40, P0, PT, R28, R6.reuse, RZ ;  /* 0x000000061c287210 */ /* 0x0a0fe40007f1e0ff */
[----:B----4-:R-:W-:Y:S01]  /*21f0*/  IADD3 R30, P2, PT, R30, R6, RZ ;  /* 0x000000061e1e7210 */ /* 0x010fe20007f5e0ff */
[--C-:B------:R-:W-:Y:S02]  /*2200*/  IMAD.X R33, R33, 0x1, R7.reuse, P1 ;  /* 0x0000000121217824 */ /* 0x100fe400008e0607 */
[--C-:B------:R-:W-:Y:S02]  /*2210*/  IMAD.X R41, R29, 0x1, R7.reuse, P0 ;  /* 0x000000011d297824 */ /* 0x100fe400000e0607 */
[----:B------:R-:W-:Y:S02]  /*2220*/  IMAD.X R31, R31, 0x1, R7, P2 ;  /* 0x000000011f1f7824 */ /* 0x000fe400010e0607 */
[-C--:B------:R-:W-:Y:S01]  /*2230*/  FMUL R59, R17, R52.reuse ;  /* 0x00000034113b7220 */ /* 0x080fe20000400000 */
[-C--:B------:R-:W-:Y:S01]  /*2240*/  FMUL R61, R16, R52.reuse ;  /* 0x00000034103d7220 */ /* 0x080fe20000400000 */
[-C--:B------:R-:W-:Y:S01]  /*2250*/  FMUL R55, R18, R52.reuse ;  /* 0x0000003412377220 */ /* 0x080fe20000400000 */
[----:B------:R-:W-:-:S02]  /*2260*/  FMUL R57, R19, R52 ;  /* 0x0000003413397220 */ /* 0x000fc40000400000 */
[----:B------:R0:W-:Y:S01]  /*2270*/  REDG.E.ADD.F32.FTZ.RN.STRONG.GPU desc[UR10][R44.64], R59 ;  /* 0x0000003b2c0079a6 */ /* 0x0001e2000c12f30a */
[----:B------:R-:W-:-:S03]  /*2280*/  FMUL R29, R21, R52 ;  /* 0x00000034151d7220 */ /* 0x000fc60000400000 */
[----:B------:R1:W-:Y:S04]  /*2290*/  REDG.E.ADD.F32.FTZ.RN.STRONG.GPU desc[UR10][R42.64], R61 ;  /* 0x0000003d2a0079a6 */ /* 0x0003e8000c12f30a */
[----:B------:R2:W-:Y:S01]  /*22a0*/  REDG.E.ADD.F32.FTZ.RN.STRONG.GPU desc[UR10][R38.64], R55 ;  /* 0x00000037260079a6 */ /* 0x0005e2000c12f30a */
[----:B0-----:R-:W-:-:S03]  /*22b0*/  FMUL R45, R20, R52 ;  /* 0x00000034142d7220 */ /* 0x001fc60000400000 */
[----:B------:R0:W-:Y:S01]  /*22c0*/  REDG.E.ADD.F32.FTZ.RN.STRONG.GPU desc[UR10][R36.64], R57 ;  /* 0x00000039240079a6 */ /* 0x0001e2000c12f30a */
[----:B-1----:R-:W-:-:S03]  /*22d0*/  FMUL R43, R15, R52 ;  /* 0x000000340f2b7220 */ /* 0x002fc60000400000 */
[----:B------:R0:W-:Y:S01]  /*22e0*/  REDG.E.ADD.F32.FTZ.RN.STRONG.GPU desc[UR10][R34.64], R45 ;  /* 0x0000002d220079a6 */ /* 0x0001e2000c12f30a */
[----:B--2---:R-:W-:-:S03]  /*22f0*/  FMUL R39, R14, R52 ;  /* 0x000000340e277220 */ /* 0x004fc60000400000 */
[----:B------:R0:W-:Y:S04]  /*2300*/  REDG.E.ADD.F32.FTZ.RN.STRONG.GPU desc[UR10][R32.64], R29 ;  /* 0x0000001d200079a6 */ /* 0x0001e8000c12f30a */
[----:B------:R0:W-:Y:S04]  /*2310*/  REDG.E.ADD.F32.FTZ.RN.STRONG.GPU desc[UR10][R40.64], R39 ;  /* 0x00000027280079a6 */ /* 0x0001e8000c12f30a */
[----:B------:R0:W-:Y:S01]  /*2320*/  REDG.E.ADD.F32.FTZ.RN.STRONG.GPU desc[UR10][R30.64], R43 ;  /* 0x0000002b1e0079a6 */ /* 0x0001e2000c12f30a */
[----:B------:R-:W-:Y:S01]  /*2330*/  IADD3 R72, P0, P1, R0, R72, R3 ;  /* 0x0000004800487210 */ /* 0x000fe2000791e003 */
[----:B------:R-:W-:Y:S01]  /*2340*/  ULEA UR5, UP2, UR16, UR5, 0x1 ;  /* 0x0000000510057291 */ /* 0x000fe2000f8408ff */
[----:B------:R-:W-:-:S03]  /*2350*/  SHF.R.S32.HI R28, RZ, 0x1f, R0 ;  /* 0x0000001fff1c7819 */ /* 0x000fc60000011400 */
[----:B------:R-:W-:Y:S01]  /*2360*/  ULEA.HI.X UR6, UR16, UR6, UR8, 0x1, UP2 ;  /* 0x0000000610067291 */ /* 0x000fe200090f0c08 */
[----:B------:R-:W-:-:S11]  /*2370*/  IADD3.X R28, PT, PT, R28, R53, R2, P0, P1 ;  /* 0x000000351c1c7210 */ /* 0x000fd600007e2402 */
.L_x_12:
[----:B------:R-:W-:Y:S05]  /*2380*/  BRA.U UP1, `(.L_x_11) ;  /* 0x0000000101f47547 */ /* 0x000fea000b800000 */
[----:B------:R-:W1:Y:S01]  /*2390*/  LDCU.64 UR14, c[0x0][0x388] ;  /* 0x00007100ff0e77ac */ /* 0x000e620008000a00 */
[----:B0-----:R-:W-:-:S04]  /*23a0*/  IADD3 R29, P0, PT, R8, UR5, RZ ;  /* 0x00000005081d7c10 */ /* 0x001fc8000ff1e0ff */
[----:B------:R-:W-:Y:S02]  /*23b0*/  IADD3.X R32, PT, PT, R9, UR6, RZ, P0, !PT ;  /* 0x0000000609207c10 */ /* 0x000fe400087fe4ff */
[----:B-1----:R-:W-:-:S04]  /*23c0*/  LEA R30, P0, R29, UR14, 0x2 ;  /* 0x0000000e1d1e7c11 */ /* 0x002fc8000f8010ff */
[----:B------:R-:W-:Y:S01]  /*23d0*/  LEA.HI.X R31, R29, UR15, R32, 0x2, P0 ;  /* 0x0000000f1d1f7c11 */ /* 0x000fe200080f1420 */
[----:B------:R-:W0:Y:S04]  /*23e0*/  LDCU.64 UR14, c[0x0][0x3d0] ;  /* 0x00007a00ff0e77ac */ /* 0x000e280008000a00 */
[----:B------:R1:W2:Y:S01]  /*23f0*/  LDG.E R29, desc[UR10][R30.64] ;  /* 0x0000000a1e1d7981 */ /* 0x0002a2000c1e1900 */
[----:B------:R-:W-:-:S04]  /*2400*/  IADD3 R32, P0, PT, R72, UR7, RZ ;  /* 0x0000000748207c10 */ /* 0x000fc8000ff1e0ff */
[----:B------:R-:W-:Y:S02]  /*2410*/  IADD3.X R33, PT, PT, R28, UR17, RZ, P0, !PT ;  /* 0x000000111c217c10 */ /* 0x000fe400087fe4ff */
[-C--:B------:R-:W-:Y:S02]  /*2420*/  IADD3 R34, P6, PT, R10, R32.reuse, RZ ;  /* 0x000000200a227210 */ /* 0x080fe40007fde0ff */
[-C--:B------:R-:W-:Y:S02]  /*2430*/  IADD3 R35, P0, PT, R23, R32.reuse, RZ ;  /* 0x0000002017237210 */ /* 0x080fe40007f1e0ff */
[-C--:B------:R-:W-:Y:S01]  /*2440*/  IADD3 R37, P1, PT, R11, R32.reuse, RZ ;  /* 0x000000200b257210 */ /* 0x080fe20007f3e0ff */
[--C-:B-1----:R-:W-:Y:S01]  /*2450*/  IMAD.X R31, R50, 0x1, R33.reuse, P6 ;  /* 0x00000001321f7824 */ /* 0x102fe200030e0621 */
[-C--:B------:R-:W-:Y:S01]  /*2460*/  IADD3 R39, P2, PT, R26, R32.reuse, RZ ;  /* 0x000000201a277210 */ /* 0x080fe20007f5e0ff */
[----:B------:R-:W-:Y:S01]  /*2470*/  IMAD.X R38, R51, 0x1, R33, P0 ;  /* 0x0000000133267824 */ /* 0x000fe200000e0621 */
[----:B------:R-:W-:-:S02]  /*2480*/  IADD3 R41, P3, PT, R12, R32, RZ ;  /* 0x000000200c297210 */ /* 0x000fc40007f7e0ff */
[-C--:B------:R-:W-:Y:S01]  /*2490*/  IADD3 R43, P4, PT, R25, R32.reuse, RZ ;  /* 0x00000020192b7210 */ /* 0x080fe20007f9e0ff */
[--C-:B------:R-:W-:Y:S01]  /*24a0*/  IMAD.X R48, R48, 0x1, R33.reuse, P2 ;  /* 0x0000000130307824 */ /* 0x100fe200010e0621 */
[-C--:B------:R-:W-:Y:S01]  /*24b0*/  IADD3 R45, P5, PT, R13, R32.reuse, RZ ;  /* 0x000000200d2d7210 */ /* 0x080fe20007fbe0ff */
[--C-:B------:R-:W-:Y:S01]  /*24c0*/  IMAD.X R42, R47, 0x1, R33.reuse, P3 ;  /* 0x000000012f2a7824 */ /* 0x100fe200018e0621 */
[----:B------:R-:W-:Y:S01]  /*24d0*/  IADD3 R50, P6, PT, R27, R32, RZ ;  /* 0x000000201b327210 */ /* 0x000fe20007fde0ff */
[--C-:B------:R-:W-:Y:S01]  /*24e0*/  IMAD.X R46, R46, 0x1, R33.reuse, P4 ;  /* 0x000000012e2e7824 */ /* 0x100fe200020e0621 */
[----:B------:R-:W-:Y:S01]  /*24f0*/  IADD3.X R40, PT, PT, R49, R33, RZ, P1, !PT ;  /* 0x0000002131287210 */ /* 0x000fe20000ffe4ff */
[--C-:B------:R-:W-:Y:S01]  /*2500*/  IMAD.X R24, R24, 0x1, R33.reuse, P5 ;  /* 0x0000000118187824 */ /* 0x100fe200028e0621 */
[----:B0-----:R-:W-:Y:S01]  /*2510*/  LEA R30, P0, R34, UR14, 0x2 ;  /* 0x0000000e221e7c11 */ /* 0x001fe2000f8010ff */
[----:B------:R-:W-:Y:S01]  /*2520*/  IMAD.X R49, R22, 0x1, R33, P6 ;  /* 0x0000000116317824 */ /* 0x000fe200030e0621 */
[----:B------:R-:W-:-:S02]  /*2530*/  LEA R32, P1, R35, UR14, 0x2 ;  /* 0x0000000e23207c11 */ /* 0x000fc4000f8210ff */
[----:B------:R-:W-:Y:S02]  /*2540*/  LEA.HI.X R31, R34, UR15, R31, 0x2, P0 ;  /* 0x0000000f221f7c11 */ /* 0x000fe400080f141f */
[----:B------:R-:W-:Y:S02]  /*2550*/  LEA R36, P0, R37, UR14, 0x2 ;  /* 0x0000000e25247c11 */ /* 0x000fe4000f8010ff */
[----:B------:R-:W-:Y:S02]  /*2560*/  LEA R34, P2, R39, UR14, 0x2 ;  /* 0x0000000e27227c11 */ /* 0x000fe4000f8410ff */
[----:B------:R-:W-:Y:S02]  /*2570*/  LEA.HI.X R33, R35, UR15, R38, 0x2, P1 ;  /* 0x0000000f23217c11 */ /* 0x000fe400088f1426 */
[----:B------:R-:W-:Y:S02]  /*2580*/  LEA R38, P1, R41, UR14, 0x2 ;  /* 0x0000000e29267c11 */ /* 0x000fe4000f8210ff */
[----:B------:R-:W-:-:S02]  /*2590*/  LEA.HI.X R37, R37, UR15, R40, 0x2, P0 ;  /* 0x0000000f25257c11 */ /* 0x000fc400080f1428 */
[----:B------:R-:W-:Y:S02]  /*25a0*/  LEA.HI.X R35, R39, UR15, R48, 0x2, P2 ;  /* 0x0000000f27237c11 */ /* 0x000fe400090f1430 */
[----:B------:R-:W-:Y:S02]  /*25b0*/  LEA R40, P0, R43, UR14, 0x2 ;  /* 0x0000000e2b287c11 */ /* 0x000fe4000f8010ff */
[----:B------:R-:W-:Y:S02]  /*25c0*/  LEA.HI.X R39, R41, UR15, R42, 0x2, P1 ;  /* 0x0000000f29277c11 */ /* 0x000fe400088f142a */
[----:B------:R-:W-:Y:S02]  /*25d0*/  LEA R42, P1, R45, UR14, 0x2 ;  /* 0x0000000e2d2a7c11 */ /* 0x000fe4000f8210ff */
[----:B------:R-:W-:Y:S02]  /*25e0*/  LEA R44, P2, R50, UR14, 0x2 ;  /* 0x0000000e322c7c11 */ /* 0x000fe4000f8410ff */
[----:B------:R-:W-:-:S02]  /*25f0*/  LEA.HI.X R41, R43, UR15, R46, 0x2, P0 ;  /* 0x0000000f2b297c11 */ /* 0x000fc400080f142e */
[----:B------:R-:W-:Y:S02]  /*2600*/  LEA.HI.X R43, R45, UR15, R24, 0x2, P1 ;  /* 0x0000000f2d2b7c11 */ /* 0x000fe400088f1418 */
[----:B------:R-:W-:Y:S01]  /*2610*/  LEA.HI.X R45, R50, UR15, R49, 0x2, P2 ;  /* 0x0000000f322d7c11 */ /* 0x000fe200090f1431 */
[-C--:B--2---:R-:W-:Y:S01]  /*2620*/  FMUL R47, R17, R29.reuse ;  /* 0x0000001d112f7220 */ /* 0x084fe20000400000 */
[-C--:B------:R-:W-:Y:S01]  /*2630*/  FMUL R49, R16, R29.reuse ;  /* 0x0000001d10317220 */ /* 0x080fe20000400000 */
[-C--:B------:R-:W-:Y:S01]  /*2640*/  FMUL R51, R18, R29.reuse ;  /* 0x0000001d12337220 */ /* 0x080fe20000400000 */
[-C--:B------:R-:W-:Y:S01]  /*2650*/  FMUL R53, R19, R29.reuse ;  /* 0x0000001d13357220 */ /* 0x080fe20000400000 */
[-C--:B------:R-:W-:Y:S01]  /*2660*/  FMUL R55, R20, R29.reuse ;  /* 0x0000001d14377220 */ /* 0x080fe20000400000 */
[----:B------:R1:W-:Y:S01]  /*2670*/  REDG.E.ADD.F32.FTZ.RN.STRONG.GPU desc[UR10][R30.64], R47 ;  /* 0x0000002f1e0079a6 */ /* 0x0003e2000c12f30a */
[-C--:B------:R-:W-:Y:S01]  /*2680*/  FMUL R57, R21, R29.reuse ;  /* 0x0000001d15397220 */ /* 0x080fe20000400000 */
[-C--:B------:R-:W-:Y:S01]  /*2690*/  FMUL R59, R14, R29.reuse ;  /* 0x0000001d0e3b7220 */ /* 0x080fe20000400000 */
[----:B------:R-:W-:Y:S01]  /*26a0*/  FMUL R29, R15, R29 ;  /* 0x0000001d0f1d7220 */ /* 0x000fe20000400000 */
[----:B------:R1:W-:Y:S04]  /*26b0*/  REDG.E.ADD.F32.FTZ.RN.STRONG.GPU desc[UR10][R32.64], R49 ;  /* 0x00000031200079a6 */ /* 0x0003e8000c12f30a */
[----:B------:R1:W-:Y:S04]  /*26c0*/  REDG.E.ADD.F32.FTZ.RN.STRONG.GPU desc[UR10][R36.64], R51 ;  /* 0x00000033240079a6 */ /* 0x0003e8000c12f30a */
[----:B------:R1:W-:Y:S04]  /*26d0*/  REDG.E.ADD.F32.FTZ.RN.STRONG.GPU desc[UR10][R34.64], R53 ;  /* 0x00000035220079a6 */ /* 0x0003e8000c12f30a */
[----:B------:R1:W-:Y:S04]  /*26e0*/  REDG.E.ADD.F32.FTZ.RN.STRONG.GPU desc[UR10][R38.64], R55 ;  /* 0x00000037260079a6 */ /* 0x0003e8000c12f30a */
[----:B------:R1:W-:Y:S04]  /*26f0*/  REDG.E.ADD.F32.FTZ.RN.STRONG.GPU desc[UR10][R40.64], R57 ;  /* 0x00000039280079a6 */ /* 0x0003e8000c12f30a */
[----:B------:R1:W-:Y:S04]  /*2700*/  REDG.E.ADD.F32.FTZ.RN.STRONG.GPU desc[UR10][R42.64], R59 ;  /* 0x0000003b2a0079a6 */ /* 0x0003e8000c12f30a */
[----:B------:R1:W-:Y:S01]  /*2710*/  REDG.E.ADD.F32.FTZ.RN.STRONG.GPU desc[UR10][R44.64], R29 ;  /* 0x0000001d2c0079a6 */ /* 0x0003e2000c12f30a */
[----:B------:R-:W-:Y:S01]  /*2720*/  IADD3 R72, P0, PT, R72, R3, RZ ;  /* 0x0000000348487210 */ /* 0x000fe20007f1e0ff */
[----:B------:R-:W-:-:S04]  /*2730*/  UIADD3 UR5, UP1, UPT, UR5, UR16, URZ ;  /* 0x0000001005057290 */ /* 0x000fc8000ff3e0ff */
[----:B------:R-:W-:Y:S01]  /*2740*/  IMAD.X R28, R28, 0x1, R2, P0 ;  /* 0x000000011c1c7824 */ /* 0x000fe200000e0602 */
[----:B------:R-:W-:-:S12]  /*2750*/  UIADD3.X UR6, UPT, UPT, UR8, UR6, URZ, UP1, !UPT ;  /* 0x0000000608067290 */ /* 0x000fd80008ffe4ff */
.L_x_11:
[----:B------:R-:W-:Y:S05]  /*2760*/  BRA.U UP0, `(.L_x_13) ;  /* 0xffffffe500887547 */ /* 0x000fea000b83ffff */
[----:B------:R-:W2:Y:S01]  /*2770*/  LDCU UR5, c[0x0][0x360] ;  /* 0x00006c00ff0577ac */ /* 0x000ea20008000800 */
[----:B------:R-:W2:Y:S01]  /*2780*/  LDC R8, c[0x0][0x370] ;  /* 0x0000dc00ff087b82 */ /* 0x000ea20000000800 */
[----:B------:R-:W3:Y:S01]  /*2790*/  LDCU UR4, c[0x0][0x3a8] ;  /* 0x00007500ff0477ac */ /* 0x000ee20008000800 */
[----:B------:R-:W4:Y:S01]  /*27a0*/  LDCU UR6, c[0x0][0x3a8] ;  /* 0x00007500ff0677ac */ /* 0x000f220008000800 */
[----:B---3--:R-:W-:Y:S01]  /*27b0*/  USHF.R.S32.HI UR4, URZ, 0x1f, UR4 ;  /* 0x0000001fff047899 */ /* 0x008fe20008011404 */
[----:B--2---:R-:W-:-:S05]  /*27c0*/  IMAD R9, R8, UR5, RZ ;  /* 0x0000000508097c24 */ /* 0x004fca000f8e02ff */
[----:B------:R-:W-:-:S05]  /*27d0*/  IADD3 R4, P0, PT, R9, R4, RZ ;  /* 0x0000000409047210 */ /* 0x000fca0007f1e0ff */
[----:B------:R-:W-:Y:S01]  /*27e0*/  IMAD.X R5, RZ, RZ, R5, P0 ;  /* 0x000000ffff057224 */ /* 0x000fe200000e0605 */
[----:B----4-:R-:W-:-:S04]  /*27f0*/  ISETP.GE.U32.AND P0, PT, R4, UR6, PT ;  /* 0x0000000604007c0c */ /* 0x010fc8000bf06070 */
[----:B------:R-:W-:-:S13]  /*2800*/  ISETP.GE.U32.AND.EX P0, PT, R5, UR4, PT, P0 ;  /* 0x0000000405007c0c */ /* 0x000fda000bf06100 */
[----:B------:R-:W-:Y:S05]  /*2810*/  @!P0 BRA `(.L_x_14) ;  /* 0xffffffd800788947 */ /* 0x000fea000383ffff */
[----:B------:R-:W-:Y:S05]  /*2820*/  EXIT ;  /* 0x000000000000794d */ /* 0x000fea0003800000 */
        .weak           $__internal_0_$__cuda_sm20_div_u64
        .type           $__internal_0_$__cuda_sm20_div_u64,@function
        .size           $__internal_0_$__cuda_sm20_div_u64,($__internal_1_$__cuda_sm20_rem_u64 - $__internal_0_$__cuda_sm20_div_u64)
$__internal_0_$__cuda_sm20_div_u64:
[----:B------:R-:W0:Y:S08]  /*2830*/  I2F.U64.RP R9, R14 ;  /* 0x0000000e00097312 */ /* 0x000e300000309000 */
[----:B0-----:R-:W0:Y:S02]  /*2840*/  MUFU.RCP R9, R9 ;  /* 0x0000000900097308 */ /* 0x001e240000001000 */
[----:B0-----:R-:W-:-:S06]  /*2850*/  VIADD R10, R9, 0x1ffffffe ;  /* 0x1ffffffe090a7836 */ /* 0x001fcc0000000000 */
[----:B------:R-:W0:Y:S02]  /*2860*/  F2I.U64.TRUNC R10, R10 ;  /* 0x0000000a000a7311 */ /* 0x000e24000020d800 */
[----:B0-----:R-:W-:-:S04]  /*2870*/  IMAD.WIDE.U32 R12, R10, R14, RZ ;  /* 0x0000000e0a0c7225 */ /* 0x001fc800078e00ff */
[----:B------:R-:W-:Y:S01]  /*2880*/  IMAD R13, R10, R15, R13 ;  /* 0x0000000f0a0d7224 */ /* 0x000fe200078e020d */
[----:B------:R-:W-:-:S03]  /*2890*/  IADD3 R17, P0, PT, RZ, -R12, RZ ;  /* 0x8000000cff117210 */ /* 0x000fc60007f1e0ff */
[----:B------:R-:W-:Y:S02]  /*28a0*/  IMAD R13, R11, R14, R13 ;  /* 0x0000000e0b0d7224 */ /* 0x000fe400078e020d */
[----:B------:R-:W-:-:S04]  /*28b0*/  IMAD.HI.U32 R12, R10, R17, RZ ;  /* 0x000000110a0c7227 */ /* 0x000fc800078e00ff */
[----:B------:R-:W-:Y:S01]  /*28c0*/  IMAD.X R19, RZ, RZ, ~R13, P0 ;  /* 0x000000ffff137224 */ /* 0x000fe200000e0e0d */
[----:B------:R-:W-:-:S03]  /*28d0*/  MOV R13, R10 ;  /* 0x0000000a000d7202 */ /* 0x000fc60000000f00 */
[-C--:B------:R-:W-:Y:S02]  /*28e0*/  IMAD R21, R11, R19.reuse, RZ ;  /* 0x000000130b157224 */ /* 0x080fe400078e02ff */
[----:B------:R-:W-:-:S04]  /*28f0*/  IMAD.WIDE.U32 R12, P0, R10, R19, R12 ;  /* 0x000000130a0c7225 */ /* 0x000fc8000780000c */
[----:B------:R-:W-:-:S04]  /*2900*/  IMAD.HI.U32 R9, R11, R19, RZ ;  /* 0x000000130b097227 */ /* 0x000fc800078e00ff */
[----:B------:R-:W-:-:S04]  /*2910*/  IMAD.HI.U32 R12, P1, R11, R17, R12 ;  /* 0x000000110b0c7227 */ /* 0x000fc8000782000c */
[----:B------:R-:W-:Y:S01]  /*2920*/  IMAD.X R9, R9, 0x1, R11, P0 ;  /* 0x0000000109097824 */ /* 0x000fe200000e060b */
[----:B------:R-:W-:-:S04]  /*2930*/  IADD3 R13, P2, PT, R21, R12, RZ ;  /* 0x0000000c150d7210 */ /* 0x000fc80007f5e0ff */
[----:B------:R-:W-:Y:S01]  /*2940*/  IADD3.X R9, PT, PT, RZ, RZ, R9, P2, P1 ;  /* 0x000000ffff097210 */ /* 0x000fe200017e2409 */
[----:B------:R-:W-:-:S04]  /*2950*/  IMAD.WIDE.U32 R10, R13, R14, RZ ;  /* 0x0000000e0d0a7225 */ /* 0x000fc800078e00ff */
[----:B------:R-:W-:Y:S01]  /*2960*/  IMAD R12, R13, R15, R11 ;  /* 0x0000000f0d0c7224 */ /* 0x000fe200078e020b */
[----:B------:R-:W-:-:S03]  /*2970*/  IADD3 R11, P0, PT, RZ, -R10, RZ ;  /* 0x8000000aff0b7210 */ /* 0x000fc60007f1e0ff */
[----:B------:R-:W-:Y:S02]  /*2980*/  IMAD R10, R9, R14, R12 ;  /* 0x0000000e090a7224 */ /* 0x000fe400078e020c */
[----:B------:R-:W-:-:S04]  /*2990*/  IMAD.HI.U32 R12, R13, R11, RZ ;  /* 0x0000000b0d0c7227 */ /* 0x000fc800078e00ff */
[----:B------:R-:W-:-:S04]  /*29a0*/  IMAD.X R10, RZ, RZ, ~R10, P0 ;  /* 0x000000ffff0a7224 */ /* 0x000fc800000e0e0a */
[----:B------:R-:W-:-:S04]  /*29b0*/  IMAD.WIDE.U32 R12, P0, R13, R10, R12 ;  /* 0x0000000a0d0c7225 */ /* 0x000fc8000780000c */
[C---:B------:R-:W-:Y:S02]  /*29c0*/  IMAD R18, R9.reuse, R10, RZ ;  /* 0x0000000a09127224 */ /* 0x040fe400078e02ff */
[----:B------:R-:W-:-:S04]  /*29d0*/  IMAD.HI.U32 R13, P1, R9, R11, R12 ;  /* 0x0000000b090d7227 */ /* 0x000fc8000782000c */
[----:B------:R-:W-:Y:S01]  /*29e0*/  IMAD.HI.U32 R10, R9, R10, RZ ;  /* 0x0000000a090a7227 */ /* 0x000fe200078e00ff */
[----:B------:R-:W-:-:S03]  /*29f0*/  IADD3 R13, P2, PT, R18, R13, RZ ;  /* 0x0000000d120d7210 */ /* 0x000fc60007f5e0ff */
[----:B------:R-:W-:Y:S02]  /*2a00*/  IMAD.X R9, R10, 0x1, R9, P0 ;  /* 0x000000010a097824 */ /* 0x000fe400000e0609 */
[----:B------:R-:W-:-:S03]  /*2a10*/  IMAD.HI.U32 R10, R13, R4, RZ ;  /* 0x000000040d0a7227 */ /* 0x000fc600078e00ff */
[----:B------:R-:W-:Y:S01]  /*2a20*/  IADD3.X R9, PT, PT, RZ, RZ, R9, P2, P1 ;  /* 0x000000ffff097210 */ /* 0x000fe200017e2409 */
[----:B------:R-:W-:Y:S02]  /*2a30*/  IMAD.MOV.U32 R11, RZ, RZ, RZ ;  /* 0x000000ffff0b7224 */ /* 0x000fe400078e00ff */
[----:B------:R-:W-:-:S04]  /*2a40*/  IMAD.WIDE.U32 R10, R13, R5, R10 ;  /* 0x000000050d0a7225 */ /* 0x000fc800078e000a */
[C---:B------:R-:W-:Y:S02]  /*2a50*/  IMAD R13, R9.reuse, R5, RZ ;  /* 0x00000005090d7224 */ /* 0x040fe400078e02ff */
[----:B------:R-:W-:-:S04]  /*2a60*/  IMAD.HI.U32 R10, P0, R9, R4, R10 ;  /* 0x00000004090a7227 */ /* 0x000fc8000780000a */
[----:B------:R-:W-:Y:S01]  /*2a70*/  IMAD.HI.U32 R9, R9, R5, RZ ;  /* 0x0000000509097227 */ /* 0x000fe200078e00ff */
[----:B------:R-:W-:-:S03]  /*2a80*/  IADD3 R13, P1, PT, R13, R10, RZ ;  /* 0x0000000a0d0d7210 */ /* 0x000fc60007f3e0ff */
[----:B------:R-:W-:Y:S02]  /*2a90*/  IMAD.X R9, RZ, RZ, R9, P0 ;  /* 0x000000ffff097224 */ /* 0x000fe400000e0609 */
[----:B------:R-:W-:-:S04]  /*2aa0*/  IMAD.WIDE.U32 R10, R13, R14, RZ ;  /* 0x0000000e0d0a7225 */ /* 0x000fc800078e00ff */
[----:B------:R-:W-:Y:S02]  /*2ab0*/  IMAD.X R9, RZ, RZ, R9, P1 ;  /* 0x000000ffff097224 */ /* 0x000fe400008e0609 */
[C---:B------:R-:W-:Y:S01]  /*2ac0*/  IMAD R12, R13.reuse, R15, R11 ;  /* 0x0000000f0d0c7224 */ /* 0x040fe200078e020b */
[----:B------:R-:W-:Y:S02]  /*2ad0*/  IADD3 R11, P1, PT, -R10, R4, RZ ;  /* 0x000000040a0b7210 */ /* 0x000fe40007f3e1ff */
[----:B------:R-:W-:Y:S01]  /*2ae0*/  IADD3 R10, P2, PT, R13, 0x1, RZ ;  /* 0x000000010d0a7810 */ /* 0x000fe20007f5e0ff */
[-C--:B------:R-:W-:Y:S01]  /*2af0*/  IMAD R12, R9, R14.reuse, R12 ;  /* 0x0000000e090c7224 */ /* 0x080fe200078e020c */
[----:B------:R-:W-:-:S03]  /*2b00*/  ISETP.GE.U32.AND P0, PT, R11, R14, PT ;  /* 0x0000000e0b00720c */ /* 0x000fc60003f06070 */
[----:B------:R-:W-:Y:S01]  /*2b10*/  IMAD.X R20, R5, 0x1, ~R12, P1 ;  /* 0x0000000105147824 */ /* 0x000fe200008e0e0c */
[----:B------:R-:W-:Y:S01]  /*2b20*/  IADD3 R17, P1, PT, -R14, R11, RZ ;  /* 0x0000000b0e117210 */ /* 0x000fe20007f3e1ff */
[----:B------:R-:W-:-:S03]  /*2b30*/  IMAD.X R12, RZ, RZ, R9, P2 ;  /* 0x000000ffff0c7224 */ /* 0x000fc600010e0609 */
[C---:B------:R-:W-:Y:S01]  /*2b40*/  ISETP.GE.U32.AND.EX P0, PT, R20.reuse, R15, PT, P0 ;  /* 0x0000000f1400720c */ /* 0x040fe20003f06100 */
[----:B------:R-:W-:Y:S01]  /*2b50*/  IMAD.X R18, R20, 0x1, ~R15, P1 ;  /* 0x0000000114127824 */ /* 0x000fe200008e0e0f */
[----:B------:R-:W-:Y:S02]  /*2b60*/  ISETP.NE.U32.AND P1, PT, R14, RZ, PT ;  /* 0x000000ff0e00720c */ /* 0x000fe40003f25070 */
[----:B------:R-:W-:Y:S02]  /*2b70*/  SEL R17, R17, R11, P0 ;  /* 0x0000000b11117207 */ /* 0x000fe40000000000 */
[----:B------:R-:W-:Y:S02]  /*2b80*/  SEL R11, R10, R13, P0 ;  /* 0x0000000d0a0b7207 */ /* 0x000fe40000000000 */
[----:B------:R-:W-:Y:S02]  /*2b90*/  SEL R18, R18, R20, P0 ;  /* 0x0000001412127207 */ /* 0x000fe40000000000 */
[----:B------:R-:W-:-:S02]  /*2ba0*/  SEL R10, R12, R9, P0 ;  /* 0x000000090c0a7207 */ /* 0x000fc40000000000 */
[----:B------:R-:W-:Y:S02]  /*2bb0*/  ISETP.GE.U32.AND P0, PT, R17, R14, PT ;  /* 0x0000000e1100720c */ /* 0x000fe40003f06070 */
[----:B------:R-:W-:Y:S02]  /*2bc0*/  IADD3 R12, P2, PT, R11, 0x1, RZ ;  /* 0x000000010b0c7810 */ /* 0x000fe40007f5e0ff */
[----:B------:R-:W-:Y:S02]  /*2bd0*/  ISETP.GE.U32.AND.EX P0, PT, R18, R15, PT, P0 ;  /* 0x0000000f1200720c */ /* 0x000fe40003f06100 */
[-C--:B------:R-:W-:Y:S02]  /*2be0*/  IADD3.X R13, PT, PT, RZ, R10.reuse, RZ, P2, !PT ;  /* 0x0000000aff0d7210 */ /* 0x080fe400017fe4ff */
[----:B------:R-:W-:Y:S01]  /*2bf0*/  SEL R12, R12, R11, P0 ;  /* 0x0000000b0c0c7207 */ /* 0x000fe20000000000 */
[----:B------:R-:W-:Y:S01]  /*2c00*/  IMAD.MOV.U32 R11, RZ, RZ, 0x0 ;  /* 0x00000000ff0b7424 */ /* 0x000fe200078e00ff */
[----:B------:R-:W-:Y:S01]  /*2c10*/  SEL R13, R13, R10, P0 ;  /* 0x0000000a0d0d7207 */ /* 0x000fe20000000000 */
[----:B------:R-:W-:Y:S01]  /*2c20*/  IMAD.MOV.U32 R10, RZ, RZ, R16 ;  /* 0x000000ffff0a7224 */ /* 0x000fe200078e0010 */
[----:B------:R-:W-:-:S04]  /*2c30*/  ISETP.NE.AND.EX P1, PT, R15, RZ, PT, P1 ;  /* 0x000000ff0f00720c */ /* 0x000fc80003f25310 */
[----:B------:R-:W-:Y:S02]  /*2c40*/  SEL R12, R12, 0xffffffff, P1 ;  /* 0xffffffff0c0c7807 */ /* 0x000fe40000800000 */
[----:B------:R-:W-:Y:S01]  /*2c50*/  SEL R13, R13, 0xffffffff, P1 ;  /* 0xffffffff0d0d7807 */ /* 0x000fe20000800000 */
[----:B------:R-:W-:Y:S06]  /*2c60*/  RET.REL.NODEC R10 `(UpsampleTrilinear3DGradKernel_offset) ;  /* 0xffffffd00ae47950 */ /* 0x000fec0003c3ffff */
        .weak           $__internal_1_$__cuda_sm20_rem_u64
        .type           $__internal_1_$__cuda_sm20_rem_u64,@function
        .size           $__internal_1_$__cuda_sm20_rem_u64,(.L_x_91 - $__internal_1_$__cuda_sm20_rem_u64)
$__internal_1_$__cuda_sm20_rem_u64:
[----:B------:R-:W0:Y:S01]  /*2c70*/  LDCU UR4, c[0x0][0x39c] ;  /* 0x00007380ff0477ac */ /* 0x000e220008000800 */
[----:B------:R-:W-:Y:S02]  /*2c80*/  IMAD.MOV.U32 R15, RZ, RZ, R19 ;  /* 0x000000ffff0f7224 */ /* 0x000fe400078e0013 */
[----:B0-----:R-:W-:-:S06]  /*2c90*/  IMAD.U32 R14, RZ, RZ, UR4 ;  /* 0x00000004ff0e7e24 */ /* 0x001fcc000f8e00ff */
[----:B------:R-:W0:Y:S08]  /*2ca0*/  I2F.U64.RP R14, R14 ;  /* 0x0000000e000e7312 */ /* 0x000e300000309000 */
[----:B0-----:R-:W0:Y:S02]  /*2cb0*/  MUFU.RCP R10, R14 ;  /* 0x0000000e000a7308 */ /* 0x001e240000001000 */
[----:B0-----:R-:W-:-:S06]  /*2cc0*/  VIADD R10, R10, 0x1ffffffe ;  /* 0x1ffffffe0a0a7836 */ /* 0x001fcc0000000000 */
[----:B------:R-:W0:Y:S02]  /*2cd0*/  F2I.U64.TRUNC R10, R10 ;  /* 0x0000000a000a7311 */ /* 0x000e24000020d800 */
[----:B0-----:R-:W-:-:S04]  /*2ce0*/  IMAD.WIDE.U32 R12, R10, UR4, RZ ;  /* 0x000000040a0c7c25 */ /* 0x001fc8000f8e00ff */
[----:B------:R-:W-:Y:S01]  /*2cf0*/  IMAD R13, R10, R19, R13 ;  /* 0x000000130a0d7224 */ /* 0x000fe200078e020d */
[----:B------:R-:W-:-:S03]  /*2d00*/  IADD3 R21, P0, PT, RZ, -R12, RZ ;  /* 0x8000000cff157210 */ /* 0x000fc60007f1e0ff */
[----:B------:R-:W-:Y:S02]  /*2d10*/  IMAD R13, R11, UR4, R13 ;  /* 0x000000040b0d7c24 */ /* 0x000fe4000f8e020d */
[----:B------:R-:W-:-:S04]  /*2d20*/  IMAD.HI.U32 R12, R10, R21, RZ ;  /* 0x000000150a0c7227 */ /* 0x000fc800078e00ff */
[----:B------:R-:W-:Y:S02]  /*2d30*/  IMAD.X R23, RZ, RZ, ~R13, P0 ;  /* 0x000000ffff177224 */ /* 0x000fe400000e0e0d */
[----:B------:R-:W-:Y:S02]  /*2d40*/  IMAD.MOV.U32 R13, RZ, RZ, R10 ;  /* 0x000000ffff0d7224 */ /* 0x000fe400078e000a */
[-C--:B------:R-:W-:Y:S02]  /*2d50*/  IMAD R15, R11, R23.reuse, RZ ;  /* 0x000000170b0f7224 */ /* 0x080fe400078e02ff */
[----:B------:R-:W-:-:S04]  /*2d60*/  IMAD.WIDE.U32 R12, P0, R10, R23, R12 ;  /* 0x000000170a0c7225 */ /* 0x000fc8000780000c */
[----:B------:R-:W-:-:S04]  /*2d70*/  IMAD.HI.U32 R23, R11, R23, RZ ;  /* 0x000000170b177227 */ /* 0x000fc800078e00ff */
[----:B------:R-:W-:-:S05]  /*2d80*/  IMAD.HI.U32 R12, P1, R11, R21, R12 ;  /* 0x000000150b0c7227 */ /* 0x000fca000782000c */
[----:B------:R-:W-:Y:S01]  /*2d90*/  IADD3 R13, P2, PT, R15, R12, RZ ;  /* 0x0000000c0f0d7210 */ /* 0x000fe20007f5e0ff */
[----:B------:R-:W-:-:S04]  /*2da0*/  IMAD.X R12, R23, 0x1, R11, P0 ;  /* 0x00000001170c7824 */ /* 0x000fc800000e060b */
[----:B------:R-:W-:Y:S01]  /*2db0*/  IMAD.WIDE.U32 R10, R13, UR4, RZ ;  /* 0x000000040d0a7c25 */ /* 0x000fe2000f8e00ff */
[----:B------:R-:W-:-:S03]  /*2dc0*/  IADD3.X R15, PT, PT, RZ, RZ, R12, P2, P1 ;  /* 0x000000ffff0f7210 */ /* 0x000fc600017e240c */
[----:B------:R-:W-:Y:S01]  /*2dd0*/  IMAD R12, R13, R19, R11 ;  /* 0x000000130d0c7224 */ /* 0x000fe200078e020b */
[----:B------:R-:W-:-:S03]  /*2de0*/  IADD3 R11, P0, PT, RZ, -R10, RZ ;  /* 0x8000000aff0b7210 */ /* 0x000fc60007f1e0ff */
[----:B------:R-:W-:Y:S02]  /*2df0*/  IMAD R10, R15, UR4, R12 ;  /* 0x000000040f0a7c24 */ /* 0x000fe4000f8e020c */
[----:B------:R-:W-:-:S04]  /*2e00*/  IMAD.HI.U32 R12, R13, R11, RZ ;  /* 0x0000000b0d0c7227 */ /* 0x000fc800078e00ff */
[----:B------:R-:W-:-:S04]  /*2e10*/  IMAD.X R10, RZ, RZ, ~R10, P0 ;  /* 0x000000ffff0a7224 */ /* 0x000fc800000e0e0a */
[----:B------:R-:W-:-:S04]  /*2e20*/  IMAD.WIDE.U32 R12, P0, R13, R10, R12 ;  /* 0x0000000a0d0c7225 */ /* 0x000fc8000780000c */
[C---:B------:R-:W-:Y:S02]  /*2e30*/  IMAD R14, R15.reuse, R10, RZ ;  /* 0x0000000a0f0e7224 */ /* 0x040fe400078e02ff */
[----:B------:R-:W-:-:S04]  /*2e40*/  IMAD.HI.U32 R13, P1, R15, R11, R12 ;  /* 0x0000000b0f0d7227 */ /* 0x000fc8000782000c */
[----:B------:R-:W-:Y:S01]  /*2e50*/  IMAD.HI.U32 R10, R15, R10, RZ ;  /* 0x0000000a0f0a7227 */ /* 0x000fe200078e00ff */
[----:B------:R-:W-:-:S03]  /*2e60*/  IADD3 R13, P2, PT, R14, R13, RZ ;  /* 0x0000000d0e0d7210 */ /* 0x000fc60007f5e0ff */
[----:B------:R-:W-:Y:S01]  /*2e70*/  IMAD.MOV.U32 R11, RZ, RZ, RZ ;  /* 0x000000ffff0b7224 */ /* 0x000fe200078e00ff */
[----:B------:R-:W-:Y:S01]  /*2e80*/  IADD3.X R15, PT, PT, R10, R15, RZ, P0, !PT ;  /* 0x0000000f0a0f7210 */ /* 0x000fe200007fe4ff */
[----:B------:R-:W-:-:S03]  /*2e90*/  IMAD.HI.U32 R10, R13, R16, RZ ;  /* 0x000000100d0a7227 */ /* 0x000fc600078e00ff */
[----:B------:R-:W-:Y:S01]  /*2ea0*/  IADD3.X R15, PT, PT, RZ, RZ, R15, P2, P1 ;  /* 0x000000ffff0f7210 */ /* 0x000fe200017e240f */
[----:B------:R-:W-:-:S04]  /*2eb0*/  IMAD.WIDE.U32 R10, R13, R18, R10 ;  /* 0x000000120d0a7225 */ /* 0x000fc800078e000a */
[C---:B------:R-:W-:Y:S02]  /*2ec0*/  IMAD R13, R15.reuse, R18, RZ ;  /* 0x000000120f0d7224 */ /* 0x040fe400078e02ff */
[----:B------:R-:W-:-:S04]  /*2ed0*/  IMAD.HI.U32 R10, P0, R15, R16, R10 ;  /* 0x000000100f0a7227 */ /* 0x000fc8000780000a */
[----:B------:R-:W-:Y:S01]  /*2ee0*/  IMAD.HI.U32 R12, R15, R18, RZ ;  /* 0x000000120f0c7227 */ /* 0x000fe200078e00ff */
[----:B------:R-:W-:-:S03]  /*2ef0*/  IADD3 R13, P1, PT, R13, R10, RZ ;  /* 0x0000000a0d0d7210 */ /* 0x000fc60007f3e0ff */
[----:B------:R-:W-:Y:S02]  /*2f00*/  IMAD.X R12, RZ, RZ, R12, P0 ;  /* 0x000000ffff0c7224 */ /* 0x000fe400000e060c */
[----:B------:R-:W-:-:S04]  /*2f10*/  IMAD.WIDE.U32 R10, R13, UR4, RZ ;  /* 0x000000040d0a7c25 */ /* 0x000fc8000f8e00ff */
[----:B------:R-:W-:Y:S01]  /*2f20*/  IMAD.X R12, RZ, RZ, R12, P1 ;  /* 0x000000ffff0c7224 */ /* 0x000fe200008e060c */
[----:B------:R-:W-:Y:S01]  /*2f30*/  IADD3 R16, P1, PT, -R10, R16, RZ ;  /* 0x000000100a107210 */ /* 0x000fe20007f3e1ff */
[----:B------:R-:W-:-:S03]  /*2f40*/  IMAD R13, R13, R19, R11 ;  /* 0x000000130d0d7224 */ /* 0x000fc600078e020b */
[----:B------:R-:W-:Y:S01]  /*2f50*/  ISETP.GE.U32.AND P0, PT, R16, UR4, PT ;  /* 0x0000000410007c0c */ /* 0x000fe2000bf06070 */
[----:B------:R-:W-:-:S04]  /*2f60*/  IMAD R12, R12, UR4, R13 ;  /* 0x000000040c0c7c24 */ /* 0x000fc8000f8e020d */
[----:B------:R-:W-:Y:S01]  /*2f70*/  IMAD.X R12, R18, 0x1, ~R12, P1 ;  /* 0x00000001120c7824 */ /* 0x000fe200008e0e0c */
[----:B------:R-:W-:-:S04]  /*2f80*/  IADD3 R11, P1, PT, R16, -UR4, RZ ;  /* 0x80000004100b7c10 */ /* 0x000fc8000ff3e0ff */
[C---:B------:R-:W-:Y:S01]  /*2f90*/  ISETP.GE.U32.AND.EX P0, PT, R12.reuse, R19, PT, P0 ;  /* 0x000000130c00720c */ /* 0x040fe20003f06100 */
[----:B------:R-:W-:Y:S01]  /*2fa0*/  IMAD.X R10, R12, 0x1, ~R19, P1 ;  /* 0x000000010c0a7824 */ /* 0x000fe200008e0e13 */
[----:B------:R-:W-:Y:S02]  /*2fb0*/  ISETP.NE.U32.AND P1, PT, RZ, UR4, PT ;  /* 0x00000004ff007c0c */ /* 0x000fe4000bf25070 */
[----:B------:R-:W-:Y:S02]  /*2fc0*/  SEL R11, R11, R16, P0 ;  /* 0x000000100b0b7207 */ /* 0x000fe40000000000 */
[----:B------:R-:W-:Y:S02]  /*2fd0*/  SEL R10, R10, R12, P0 ;  /* 0x0000000c0a0a7207 */ /* 0x000fe40000000000 */
[C---:B------:R-:W-:Y:S01]  /*2fe0*/  ISETP.GE.U32.AND P0, PT, R11.reuse, UR4, PT ;  /* 0x000000040b007c0c */ /* 0x040fe2000bf06070 */
[----:B------:R-:W-:Y:S01]  /*2ff0*/  VIADD R12, R11, -UR4 ;  /* 0x800000040b0c7c36 */ /* 0x000fe20008000000 */
[----:B------:R-:W-:-:S02]  /*3000*/  ISETP.NE.AND.EX P1, PT, R19, RZ, PT, P1 ;  /* 0x000000ff1300720c */ /* 0x000fc40003f25310 */
[----:B------:R-:W-:Y:S01]  /*3010*/  ISETP.GE.U32.AND.EX P0, PT, R10, R19, PT, P0 ;  /* 0x000000130a00720c */ /* 0x000fe20003f06100 */
[----:B------:R-:W-:-:S03]  /*3020*/  IMAD.MOV.U32 R10, RZ, RZ, R17 ;  /* 0x000000ffff0a7224 */ /* 0x000fc600078e0011 */
[----:B------:R-:W-:Y:S01]  /*3030*/  SEL R12, R12, R11, P0 ;  /* 0x0000000b0c0c7207 */ /* 0x000fe20000000000 */
[----:B------:R-:W-:-:S03]  /*3040*/  IMAD.MOV.U32 R11, RZ, RZ, 0x0 ;  /* 0x00000000ff0b7424 */ /* 0x000fc600078e00ff */
[----:B------:R-:W-:Y:S01]  /*3050*/  SEL R12, R12, 0xffffffff, P1 ;  /* 0xffffffff0c0c7807 */ /* 0x000fe20000800000 */
[----:B------:R-:W-:Y:S06]  /*3060*/  RET.REL.NODEC R10 `(UpsampleTrilinear3DGradKernel_offset) ;  /* 0xffffffcc0ae47950 */ /* 0x000fec0003c3ffff */
.L_x_15:
[----:B------:R-:W-:-:S00]  /*3070*/  BRA `(.L_x_15) ;  /* 0xfffffffc00fc7947 */ /* 0x000fc0000383ffff */
[----:B------:R-:W-:-:S00]  /*3080*/  NOP ;  /* 0x0000000000007918 */ /* 0x000fc00000000000 */
[----:B------:R-:W-:-:S00]  /*3090*/  NOP ;  /* 0x0000000000007918 */ /* 0x000fc00000000000 */
[----:B------:R-:W-:-:S00]  /*30a0*/  NOP ;  /* 0x0000000000007918 */ /* 0x000fc00000000000 */
[----:B------:R-:W-:-:S00]  /*30b0*/  NOP ;  /* 0x0000000000007918 */ /* 0x000fc00000000000 */
[----:B------:R-:W-:-:S00]  /*30c0*/  NOP ;  /* 0x0000000000007918 */ /* 0x000fc00000000000 */
[----:B------:R-:W-:-:S00]  /*30d0*/  NOP ;  /* 0x0000000000007918 */ /* 0x000fc00000000000 */
[----:B------:R-:W-:-:S00]  /*30e0*/  NOP ;  /* 0x0000000000007918 */ /* 0x000fc00000000000 */
[----:B------:R-:W-:-:S00]  /*30f0*/  NOP ;  /* 0x0000000000007918 */ /* 0x000fc00000000000 */
.L_x_91:


//--------------------- .text.UpsampleTrilinear3DGradKernel --------------------------
	.section	.text.UpsampleTrilinear3DGradKernel,"ax",@progbits
	.align	128
        .global         UpsampleTrilinear3DGradKernel
        .type           UpsampleTrilinear3DGradKernel,@function
        .size           UpsampleTrilinear3DGradKernel,(.L_x_93 - UpsampleTrilinear3DGradKernel)
        .other          UpsampleTrilinear3DGradKernel,@"STO_CUDA_ENTRY STV_DEFAULT"
UpsampleTrilinear3DGradKernel:
.text.UpsampleTrilinear3DGradKernel:
[----:B------:R-:W-:Y:S01]  /*0000*/  LDC R1, c[0x0][0x37c] ;  /* 0x0000df00ff017b82 */ /* 0x000fe20000000800 */
[----:B------:R-:W0:Y:S07]  /*0010*/  S2R R3, SR_TID.X ;  /* 0x0000000000037919 */ /* 0x000e2e0000002100 */
[----:B------:R-:W0:Y:S01]  /*0020*/  S2UR UR4, SR_CTAID.X ;  /* 0x00000000000479c3 */ /* 0x000e220000002500 */
[----:B------:R-:W1:Y:S07]  /*0030*/  LDCU UR5, c[0x0][0x3a4] ;  /* 0x00007480ff0577ac */ /* 0x000e6e0008000800 */
[----:B------:R-:W0:Y:S01]  /*0040*/  LDC R0, c[0x0][0x360] ;  /* 0x0000d800ff007b82 */ /* 0x000e220000000800 */
[----:B-1----:R-:W-:Y:S01]  /*0050*/  USHF.R.S32.HI UR14, URZ, 0x1f, UR5 ;  /* 0x0000001fff0e7899 */ /* 0x002fe20008011405 */
[----:B0-----:R-:W-:-:S05]  /*0060*/  IMAD R0, R0, UR4, R3 ;  /* 0x0000000400007c24 */ /* 0x001fca000f8e0203 */
[----:B------:R-:W-:-:S04]  /*0070*/  ISETP.GE.U32.AND P0, PT, R0, UR5, PT ;  /* 0x0000000500007c0c */ /* 0x000fc8000bf06070 */
[----:B------:R-:W-:-:S13]  /*0080*/  ISETP.GE.U32.AND.EX P0, PT, RZ, UR14, PT, P0 ;  /* 0x0000000eff007c0c */ /* 0x000fda000bf06100 */
[----:B------:R-:W-:Y:S05]  /*0090*/  @P0 EXIT ;  /* 0x000000000000094d */ /* 0x000fea0003800000 */
[----:B------:R-:W0:Y:S02]  /*00a0*/  LDC.64 R2, c[0x0][0x390] ;  /* 0x0000e400ff027b82 */ /* 0x000e240000000a00 */
[----:B0-----:R-:W-:-:S04]  /*00b0*/  VIMNMX R2, PT, PT, R2, R3, PT ;  /* 0x0000000302027248 */ /* 0x001fc80003fe0100 */
[----:B------:R-:W-:-:S13]  /*00c0*/  ISETP.GE.AND P0, PT, R2, 0x1, PT ;  /* 0x000000010200780c */ /* 0x000fda0003f06270 */
[----:B------:R-:W-:Y:S05]  /*00d0*/  @!P0 EXIT ;  /* 0x000000000000894d */ /* 0x000fea0003800000 */
[----:B------:R-:W0:Y:S01]  /*00e0*/  LDCU UR10, c[0x0][0x3b4] ;  /* 0x00007680ff0a77ac */ /* 0x000e220008000800 */
[----:B------:R-:W-:Y:S01]  /*00f0*/  IMAD.MOV.U32 R2, RZ, RZ, RZ ;  /* 0x000000ffff027224 */ /* 0x000fe200078e00ff */
[----:B------:R-:W1:Y:S01]  /*0100*/  LDCU.64 UR12, c[0x0][0x358] ;  /* 0x00006b00ff0c77ac */ /* 0x000e620008000a00 */
[----:B------:R-:W-:Y:S02]  /*0110*/  USHF.L.U64.HI UR17, UR5, 0x2, UR14 ;  /* 0x0000000205117899 */ /* 0x000fe4000801020e */
[----:B------:R-:W-:Y:S02]  /*0120*/  USHF.L.U32 UR16, UR5, 0x2, URZ ;  /* 0x0000000205107899 */ /* 0x000fe400080006ff */
[----:B0-----:R-:W-:Y:S02]  /*0130*/  USHF.R.S32.HI UR4, URZ, 0x1f, UR10 ;  /* 0x0000001fff047899 */ /* 0x001fe4000801140a */
[----:B------:R-:W-:Y:S02]  /*0140*/  USHF.L.U32 UR15, UR10, 0x2, URZ ;  /* 0x000000020a0f7899 */ /* 0x000fe400080006ff */
[----:B-1----:R-:W-:-:S12]  /*0150*/  USHF.L.U64.HI UR10, UR10, 0x2, UR4 ;  /* 0x000000020a0a7899 */ /* 0x002fd80008010204 */
.L_x_30:
        /* <DEDUP_REMOVED lines=27> */
.L_x_17:
[----:B------:R-:W-:-:S07]  /*0310*/  MOV R10, 0x330 ;  /* 0x00000330000a7802 */ /* 0x000fce0000000f00 */
[----:B------:R-:W-:Y:S05]  /*0320*/  CALL.REL.NOINC `($__internal_2_$__cuda_sm20_div_u64) ;  /* 0x0000002000b87944 */ /* 0x000fea0003c00000 */
[----:B------:R-:W-:-:S07]  /*0330*/  IMAD.MOV.U32 R3, RZ, RZ, R6 ;  /* 0x000000ffff037224 */ /* 0x000fce00078e0006 */
.L_x_18:
[----:B------:R-:W-:Y:S05]  /*0340*/  BSYNC.RECONVERGENT B0 ;  /* 0x0000000000007941 */ /* 0x000fea0003800200 */
.L_x_16:
        /* <DEDUP_REMOVED lines=23> */
[----:B------:R-:W-:-:S05]  /*04c0*/  @!P2 LOP3.LUT R5, RZ, R8, RZ, 0x33, !PT ;  /* 0x00000008ff05a212 */ /* 0x000fca00078e33ff */
[--C-:B------:R-:W-:Y:S02]  /*04d0*/  IMAD.MOV R7, RZ, RZ, -R5.reuse ;  /* 0x000000ffff077224 */ /* 0x100fe400078e0a05 */
[----:B------:R-:W-:Y:S02]  /*04e0*/  IMAD.MOV.U32 R6, RZ, RZ, R5 ;  /* 0x000000ffff067224 */ /* 0x000fe400078e0005 */
[----:B------:R-:W-:Y:S02]  /*04f0*/  IMAD R4, R8, R7, R0 ;  /* 0x0000000708047224 */ /* 0x000fe400078e0200 */
[----:B------:R-:W-:Y:S01]  /*0500*/  IMAD.MOV.U32 R7, RZ, RZ, RZ ;  /* 0x000000ffff077224 */ /* 0x000fe200078e00ff */
[----:B------:R-:W-:Y:S06]  /*0510*/  BRA `(.L_x_21) ;  /* 0x00000000001c7947 */ /* 0x000fec0003800000 */
.L_x_20:
[----:B------:R-:W0:Y:S01]  /*0520*/  LDCU UR4, c[0x0][0x3a0] ;  /* 0x00007400ff0477ac */ /* 0x000e220008000800 */
[----:B------:R-:W-:Y:S01]  /*0530*/  MOV R10, 0x560 ;  /* 0x00000560000a7802 */ /* 0x000fe20000000f00 */
[----:B0-----:R-:W-:-:S07]  /*0540*/  IMAD.U32 R11, RZ, RZ, UR4 ;  /* 0x00000004ff0b7e24 */ /* 0x001fce000f8e00ff */
[----:B------:R-:W-:Y:S05]  /*0550*/  CALL.REL.NOINC `($__internal_2_$__cuda_sm20_div_u64) ;  /* 0x00000020002c7944 */ /* 0x000fea0003c00000 */
[----:B------:R-:W0:Y:S01]  /*0560*/  LDCU UR4, c[0x0][0x3a0] ;  /* 0x00007400ff0477ac */ /* 0x000e220008000800 */
[----:B------:R-:W-:-:S04]  /*0570*/  IMAD.MOV R5, RZ, RZ, -R6 ;  /* 0x000000ffff057224 */ /* 0x000fc800078e0a06 */
[----:B0-----:R-:W-:-:S07]  /*0580*/  IMAD R4, R5, UR4, R0 ;  /* 0x0000000405047c24 */ /* 0x001fce000f8e0200 */
.L_x_21:
[----:B------:R-:W-:Y:S05]  /*0590*/  BSYNC.RECONVERGENT B0 ;  /* 0x0000000000007941 */ /* 0x000fea0003800200 */
.L_x_19:
        /* <DEDUP_REMOVED lines=24> */
.L_x_23:
[----:B------:R-:W-:Y:S01]  /*0720*/  IMAD.MOV.U32 R12, RZ, RZ, R6 ;  /* 0x000000ffff0c7224 */ /* 0x000fe200078e0006 */
[----:B------:R-:W-:Y:S01]  /*0730*/  MOV R13, 0x760 ;  /* 0x00000760000d7802 */ /* 0x000fe20000000f00 */
[----:B------:R-:W-:-:S07]  /*0740*/  IMAD.MOV.U32 R14, RZ, RZ, R7 ;  /* 0x000000ffff0e7224 */ /* 0x000fce00078e0007 */
[----:B------:R-:W-:Y:S05]  /*0750*/  CALL.REL.NOINC `($__internal_3_$__cuda_sm20_rem_u64) ;  /* 0x0000002000c47944 */ /* 0x000fea0003c00000 */
[----:B------:R-:W-:-:S07]  /*0760*/  IMAD.MOV.U32 R6, RZ, RZ, R5 ;  /* 0x000000ffff067224 */ /* 0x000fce00078e0005 */
.L_x_24:
[----:B------:R-:W-:Y:S05]  /*0770*/  BSYNC.RECONVERGENT B0 ;  /* 0x0000000000007941 */ /* 0x000fea0003800200 */
.L_x_22:
[----:B------:R-:W0:Y:S01]  /*0780*/  LDCU.U8 UR4, c[0x0][0x3c4] ;  /* 0x00007880ff0477ac */ /* 0x000e220008000000 */
[----:B------:R-:W1:Y:S01]  /*0790*/  LDC R10, c[0x0][0x3b8] ;  /* 0x0000ee00ff0a7b82 */ /* 0x000e620000000800 */
[----:B------:R-:W-:Y:S02]  /*07a0*/  I2FP.F32.S32 R5, R3 ;  /* 0x0000000300057245 */ /* 0x000fe40000201400 */
[----:B------:R-:W-:Y:S01]  /*07b0*/  I2FP.F32.S32 R8, R6 ;  /* 0x0000000600087245 */ /* 0x000fe20000201400 */
[----:B------:R-:W2:Y:S01]  /*07c0*/  LDCU UR6, c[0x0][0x39c] ;  /* 0x00007380ff0677ac */ /* 0x000ea20008000800 */
[----:B------:R-:W-:-:S03]  /*07d0*/  SHF.R.S32.HI R16, RZ, 0x1f, R4 ;  /* 0x0000001fff107819 */ /* 0x000fc60000011404 */
[----:B------:R-:W3:Y:S01]  /*07e0*/  LDC R11, c[0x0][0x3bc] ;  /* 0x0000ef00ff0b7b82 */ /* 0x000ee20000000800 */
[----:B------:R-:W4:Y:S01]  /*07f0*/  LDCU UR7, c[0x0][0x3a0] ;  /* 0x00007400ff0777ac */ /* 0x000f220008000800 */
[----:B------:R-:W-:-:S06]  /*0800*/  UMOV UR8, URZ ;  /* 0x000000ff00087c82 */ /* 0x000fcc0008000000 */
[----:B------:R-:W5:Y:S01]  /*0810*/  LDC R13, c[0x0][0x3c0] ;  /* 0x0000f000ff0d7b82 */ /* 0x000f620000000800 */
[----:B0-----:R-:W-:Y:S01]  /*0820*/  UPRMT UR4, UR4, 0x8880, URZ ;  /* 0x0000888004047896 */ /* 0x001fe200080000ff */
[----:B--2---:R-:W-:-:S05]  /*0830*/  IMAD R3, R3, UR6, R6 ;  /* 0x0000000603037c24 */ /* 0x004fca000f8e0206 */
[----:B------:R-:W-:Y:S01]  /*0840*/  ISETP.NE.AND P0, PT, RZ, UR4, PT ;  /* 0x00000004ff007c0c */ /* 0x000fe2000bf05270 */
[----:B------:R-:W0:Y:S04]  /*0850*/  LDCU UR6, c[0x0][0x3b0] ;  /* 0x00007600ff0677ac */ /* 0x000e280008000800 */
[----:B------:R-:W2:Y:S08]  /*0860*/  LDCU.64 UR4, c[0x0][0x3a8] ;  /* 0x00007500ff0477ac */ /* 0x000eb00008000a00 */
[C---:B------:R-:W-:Y:S01]  /*0870*/  @!P0 FADD R7, R5.reuse, 0.5 ;  /* 0x3f00000005078421 */ /* 0x040fe20000000000 */
[-C--:B-1----:R-:W-:Y:S01]  /*0880*/  @P0 FMUL R5, R5, R10.reuse ;  /* 0x0000000a05050220 */ /* 0x082fe20000400000 */
[C---:B------:R-:W-:Y:S01]  /*0890*/  @!P0 FADD R9, R8.reuse, 0.5 ;  /* 0x3f00000008098421 */ /* 0x040fe20000000000 */
[-C--:B---3--:R-:W-:Y:S01]  /*08a0*/  @P0 FMUL R8, R8, R11.reuse ;  /* 0x0000000b08080220 */ /* 0x088fe20000400000 */
[----:B------:R-:W-:Y:S01]  /*08b0*/  @!P0 FFMA R7, R7, R10, -0.5 ;  /* 0xbf00000007078423 */ /* 0x000fe2000000000a */
[----:B------:R-:W-:Y:S01]  /*08c0*/  I2FP.F32.S32 R10, R4 ;  /* 0x00000004000a7245 */ /* 0x000fe20000201400 */
[----:B------:R-:W-:Y:S01]  /*08d0*/  @!P0 FFMA R9, R9, R11, -0.5 ;  /* 0xbf00000009098423 */ /* 0x000fe2000000000b */
[----:B----4-:R-:W-:Y:S01]  /*08e0*/  IMAD R11, R3, UR7, RZ ;  /* 0x00000007030b7c24 */ /* 0x010fe2000f8e02ff */
[----:B------:R-:W-:Y:S01]  /*08f0*/  UMOV UR7, URZ ;  /* 0x000000ff00077c82 */ /* 0x000fe20008000000 */
[----:B------:R-:W-:Y:S01]  /*0900*/  @!P0 FSETP.GEU.AND P1, PT, R7, RZ, PT ;  /* 0x000000ff0700820b */ /* 0x000fe20003f2e000 */
[----:B--2---:R-:W-:-:S03]  /*0910*/  UIADD3 UR4, UPT, UPT, UR4, -0x1, URZ ;  /* 0xffffffff04047890 */ /* 0x004fc6000fffe0ff */
[----:B------:R-:W-:Y:S01]  /*0920*/  @!P0 FSEL R5, R7, RZ, P1 ;  /* 0x000000ff07058208 */ /* 0x000fe20000800000 */
[C---:B------:R-:W-:Y:S01]  /*0930*/  @!P0 FADD R7, R10.reuse, 0.5 ;  /* 0x3f0000000a078421 */ /* 0x040fe20000000000 */
[----:B------:R-:W-:Y:S01]  /*0940*/  @!P0 FSETP.GEU.AND P1, PT, R9, RZ, PT ;  /* 0x000000ff0900820b */ /* 0x000fe20003f2e000 */
[-C--:B-----5:R-:W-:Y:S01]  /*0950*/  @P0 FMUL R10, R10, R13.reuse ;  /* 0x0000000d0a0a0220 */ /* 0x0a0fe20000400000 */
[----:B------:R-:W1:Y:S01]  /*0960*/  F2I.FLOOR.NTZ R12, R5 ;  /* 0x00000005000c7305 */ /* 0x000e620000207100 */
[----:B------:R-:W-:Y:S01]  /*0970*/  @!P0 FFMA R7, R7, R13, -0.5 ;  /* 0xbf00000007078423 */ /* 0x000fe2000000000d */
[----:B------:R-:W-:-:S04]  /*0980*/  @!P0 FSEL R8, R9, RZ, P1 ;  /* 0x000000ff09088208 */ /* 0x000fc80000800000 */
[C---:B------:R-:W-:Y:S02]  /*0990*/  @!P0 FSETP.GEU.AND P1, PT, R7.reuse, RZ, PT ;  /* 0x000000ff0700820b */ /* 0x040fe40003f2e000 */
[----:B------:R-:W2:Y:S02]  /*09a0*/  F2I.FLOOR.NTZ R9, R8 ;  /* 0x0000000800097305 */ /* 0x000ea40000207100 */
[----:B------:R-:W-:Y:S02]  /*09b0*/  @!P0 FSEL R10, R7, RZ, P1 ;  /* 0x000000ff070a8208 */ /* 0x000fe40000800000 */
[----:B------:R-:W-:Y:S02]  /*09c0*/  IADD3 R3, P1, PT, R11, R4, RZ ;  /* 0x000000040b037210 */ /* 0x000fe40007f3e0ff */
[C---:B-1----:R-:W-:Y:S02]  /*09d0*/  ISETP.GE.AND P0, PT, R12.reuse, UR4, PT ;  /* 0x000000040c007c0c */ /* 0x042fe4000bf06270 */
[----:B------:R-:W1:Y:S01]  /*09e0*/  F2I.FLOOR.NTZ R13, R10 ;  /* 0x0000000a000d7305 */ /* 0x000e620000207100 */
[----:B------:R-:W-:Y:S01]  /*09f0*/  UIADD3 UR4, UPT, UPT, UR5, -0x1, URZ ;  /* 0xffffffff05047890 */ /* 0x000fe2000fffe0ff */
[----:B------:R-:W-:Y:S01]  /*0a00*/  VIADD R14, R12, 0x1 ;  /* 0x000000010c0e7836 */ /* 0x000fe20000000000 */
[----:B------:R-:W-:-:S02]  /*0a10*/  I2FP.F32.S32 R6, R12 ;  /* 0x0000000c00067245 */ /* 0x000fc40000201400 */
[----:B------:R-:W-:Y:S02]  /*0a20*/  LEA.HI.X.SX32 R4, R11, R16, 0x1, P1 ;  /* 0x000000100b047211 */ /* 0x000fe400008f0eff */
[----:B--2---:R-:W-:Y:S01]  /*0a30*/  I2FP.F32.S32 R7, R9 ;  /* 0x0000000900077245 */ /* 0x004fe20000201400 */
[----:B------:R-:W-:-:S03]  /*0a40*/  FADD R11, -R6, R5 ;  /* 0x00000005060b7221 */ /* 0x000fc60000000100 */
[----:B------:R-:W-:Y:S01]  /*0a50*/  @P0 IMAD.MOV R14, RZ, RZ, R12 ;  /* 0x000000ffff0e0224 */ /* 0x000fe200078e020c */
[----:B------:R-:W-:Y:S01]  /*0a60*/  ISETP.GE.AND P0, PT, R9, UR4, PT ;  /* 0x0000000409007c0c */ /* 0x000fe2000bf06270 */
[--C-:B------:R-:W-:Y:S02]  /*0a70*/  IMAD R12, R12, UR5, R9.reuse ;  /* 0x000000050c0c7c24 */ /* 0x100fe4000f8e0209 */
[----:B------:R-:W-:Y:S01]  /*0a80*/  FADD R7, -R7, R8 ;  /* 0x0000000807077221 */ /* 0x000fe20000000100 */
[----:B------:R-:W-:Y:S01]  /*0a90*/  IMAD R18, R14, UR5, R9 ;  /* 0x000000050e127c24 */ /* 0x000fe2000f8e0209 */
[----:B-1----:R-:W-:Y:S01]  /*0aa0*/  I2FP.F32.S32 R9, R13 ;  /* 0x0000000d00097245 */ /* 0x002fe20000201400 */
[----:B0-----:R-:W-:Y:S01]  /*0ab0*/  UIADD3 UR4, UPT, UPT, UR6, -0x1, URZ ;  /* 0xffffffff06047890 */ /* 0x001fe2000fffe0ff */
[----:B------:R-:W-:Y:S01]  /*0ac0*/  FADD R8, -R11, 1 ;  /* 0x3f8000000b087421 */ /* 0x000fe20000000100 */
[----:B------:R-:W-:Y:S01]  /*0ad0*/  FADD R6, -R7, 1 ;  /* 0x3f80000007067421 */ /* 0x000fe20000000100 */
[----:B------:R-:W-:Y:S01]  /*0ae0*/  SEL R5, RZ, 0x1, P0 ;  /* 0x00000001ff057807 */ /* 0x000fe20000000000 */
[----:B------:R-:W-:Y:S01]  /*0af0*/  FADD R16, -R9, R10 ;  /* 0x0000000a09107221 */ /* 0x000fe20000000100 */
[-C--:B------:R-:W-:Y:S01]  /*0b00*/  FMUL R20, R7, R11.reuse ;  /* 0x0000000b07147220 */ /* 0x080fe20000400000 */
[CC--:B------:R-:W-:Y:S01]  /*0b10*/  FMUL R14, R6.reuse, R8.reuse ;  /* 0x00000008060e7220 */ /* 0x0c0fe20000400000 */
[----:B------:R-:W-:Y:S01]  /*0b20*/  FMUL R19, R6, R11 ;  /* 0x0000000b06137220 */ /* 0x000fe20000400000 */
[----:B------:R-:W-:Y:S01]  /*0b30*/  FADD R15, -R16, 1 ;  /* 0x3f800000100f7421 */ /* 0x000fe20000000100 */
[----:B------:R-:W-:Y:S01]  /*0b40*/  ISETP.GE.AND P0, PT, R13, UR4, PT ;  /* 0x000000040d007c0c */ /* 0x000fe2000bf06270 */
[----:B------:R-:W-:Y:S01]  /*0b50*/  FMUL R17, R7, R8 ;  /* 0x0000000807117220 */ /* 0x000fe20000400000 */
[----:B------:R-:W-:-:S02]  /*0b60*/  IMAD.IADD R6, R5, 0x1, R12 ;  /* 0x0000000105067824 */ /* 0x000fc400078e020c */
[-C--:B------:R-:W-:Y:S01]  /*0b70*/  FMUL R9, R15, R20.reuse ;  /* 0x000000140f097220 */ /* 0x080fe20000400000 */
[----:B------:R-:W-:Y:S02]  /*0b80*/  IMAD.IADD R8, R5, 0x1, R18 ;  /* 0x0000000105087824 */ /* 0x000fe400078e0212 */
[----:B------:R-:W-:Y:S01]  /*0b90*/  FMUL R10, R16, R20 ;  /* 0x00000014100a7220 */ /* 0x000fe20000400000 */
[----:B------:R-:W-:Y:S01]  /*0ba0*/  SEL R20, RZ, 0x1, P0 ;  /* 0x00000001ff147807 */ /* 0x000fe20000000000 */
[--C-:B------:R-:W-:Y:S02]  /*0bb0*/  IMAD R5, R12, UR6, R13.reuse ;  /* 0x000000060c057c24 */ /* 0x100fe4000f8e020d */
[-C--:B------:R-:W-:Y:S01]  /*0bc0*/  FMUL R11, R16, R14.reuse ;  /* 0x0000000e100b7220 */ /* 0x080fe20000400000 */
[--C-:B------:R-:W-:Y:S02]  /*0bd0*/  IMAD R6, R6, UR6, R13.reuse ;  /* 0x0000000606067c24 */ /* 0x100fe4000f8e020d */
[----:B------:R-:W-:Y:S01]  /*0be0*/  FMUL R12, R15, R14 ;  /* 0x0000000e0f0c7220 */ /* 0x000fe20000400000 */
[----:B------:R-:W-:-:S02]  /*0bf0*/  IMAD R7, R18, UR6, R13 ;  /* 0x0000000612077c24 */ /* 0x000fc4000f8e020d */
[-C--:B------:R-:W-:Y:S01]  /*0c00*/  FMUL R14, R16, R17.reuse ;  /* 0x00000011100e7220 */ /* 0x080fe20000400000 */
[----:B------:R-:W-:Y:S02]  /*0c10*/  IMAD R8, R8, UR6, R13 ;  /* 0x0000000608087c24 */ /* 0x000fe4000f8e020d */
[C---:B------:R-:W-:Y:S01]  /*0c20*/  FMUL R13, R15.reuse, R17 ;  /* 0x000000110f0d7220 */ /* 0x040fe20000400000 */
[-C--:B------:R-:W-:Y:S01]  /*0c30*/  FMUL R15, R15, R19.reuse ;  /* 0x000000130f0f7220 */ /* 0x080fe20000400000 */
[----:B------:R-:W-:Y:S01]  /*0c40*/  FMUL R16, R16, R19 ;  /* 0x0000001310107220 */ /* 0x000fe20000400000 */
[C---:B------:R-:W-:Y:S01]  /*0c50*/  IMAD.IADD R17, R20.reuse, 0x1, R5 ;  /* 0x0000000114117824 */ /* 0x040fe200078e0205 */
[----:B------:R-:W-:Y:S01]  /*0c60*/  UMOV UR4, URZ ;  /* 0x000000ff00047c82 */ /* 0x000fe20008000000 */
[C---:B------:R-:W-:Y:S01]  /*0c70*/  IMAD.IADD R18, R20.reuse, 0x1, R7 ;  /* 0x0000000114127824 */ /* 0x040fe200078e0207 */
[----:B------:R-:W-:Y:S01]  /*0c80*/  UMOV UR5, URZ ;  /* 0x000000ff00057c82 */ /* 0x000fe20008000000 */
[C---:B------:R-:W-:Y:S01]  /*0c90*/  IMAD.IADD R19, R20.reuse, 0x1, R6 ;  /* 0x0000000114137824 */ /* 0x040fe200078e0206 */
[----:B------:R-:W-:Y:S01]  /*0ca0*/  UMOV UR6, URZ ;  /* 0x000000ff00067c82 */ /* 0x000fe20008000000 */
[----:B------:R-:W-:-:S07]  /*0cb0*/  IMAD.IADD R20, R20, 0x1, R8 ;  /* 0x0000000114147824 */ /* 0x000fce00078e0208 */
.L_x_29:
[----:B0-----:R-:W0:Y:S01]  /*0cc0*/  LDCU.64 UR20, c[0x0][0x390] ;  /* 0x00007200ff1477ac */ /* 0x001e220008000a00 */
[----:B------:R-:W-:Y:S02]  /*0cd0*/  UIADD3 UR4, UPT, UPT, UR4, 0x1, URZ ;  /* 0x0000000104047890 */ /* 0x000fe4000fffe0ff */
[----:B0-----:R-:W-:Y:S02]  /*0ce0*/  UISETP.GE.U32.AND UP2, UPT, UR21, 0x4, UPT ;  /* 0x000000041500788c */ /* 0x001fe4000bf46070 */
[----:B------:R-:W-:Y:S02]  /*0cf0*/  UISETP.NE.AND UP0, UPT, UR4, UR20, UPT ;  /* 0x000000140400728c */ /* 0x000fe4000bf05270 */
[----:B------:R-:W-:-:S05]  /*0d00*/  ULOP3.LUT UP1, UR11, UR21, 0x3, URZ, 0xc0, !UPT ;  /* 0x00000003150b7892 */ /* 0x000fca000f82c0ff */
[----:B-1----:R-:W-:Y:S07]  /*0d10*/  BRA.U !UP2, `(.L_x_25) ;  /* 0x0000000d0a647547 */ /* 0x002fee000b800000 */
[----:B------:R-:W0:Y:S01]  /*0d20*/  LDC R21, c[0x0][0x3b4] ;  /* 0x0000ed00ff157b82 */ /* 0x000e220000000800 */
[----:B------:R-:W-:Y:S01]  /*0d30*/  SHF.R.S32.HI R25, RZ, 0x1f, R20 ;  /* 0x0000001fff197819 */ /* 0x000fe20000011414 */
[----:B------:R-:W-:Y:S01]  /*0d40*/  ULOP3.LUT UR9, UR21, 0x7ffffffc, URZ, 0xc0, !UPT ;  /* 0x7ffffffc15097892 */ /* 0x000fe2000f8ec0ff */
[----:B------:R-:W-:Y:S01]  /*0d50*/  IADD3 R24, P6, PT, R20, UR5, RZ ;  /* 0x0000000514187c10 */ /* 0x000fe2000ffde0ff */
[----:B------:R-:W1:Y:S01]  /*0d60*/  LDCU.64 UR18, c[0x0][0x388] ;  /* 0x00007100ff1277ac */ /* 0x000e620008000a00 */
[----:B------:R-:W-:Y:S02]  /*0d70*/  SHF.R.S32.HI R35, RZ, 0x1f, R6 ;  /* 0x0000001fff237819 */ /* 0x000fe40000011406 */
[----:B------:R-:W-:Y:S01]  /*0d80*/  IADD3 R34, P1, PT, R6, UR5, RZ ;  /* 0x0000000506227c10 */ /* 0x000fe2000ff3e0ff */
[----:B------:R-:W2:Y:S01]  /*0d90*/  LDC.64 R64, c[0x0][0x3c8] ;  /* 0x0000f200ff407b82 */ /* 0x000ea20000000a00 */
[----:B------:R-:W-:Y:S01]  /*0da0*/  IADD3.X R25, PT, PT, R25, UR6, RZ, P6, !PT ;  /* 0x0000000619197c10 */ /* 0x000fe2000b7fe4ff */
[----:B------:R-:W-:Y:S01]  /*0db0*/  UIADD3 UR9, UPT, UPT, -UR9, URZ, URZ ;  /* 0x000000ff09097290 */ /* 0x000fe2000fffe1ff */
[----:B------:R-:W-:-:S02]  /*0dc0*/  IADD3.X R35, PT, PT, R35, UR6, RZ, P1, !PT ;  /* 0x0000000623237c10 */ /* 0x000fc40008ffe4ff */
[----:B------:R-:W-:Y:S02]  /*0dd0*/  SHF.R.S32.HI R27, RZ, 0x1f, R8 ;  /* 0x0000001fff1b7819 */ /* 0x000fe40000011408 */
[----:B------:R-:W-:Y:S02]  /*0de0*/  IADD3 R26, P5, PT, R8, UR5, RZ ;  /* 0x00000005081a7c10 */ /* 0x000fe4000ffbe0ff */
[----:B------:R-:W-:Y:S02]  /*0df0*/  SHF.R.S32.HI R29, RZ, 0x1f, R18 ;  /* 0x0000001fff1d7819 */ /* 0x000fe40000011412 */
[----:B------:R-:W-:Y:S02]  /*0e00*/  IADD3 R28, P4, PT, R18, UR5, RZ ;  /* 0x00000005121c7c10 */ /* 0x000fe4000ff9e0ff */
[----:B------:R-:W-:Y:S02]  /*0e10*/  SHF.R.S32.HI R31, RZ, 0x1f, R7 ;  /* 0x0000001fff1f7819 */ /* 0x000fe40000011407 */
[----:B------:R-:W-:-:S02]  /*0e20*/  IADD3 R30, P3, PT, R7, UR5, RZ ;  /* 0x00000005071e7c10 */ /* 0x000fc4000ff7e0ff */
[----:B------:R-:W-:Y:S02]  /*0e30*/  SHF.R.S32.HI R33, RZ, 0x1f, R19 ;  /* 0x0000001fff217819 */ /* 0x000fe40000011413 */
[----:B------:R-:W-:Y:S02]  /*0e40*/  IADD3 R32, P2, PT, R19, UR5, RZ ;  /* 0x0000000513207c10 */ /* 0x000fe4000ff5e0ff */
[----:B------:R-:W-:Y:S02]  /*0e50*/  SHF.R.S32.HI R36, RZ, 0x1f, R17 ;  /* 0x0000001fff247819 */ /* 0x000fe40000011411 */
[----:B------:R-:W-:Y:S02]  /*0e60*/  IADD3 R23, P0, PT, R17, UR5, RZ ;  /* 0x0000000511177c10 */ /* 0x000fe4000ff1e0ff */
[C---:B------:R-:W-:Y:S01]  /*0e70*/  SHF.L.U64.HI R25, R24.reuse, 0x2, R25 ;  /* 0x0000000218197819 */ /* 0x040fe20000010219 */
[----:B------:R-:W-:Y:S01]  /*0e80*/  IMAD.SHL.U32 R24, R24, 0x4, RZ ;  /* 0x0000000418187824 */ /* 0x000fe200078e00ff */
[C---:B------:R-:W-:Y:S01]  /*0e90*/  SHF.L.U64.HI R35, R34.reuse, 0x2, R35 ;  /* 0x0000000222237819 */ /* 0x040fe20000010223 */
[----:B------:R-:W-:Y:S01]  /*0ea0*/  IMAD.SHL.U32 R34, R34, 0x4, RZ ;  /* 0x0000000422227824 */ /* 0x000fe200078e00ff */
[----:B------:R-:W-:Y:S01]  /*0eb0*/  SHF.R.S32.HI R39, RZ, 0x1f, R5 ;  /* 0x0000001fff277819 */ /* 0x000fe20000011405 */
[----:B0-----:R-:W-:Y:S01]  /*0ec0*/  IMAD.WIDE R40, R21, 0x8, R24 ;  /* 0x0000000815287825 */ /* 0x001fe200078e0218 */
[----:B------:R-:W-:-:S02]  /*0ed0*/  IADD3 R22, P6, PT, R5, UR5, RZ ;  /* 0x0000000505167c10 */ /* 0x000fc4000ffde0ff */
[----:B------:R-:W-:Y:S01]  /*0ee0*/  IADD3.X R27, PT, PT, R27, UR6, RZ, P5, !PT ;  /* 0x000000061b1b7c10 */ /* 0x000fe2000affe4ff */
[----:B------:R-:W-:Y:S01]  /*0ef0*/  IMAD.WIDE R42, R21, 0xc, R24 ;  /* 0x0000000c152a7825 */ /* 0x000fe200078e0218 */
[----:B------:R-:W-:Y:S02]  /*0f00*/  IADD3.X R29, PT, PT, R29, UR6, RZ, P4, !PT ;  /* 0x000000061d1d7c10 */ /* 0x000fe4000a7fe4ff */
[----:B------:R-:W-:Y:S01]  /*0f10*/  IADD3.X R31, PT, PT, R31, UR6, RZ, P3, !PT ;  /* 0x000000061f1f7c10 */ /* 0x000fe20009ffe4ff */
[----:B------:R-:W-:Y:S01]  /*0f20*/  IMAD.SHL.U32 R38, R22, 0x4, RZ ;  /* 0x0000000416267824 */ /* 0x000fe200078e00ff */
[----:B------:R-:W-:Y:S02]  /*0f30*/  IADD3.X R33, PT, PT, R33, UR6, RZ, P2, !PT ;  /* 0x0000000621217c10 */ /* 0x000fe400097fe4ff */
[----:B------:R-:W-:Y:S02]  /*0f40*/  IADD3.X R36, PT, PT, R36, UR6, RZ, P0, !PT ;  /* 0x0000000624247c10 */ /* 0x000fe400087fe4ff */
[C---:B------:R-:W-:Y:S01]  /*0f50*/  SHF.L.U64.HI R27, R26.reuse, 0x2, R27 ;  /* 0x000000021a1b7819 */ /* 0x040fe2000001021b */
[----:B------:R-:W-:Y:S01]  /*0f60*/  IMAD.SHL.U32 R26, R26, 0x4, RZ ;  /* 0x000000041a1a7824 */ /* 0x000fe200078e00ff */
[C---:B------:R-:W-:Y:S01]  /*0f70*/  SHF.L.U64.HI R29, R28.reuse, 0x2, R29 ;  /* 0x000000021c1d7819 */ /* 0x040fe2000001021d */
[----:B------:R-:W-:Y:S01]  /*0f80*/  IMAD.SHL.U32 R28, R28, 0x4, RZ ;  /* 0x000000041c1c7824 */ /* 0x000fe200078e00ff */
[C---:B------:R-:W-:Y:S01]  /*0f90*/  SHF.L.U64.HI R31, R30.reuse, 0x2, R31 ;  /* 0x000000021e1f7819 */ /* 0x040fe2000001021f */
[----:B------:R-:W-:Y:S01]  /*0fa0*/  IMAD.SHL.U32 R30, R30, 0x4, RZ ;  /* 0x000000041e1e7824 */ /* 0x000fe200078e00ff */
[C---:B------:R-:W-:Y:S01]  /*0fb0*/  SHF.L.U64.HI R33, R32.reuse, 0x2, R33 ;  /* 0x0000000220217819 */ /* 0x040fe20000010221 */
[----:B------:R-:W-:Y:S01]  /*0fc0*/  IMAD.SHL.U32 R32, R32, 0x4, RZ ;  /* 0x0000000420207824 */ /* 0x000fe200078e00ff */
[----:B------:R-:W-:Y:S01]  /*0fd0*/  IADD3.X R39, PT, PT, R39, UR6, RZ, P6, !PT ;  /* 0x0000000627277c10 */ /* 0x000fe2000b7fe4ff */
[----:B------:R-:W-:Y:S01]  /*0fe0*/  IMAD.WIDE R44, R21, 0x8, R26 ;  /* 0x00000008152c7825 */ /* 0x000fe200078e021a */
[----:B------:R-:W-:-:S02]  /*0ff0*/  SHF.L.U64.HI R37, R23, 0x2, R36 ;  /* 0x0000000217257819 */ /* 0x000fc40000010224 */
[----:B------:R-:W-:Y:S01]  /*1000*/  IADD3 R81, P0, PT, R24, UR15, RZ ;  /* 0x0000000f18517c10 */ /* 0x000fe2000ff1e0ff */
[----:B------:R-:W-:Y:S01]  /*1010*/  IMAD.SHL.U32 R36, R23, 0x4, RZ ;  /* 0x0000000417247824 */ /* 0x000fe200078e00ff */
[----:B------:R-:W-:Y:S01]  /*1020*/  IADD3 R83, P1, PT, R34, UR15, RZ ;  /* 0x0000000f22537c10 */ /* 0x000fe2000ff3e0ff */
[----:B------:R-:W-:Y:S01]  /*1030*/  IMAD.WIDE R46, R21, 0xc, R26 ;  /* 0x0000000c152e7825 */ /* 0x000fe200078e021a */
[----:B------:R-:W-:Y:S02]  /*1040*/  SHF.L.U64.HI R39, R22, 0x2, R39 ;  /* 0x0000000216277819 */ /* 0x000fe40000010227 */
[----:B------:R-:W-:Y:S01]  /*1050*/  IADD3.X R85, PT, PT, R25, UR10, RZ, P0, !PT ;  /* 0x0000000a19557c10 */ /* 0x000fe200087fe4ff */
[----:B------:R-:W-:Y:S01]  /*1060*/  IMAD.WIDE R48, R21, 0x8, R28 ;  /* 0x0000000815307825 */ /* 0x000fe200078e021c */
[----:B------:R-:W-:-:S03]  /*1070*/  IADD3.X R87, PT, PT, R35, UR10, RZ, P1, !PT ;  /* 0x0000000a23577c10 */ /* 0x000fc60008ffe4ff */
[----:B------:R-:W-:-:S04]  /*1080*/  IMAD.WIDE R50, R21, 0xc, R28 ;  /* 0x0000000c15327825 */ /* 0x000fc800078e021c */
[----:B------:R-:W-:-:S04]  /*1090*/  IMAD.WIDE R52, R21, 0x8, R30 ;  /* 0x0000000815347825 */ /* 0x000fc800078e021e */
[----:B------:R-:W-:-:S04]  /*10a0*/  IMAD.WIDE R54, R21, 0xc, R30 ;  /* 0x0000000c15367825 */ /* 0x000fc800078e021e */
[----:B------:R-:W-:-:S04]  /*10b0*/  IMAD.WIDE R56, R21, 0x8, R32 ;  /* 0x0000000815387825 */ /* 0x000fc800078e0220 */
[----:B------:R-:W-:-:S04]  /*10c0*/  IMAD.WIDE R58, R21, 0xc, R32 ;  /* 0x0000000c153a7825 */ /* 0x000fc800078e0220 */
[----:B------:R-:W-:-:S04]  /*10d0*/  IMAD.WIDE R60, R21, 0x8, R36 ;  /* 0x00000008153c7825 */ /* 0x000fc800078e0224 */
[----:B------:R-:W-:-:S04]  /*10e0*/  IMAD.WIDE R62, R21, 0xc, R36 ;  /* 0x0000000c153e7825 */ /* 0x000fc800078e0224 */
[----:B-12---:R-:W-:-:S07]  /*10f0*/  IMAD.WIDE R22, R21, 0x8, R34 ;  /* 0x0000000815167825 */ /* 0x006fce00078e0222 */
.L_x_26:
[----:B------:R-:W-:-:S04]  /*1100*/  IADD3 R66, P0, PT, R3, UR7, RZ ;  /* 0x0000000703427c10 */ /* 0x000fc8000ff1e0ff */
[----:B------:R-:W-:Y:S02]  /*1110*/  IADD3.X R67, PT, PT, R4, UR8, RZ, P0, !PT ;  /* 0x0000000804437c10 */ /* 0x000fe400087fe4ff */
[----:B------:R-:W-:-:S04]  /*1120*/  LEA R68, P0, R66, UR18, 0x2 ;  /* 0x0000001242447c11 */ /* 0x000fc8000f8010ff */
[----:B------:R-:W-:-:S05]  /*1130*/  LEA.HI.X R69, R66, UR19, R67, 0x2, P0 ;  /* 0x0000001342457c11 */ /* 0x000fca00080f1443 */
[----:B------:R0:W2:Y:S01]  /*1140*/  LDG.E R80, desc[UR12][R68.64] ;  /* 0x0000000c44507981 */ /* 0x0000a2000c1e1900 */
[C---:B------:R-:W-:Y:S02]  /*1150*/  IADD3 R74, P0, PT, R64.reuse, R38, RZ ;  /* 0x00000026404a7210 */ /* 0x040fe40007f1e0ff */
[----:B------:R-:W-:-:S03]  /*1160*/  IADD3 R72, P1, PT, R64, R36, RZ ;  /* 0x0000002440487210 */ /* 0x000fc60007f3e0ff */
[C---:B------:R-:W-:Y:S01]  /*1170*/  IMAD.X R75, R65.reuse, 0x1, R39, P0 ;  /* 0x00000001414b7824 */ /* 0x040fe200000e0627 */
[C---:B------:R-:W-:Y:S01]  /*1180*/  IADD3 R78, P0, PT, R64.reuse, R34, RZ ;  /* 0x00000022404e7210 */ /* 0x040fe20007f1e0ff */
[----:B------:R-:W-:Y:S01]  /*1190*/  IMAD.X R73, R65, 0x1, R37, P1 ;  /* 0x0000000141497824 */ /* 0x000fe200008e0625 */
[----:B------:R-:W-:-:S03]  /*11a0*/  IADD3 R76, P1, PT, R64, R32, RZ ;  /* 0x00000020404c7210 */ /* 0x000fc60007f3e0ff */
[C---:B------:R-:W-:Y:S01]  /*11b0*/  IMAD.X R79, R65.reuse, 0x1, R35, P0 ;  /* 0x00000001414f7824 */ /* 0x040fe200000e0623 */
[C---:B------:R-:W-:Y:S01]  /*11c0*/  IADD3 R70, P0, PT, R64.reuse, R30, RZ ;  /* 0x0000001e40467210 */ /* 0x040fe20007f1e0ff */
[----:B------:R-:W-:Y:S01]  /*11d0*/  IMAD.X R77, R65, 0x1, R33, P1 ;  /* 0x00000001414d7824 */ /* 0x000fe200008e0621 */
[----:B------:R-:W-:-:S03]  /*11e0*/  IADD3 R66, P1, PT, R64, R28, RZ ;  /* 0x0000001c40427210 */ /* 0x000fc60007f3e0ff */
[C---:B------:R-:W-:Y:S02]  /*11f0*/  IMAD.X R71, R65.reuse, 0x1, R31, P0 ;  /* 0x0000000141477824 */ /* 0x040fe400000e061f */
[----:B------:R-:W-:Y:S01]  /*1200*/  IMAD.X R67, R65, 0x1, R29, P1 ;  /* 0x0000000141437824 */ /* 0x000fe200008e061d */
[----:B0-----:R-:W-:-:S04]  /*1210*/  IADD3 R68, P2, PT, R68, UR16, RZ ;  /* 0x0000001044447c10 */ /* 0x001fc8000ff5e0ff */
[----:B------:R-:W-:Y:S01]  /*1220*/  IADD3.X R69, PT, PT, R69, UR17, RZ, P2, !PT ;  /* 0x0000001145457c10 */ /* 0x000fe200097fe4ff */
[-C--:B--2---:R-:W-:Y:S01]  /*1230*/  FMUL R89, R12, R80.reuse ;  /* 0x000000500c597220 */ /* 0x084fe20000400000 */
[-C--:B------:R-:W-:Y:S01]  /*1240*/  FMUL R91, R11, R80.reuse ;  /* 0x000000500b5b7220 */ /* 0x080fe20000400000 */
[----:B------:R-:W-:-:S03]  /*1250*/  FMUL R93, R13, R80 ;  /* 0x000000500d5d7220 */ /* 0x000fc60000400000 */
[----:B------:R0:W-:Y:S01]  /*1260*/  REDG.E.ADD.F32.FTZ.RN.STRONG.GPU desc[UR12][R74.64], R89 ;  /* 0x000000594a0079a6 */ /* 0x0001e2000c12f30c */
[----:B------:R-:W-:-:S03]  /*1270*/  FMUL R82, R14, R80 ;  /* 0x000000500e527220 */ /* 0x000fc60000400000 */
[----:B------:R1:W-:Y:S01]  /*1280*/  REDG.E.ADD.F32.FTZ.RN.STRONG.GPU desc[UR12][R72.64], R91 ;  /* 0x0000005b480079a6 */ /* 0x0003e2000c12f30c */
[----:B------:R-:W-:-:S03]  /*1290*/  FMUL R84, R16, R80 ;  /* 0x0000005010547220 */ /* 0x000fc60000400000 */
[----:B------:R2:W-:Y:S01]  /*12a0*/  REDG.E.ADD.F32.FTZ.RN.STRONG.GPU desc[UR12][R78.64], R93 ;  /* 0x0000005d4e0079a6 */ /* 0x0005e2000c12f30c */
[C---:B0-----:R-:W-:Y:S01]  /*12b0*/  IADD3 R74, P0, PT, R64.reuse, R26, RZ ;  /* 0x0000001a404a7210 */ /* 0x041fe20007f1e0ff */
[----:B------:R-:W-:Y:S02]  /*12c0*/  FMUL R89, R15, R80 ;  /* 0x000000500f597220 */ /* 0x000fe40000400000 */
[----:B------:R-:W-:Y:S01]  /*12d0*/  REDG.E.ADD.F32.FTZ.RN.STRONG.GPU desc[UR12][R76.64], R82 ;  /* 0x000000524c0079a6 */ /* 0x000fe2000c12f30c */
[----:B-1----:R-:W-:Y:S01]  /*12e0*/  IADD3 R72, P1, PT, R64, R24, RZ ;  /* 0x0000001840487210 */ /* 0x002fe20007f3e0ff */
[----:B------:R-:W-:Y:S02]  /*12f0*/  IMAD.X R75, R65, 0x1, R27, P0 ;  /* 0x00000001414b7824 */ /* 0x000fe400000e061b */
[-C--:B------:R-:W-:Y:S01]  /*1300*/  FMUL R91, R9, R80.reuse ;  /* 0x00000050095b7220 */ /* 0x080fe20000400000 */
[----:B------:R0:W-:Y:S01]  /*1310*/  REDG.E.ADD.F32.FTZ.RN.STRONG.GPU desc[UR12][R70.64], R89 ;  /* 0x00000059460079a6 */ /* 0x0001e2000c12f30c */
[----:B------:R-:W-:Y:S01]  /*1320*/  IADD3.X R73, PT, PT, R65, R25, RZ, P1, !PT ;  /* 0x0000001941497210 */ /* 0x000fe20000ffe4ff */
[----:B--2---:R-:W-:-:S02]  /*1330*/  FMUL R93, R10, R80 ;  /* 0x000000500a5d7220 */ /* 0x004fc40000400000 */
[----:B------:R1:W-:Y:S04]  /*1340*/  REDG.E.ADD.F32.FTZ.RN.STRONG.GPU desc[UR12][R66.64], R84 ;  /* 0x00000054420079a6 */ /* 0x0003e8000c12f30c */
[----:B------:R2:W-:Y:S04]  /*1350*/  REDG.E.ADD.F32.FTZ.RN.STRONG.GPU desc[UR12][R74.64], R91 ;  /* 0x0000005b4a0079a6 */ /* 0x0005e8000c12f30c */
[----:B------:R3:W-:Y:S04]  /*1360*/  REDG.E.ADD.F32.FTZ.RN.STRONG.GPU desc[UR12][R72.64], R93 ;  /* 0x0000005d480079a6 */ /* 0x0007e8000c12f30c */
[----:B------:R4:W5:Y:S01]  /*1370*/  LDG.E R80, desc[UR12][R68.64] ;  /* 0x0000000c44507981 */ /* 0x000962000c1e1900 */
[----:B0-----:R-:W-:-:S02]  /*1380*/  IADD3 R70, P0, P1, R64, UR15, R38 ;  /* 0x0000000f40467c10 */ /* 0x001fc4000f91e026 */
[C---:B-1----:R-:W-:Y:S02]  /*1390*/  IADD3 R66, P2, P3, R64.reuse, UR15, R36 ;  /* 0x0000000f40427c10 */ /* 0x042fe4000fb5e024 */
[C---:B------:R-:W-:Y:S02]  /*13a0*/  IADD3.X R71, PT, PT, R65.reuse, UR10, R39, P0, P1 ;  /* 0x0000000a41477c10 */ /* 0x040fe400087e2427 */
[C---:B------:R-:W-:Y:S02]  /*13b0*/  IADD3 R78, P0, PT, R64.reuse, R83, RZ ;  /* 0x00000053404e7210 */ /* 0x040fe40007f1e0ff */
[C---:B------:R-:W-:Y:S02]  /*13c0*/  IADD3.X R67, PT, PT, R65.reuse, UR10, R37, P2, P3 ;  /* 0x0000000a41437c10 */ /* 0x040fe400097e6425 */
[C---:B------:R-:W-:Y:S01]  /*13d0*/  IADD3 R76, P1, P2, R64.reuse, UR15, R32 ;  /* 0x0000000f404c7c10 */ /* 0x040fe2000fa3e020 */
[----:B------:R-:W-:Y:S01]  /*13e0*/  IMAD.X R79, R65, 0x1, R87, P0 ;  /* 0x00000001414f7824 */ /* 0x000fe200000e0657 */
[----:B--2---:R-:W-:-:S02]  /*13f0*/  IADD3 R74, P0, P3, R64, UR15, R30 ;  /* 0x0000000f404a7c10 */ /* 0x004fc4000fb1e01e */
[C---:B------:R-:W-:Y:S02]  /*1400*/  IADD3.X R77, PT, PT, R65.reuse, UR10, R33, P1, P2 ;  /* 0x0000000a414d7c10 */ /* 0x040fe40008fe4421 */
[----:B---3--:R-:W-:Y:S02]  /*1410*/  IADD3 R72, P1, P2, R64, UR15, R28 ;  /* 0x0000000f40487c10 */ /* 0x008fe4000fa3e01c */
[C---:B------:R-:W-:Y:S02]  /*1420*/  IADD3.X R75, PT, PT, R65.reuse, UR10, R31, P0, P3 ;  /* 0x0000000a414b7c10 */ /* 0x040fe400087e641f */
[----:B------:R-:W-:Y:S02]  /*1430*/  IADD3.X R73, PT, PT, R65, UR10, R29, P1, P2 ;  /* 0x0000000a41497c10 */ /* 0x000fe40008fe441d */
[----:B----4-:R-:W-:-:S04]  /*1440*/  IADD3 R68, P3, PT, R68, UR16, RZ ;  /* 0x0000001044447c10 */ /* 0x010fc8000ff7e0ff */
[----:B------:R-:W-:Y:S01]  /*1450*/  IADD3.X R69, PT, PT, R69, UR17, RZ, P3, !PT ;  /* 0x0000001145457c10 */ /* 0x000fe20009ffe4ff */
[-C--:B-----5:R-:W-:Y:S01]  /*1460*/  FMUL R89, R12, R80.reuse ;  /* 0x000000500c597220 */ /* 0x0a0fe20000400000 */
[-C--:B------:R-:W-:Y:S01]  /*1470*/  FMUL R82, R11, R80.reuse ;  /* 0x000000500b527220 */ /* 0x080fe20000400000 */
[-C--:B------:R-:W-:Y:S01]  /*1480*/  FMUL R91, R13, R80.reuse ;  /* 0x000000500d5b7220 */ /* 0x080fe20000400000 */
[-C--:B------:R-:W-:Y:S02]  /*1490*/  FMUL R93, R14, R80.reuse ;  /* 0x000000500e5d7220 */ /* 0x080fe40000400000 */
[----:B------:R0:W-:Y:S04]  /*14a0*/  REDG.E.ADD.F32.FTZ.RN.STRONG.GPU desc[UR12][R70.64], R89 ;  /* 0x00000059460079a6 */ /* 0x0001e8000c12f30c */
[----:B------:R1:W-:Y:S01]  /*14b0*/  REDG.E.ADD.F32.FTZ.RN.STRONG.GPU desc[UR12][R66.64], R82 ;  /* 0x00000052420079a6 */ /* 0x0003e2000c12f30c */
[----:B------:R-:W-:-:S03]  /*14c0*/  FMUL R84, R16, R80 ;  /* 0x0000005010547220 */ /* 0x000fc60000400000 */
[----:B------:R2:W-:Y:S01]  /*14d0*/  REDG.E.ADD.F32.FTZ.RN.STRONG.GPU desc[UR12][R78.64], R91 ;  /* 0x0000005b4e0079a6 */ /* 0x0005e2000c12f30c */
[C---:B0-----:R-:W-:Y:S01]  /*14e0*/  IADD3 R70, P0, P1, R64.reuse, UR15, R26 ;  /* 0x0000000f40467c10 */ /* 0x041fe2000f91e01a */
[-C--:B------:R-:W-:Y:S02]  /*14f0*/  FMUL R89, R15, R80.reuse ;  /* 0x000000500f597220 */ /* 0x080fe40000400000 */
[----:B------:R0:W-:Y:S01]  /*1500*/  REDG.E.ADD.F32.FTZ.RN.STRONG.GPU desc[UR12][R76.64], R93 ;  /* 0x0000005d4c0079a6 */ /* 0x0001e2000c12f30c */
[----:B-1----:R-:W-:Y:S02]  /*1510*/  IADD3 R66, P2, PT, R64, R81, RZ ;  /* 0x0000005140427210 */ /* 0x002fe40007f5e0ff */
[----:B------:R-:W-:Y:S01]  /*1520*/  IADD3.X R71, PT, PT, R65, UR10, R27, P0, P1 ;  /* 0x0000000a41477c10 */ /* 0x000fe200087e241b */
[----:B------:R1:W-:Y:S01]  /*1530*/  REDG.E.ADD.F32.FTZ.RN.STRONG.GPU desc[UR12][R74.64], R89 ;  /* 0x000000594a0079a6 */ /* 0x0003e2000c12f30c */
[----:B--2---:R-:W-:Y:S01]  /*1540*/  FMUL R91, R9, R80 ;  /* 0x00000050095b7220 */ /* 0x004fe20000400000 */
[----:B------:R-:W-:-:S02]  /*1550*/  IMAD.X R67, R65, 0x1, R85, P2 ;  /* 0x0000000141437824 */ /* 0x000fc400010e0655 */
[----:B------:R-:W-:Y:S01]  /*1560*/  REDG.E.ADD.F32.FTZ.RN.STRONG.GPU desc[UR12][R72.64], R84 ;  /* 0x00000054480079a6 */ /* 0x000fe2000c12f30c */
[----:B0-----:R-:W-:-:S03]  /*1570*/  FMUL R93, R10, R80 ;  /* 0x000000500a5d7220 */ /* 0x001fc60000400000 */
[----:B------:R0:W-:Y:S04]  /*1580*/  REDG.E.ADD.F32.FTZ.RN.STRONG.GPU desc[UR12][R70.64], R91 ;  /* 0x0000005b460079a6 */ /* 0x0001e8000c12f30c */
[----:B------:R2:W-:Y:S04]  /*1590*/  REDG.E.ADD.F32.FTZ.RN.STRONG.GPU desc[UR12][R66.64], R93 ;  /* 0x0000005d420079a6 */ /* 0x0005e8000c12f30c */
[----:B------:R3:W4:Y:S01]  /*15a0*/  LDG.E R80, desc[UR12][R68.64] ;  /* 0x0000000c44507981 */ /* 0x000722000c1e1900 */
[----:B-1----:R-:W-:Y:S01]  /*15b0*/  IMAD.WIDE R74, R21, 0x8, R38 ;  /* 0x00000008154a7825 */ /* 0x002fe200078e0226 */
[----:B------:R-:W-:-:S02]  /*15c0*/  IADD3 R76, P1, PT, R60, R64, RZ ;  /* 0x000000403c4c7210 */ /* 0x000fc40007f3e0ff */
[----:B------:R-:W-:-:S03]  /*15d0*/  IADD3 R78, P0, PT, R74, R64, RZ ;  /* 0x000000404a4e7210 */ /* 0x000fc60007f1e0ff */
[--C-:B------:R-:W-:Y:S01]  /*15e0*/  IMAD.X R77, R61, 0x1, R65.reuse, P1 ;  /* 0x000000013d4d7824 */ /* 0x100fe200008e0641 */
[-C--:B0-----:R-:W-:Y:S01]  /*15f0*/  IADD3 R70, P1, PT, R56, R64.reuse, RZ ;  /* 0x0000004038467210 */ /* 0x081fe20007f3e0ff */
[----:B------:R-:W-:Y:S01]  /*1600*/  IMAD.X R79, R75, 0x1, R65, P0 ;  /* 0x000000014b4f7824 */ /* 0x000fe200000e0641 */
[----:B------:R-:W-:-:S03]  /*1610*/  IADD3 R72, P0, PT, R22, R64, RZ ;  /* 0x0000004016487210 */ /* 0x000fc60007f1e0ff */
[--C-:B------:R-:W-:Y:S01]  /*1620*/  IMAD.X R71, R57, 0x1, R65.reuse, P1 ;  /* 0x0000000139477824 */ /* 0x100fe200008e0641 */
[-C--:B------:R-:W-:Y:S01]  /*1630*/  IADD3 R74, P1, PT, R48, R64.reuse, RZ ;  /* 0x00000040304a7210 */ /* 0x080fe20007f3e0ff */
[----:B------:R-:W-:Y:S01]  /*1640*/  IMAD.X R73, R23, 0x1, R65, P0 ;  /* 0x0000000117497824 */ /* 0x000fe200000e0641 */
[----:B--2---:R-:W-:-:S03]  /*1650*/  IADD3 R66, P0, PT, R52, R64, RZ ;  /* 0x0000004034427210 */ /* 0x004fc60007f1e0ff */
[--C-:B------:R-:W-:Y:S02]  /*1660*/  IMAD.X R75, R49, 0x1, R65.reuse, P1 ;  /* 0x00000001314b7824 */ /* 0x100fe400008e0641 */
[----:B------:R-:W-:Y:S01]  /*1670*/  IMAD.X R67, R53, 0x1, R65, P0 ;  /* 0x0000000135437824 */ /* 0x000fe200000e0641 */
[----:B---3--:R-:W-:-:S04]  /*1680*/  IADD3 R68, P2, PT, R68, UR16, RZ ;  /* 0x0000001044447c10 */ /* 0x008fc8000ff5e0ff */
[----:B------:R-:W-:Y:S01]  /*1690*/  IADD3.X R69, PT, PT, R69, UR17, RZ, P2, !PT ;  /* 0x0000001145457c10 */ /* 0x000fe200097fe4ff */
[-C--:B----4-:R-:W-:Y:S01]  /*16a0*/  FMUL R89, R12, R80.reuse ;  /* 0x000000500c597220 */ /* 0x090fe20000400000 */
        /* <DEDUP_REMOVED lines=8> */
[----:B------:R-:W-:Y:S02]  /*1730*/  FMUL R89, R15, R80 ;  /* 0x000000500f597220 */ /* 0x000fe40000400000 */
[----:B------:R0:W-:Y:S01]  /*1740*/  REDG.E.ADD.F32.FTZ.RN.STRONG.GPU desc[UR12][R70.64], R82 ;  /* 0x00000052460079a6 */ /* 0x0001e2000c12f30c */
[----:B-1----:R-:W-:Y:S01]  /*1750*/  IADD3 R76, P0, PT, R44, R64, RZ ;  /* 0x000000402c4c7210 */ /* 0x002fe20007f1e0ff */
[-C--:B------:R-:W-:Y:S01]  /*1760*/  FMUL R91, R9, R80.reuse ;  /* 0x00000050095b7220 */ /* 0x080fe20000400000 */
[--C-:B------:R-:W-:Y:S01]  /*1770*/  IMAD.X R79, R41, 0x1, R65.reuse, P1 ;  /* 0x00000001294f7824 */ /* 0x100fe200008e0641 */
[----:B------:R1:W-:Y:S01]  /*1780*/  REDG.E.ADD.F32.FTZ.RN.STRONG.GPU desc[UR12][R66.64], R89 ;  /* 0x00000059420079a6 */ /* 0x0003e2000c12f30c */
[----:B--2---:R-:W-:Y:S01]  /*1790*/  FMUL R93, R10, R80 ;  /* 0x000000500a5d7220 */ /* 0x004fe20000400000 */
[----:B------:R-:W-:-:S02]  /*17a0*/  IMAD.X R77, R45, 0x1, R65, P0 ;  /* 0x000000012d4d7824 */ /* 0x000fc400000e0641 */
[----:B------:R2:W-:Y:S04]  /*17b0*/  REDG.E.ADD.F32.FTZ.RN.STRONG.GPU desc[UR12][R74.64], R84 ;  /* 0x000000544a0079a6 */ /* 0x0005e8000c12f30c */
[----:B------:R3:W-:Y:S04]  /*17c0*/  REDG.E.ADD.F32.FTZ.RN.STRONG.GPU desc[UR12][R76.64], R91 ;  /* 0x0000005b4c0079a6 */ /* 0x0007e8000c12f30c */
[----:B------:R4:W-:Y:S04]  /*17d0*/  REDG.E.ADD.F32.FTZ.RN.STRONG.GPU desc[UR12][R78.64], R93 ;  /* 0x0000005d4e0079a6 */ /* 0x0009e8000c12f30c */
[----:B------:R5:W3:Y:S01]  /*17e0*/  LDG.E R80, desc[UR12][R68.64] ;  /* 0x0000000c44507981 */ /* 0x000ae2000c1e1900 */
[----:B0-----:R-:W-:Y:S01]  /*17f0*/  IMAD.WIDE R70, R21, 0xc, R38 ;  /* 0x0000000c15467825 */ /* 0x001fe200078e0226 */
[----:B------:R-:W-:-:S03]  /*1800*/  IADD3 R72, P1, PT, R62, R64, RZ ;  /* 0x000000403e487210 */ /* 0x000fc60007f3e0ff */
[----:B-1----:R-:W-:Y:S01]  /*1810*/  IMAD.MOV.U32 R66, RZ, RZ, R34 ;  /* 0x000000ffff427224 */ /* 0x002fe200078e0022 */
[----:B------:R-:W-:Y:S01]  /*1820*/  IADD3 R70, P0, PT, R70, R64, RZ ;  /* 0x0000004046467210 */ /* 0x000fe20007f1e0ff */
[----:B------:R-:W-:Y:S02]  /*1830*/  IMAD.MOV.U32 R67, RZ, RZ, R35 ;  /* 0x000000ffff437224 */ /* 0x000fe400078e0023 */
[----:B------:R-:W-:Y:S02]  /*1840*/  IMAD.X R73, R63, 0x1, R65, P1 ;  /* 0x000000013f497824 */ /* 0x000fe400008e0641 */
[----:B------:R-:W-:-:S04]  /*1850*/  IMAD.WIDE R66, R21, 0xc, R66 ;  /* 0x0000000c15427825 */ /* 0x000fc800078e0242 */
[--C-:B------:R-:W-:Y:S01]  /*1860*/  IMAD.X R71, R71, 0x1, R65.reuse, P0 ;  /* 0x0000000147477824 */ /* 0x100fe200000e0641 */
[-C--:B------:R-:W-:Y:S02]  /*1870*/  IADD3 R88, P2, PT, R66, R64.reuse, RZ ;  /* 0x0000004042587210 */ /* 0x080fe40007f5e0ff */
[-C--:B--2---:R-:W-:Y:S02]  /*1880*/  IADD3 R74, P0, PT, R58, R64.reuse, RZ ;  /* 0x000000403a4a7210 */ /* 0x084fe40007f1e0ff */
[-C--:B------:R-:W-:Y:S01]  /*1890*/  IADD3 R66, P1, PT, R54, R64.reuse, RZ ;  /* 0x0000004036427210 */ /* 0x080fe20007f3e0ff */
[--C-:B------:R-:W-:Y:S02]  /*18a0*/  IMAD.X R89, R67, 0x1, R65.reuse, P2 ;  /* 0x0000000143597824 */ /* 0x100fe400010e0641 */
[--C-:B------:R-:W-:Y:S01]  /*18b0*/  IMAD.X R75, R59, 0x1, R65.reuse, P0 ;  /* 0x000000013b4b7824 */ /* 0x100fe200000e0641 */
[----:B-----5:R-:W-:Y:S01]  /*18c0*/  IADD3 R68, P0, PT, R50, R64, RZ ;  /* 0x0000004032447210 */ /* 0x020fe20007f1e0ff */
[----:B------:R-:W-:-:S04]  /*18d0*/  IMAD.X R67, R55, 0x1, R65, P1 ;  /* 0x0000000137437824 */ /* 0x000fc800008e0641 */
[----:B------:R-:W-:Y:S02]  /*18e0*/  IMAD.X R69, R51, 0x1, R65, P0 ;  /* 0x0000000133457824 */ /* 0x000fe400000e0641 */
[-C--:B---3--:R-:W-:Y:S01]  /*18f0*/  FMUL R82, R12, R80.reuse ;  /* 0x000000500c527220 */ /* 0x088fe20000400000 */
[-C--:B------:R-:W-:Y:S01]  /*1900*/  FMUL R77, R11, R80.reuse ;  /* 0x000000500b4d7220 */ /* 0x080fe20000400000 */
[----:B----4-:R-:W-:-:S03]  /*1910*/  FMUL R79, R13, R80 ;  /* 0x000000500d4f7220 */ /* 0x010fc60000400000 */
[----:B------:R0:W-:Y:S01]  /*1920*/  REDG.E.ADD.F32.FTZ.RN.STRONG.GPU desc[UR12][R70.64], R82 ;  /* 0x00000052460079a6 */ /* 0x0001e2000c12f30c */
[----:B------:R-:W-:-:S03]  /*1930*/  FMUL R91, R14, R80 ;  /* 0x000000500e5b7220 */ /* 0x000fc60000400000 */
[----:B------:R1:W-:Y:S01]  /*1940*/  REDG.E.ADD.F32.FTZ.RN.STRONG.GPU desc[UR12][R72.64], R77 ;  /* 0x0000004d480079a6 */ /* 0x0003e2000c12f30c */
[----:B------:R-:W-:-:S03]  /*1950*/  FMUL R93, R15, R80 ;  /* 0x000000500f5d7220 */ /* 0x000fc60000400000 */
[----:B------:R2:W-:Y:S01]  /*1960*/  REDG.E.ADD.F32.FTZ.RN.STRONG.GPU desc[UR12][R88.64], R79 ;  /* 0x0000004f580079a6 */ /* 0x0005e2000c12f30c */
[----:B0-----:R-:W-:-:S03]  /*1970*/  IADD3 R70, P1, PT, R46, R64, RZ ;  /* 0x000000402e467210 */ /* 0x001fc60007f3e0ff */
[----:B------:R0:W-:Y:S01]  /*1980*/  REDG.E.ADD.F32.FTZ.RN.STRONG.GPU desc[UR12][R74.64], R91 ;  /* 0x0000005b4a0079a6 */ /* 0x0001e2000c12f30c */
[----:B-1----:R-:W-:Y:S01]  /*1990*/  IADD3 R72, P2, PT, R42, R64, RZ ;  /* 0x000000402a487210 */ /* 0x002fe20007f5e0ff */
[-C--:B------:R-:W-:Y:S01]  /*19a0*/  FMUL R77, R16, R80.reuse ;  /* 0x00000050104d7220 */ /* 0x080fe20000400000 */
[--C-:B------:R-:W-:Y:S01]  /*19b0*/  IMAD.X R71, R47, 0x1, R65.reuse, P1 ;  /* 0x000000012f477824 */ /* 0x100fe200008e0641 */
[----:B------:R0:W-:Y:S01]  /*19c0*/  REDG.E.ADD.F32.FTZ.RN.STRONG.GPU desc[UR12][R66.64], R93 ;  /* 0x0000005d420079a6 */ /* 0x0001e2000c12f30c */
[-C--:B--2---:R-:W-:Y:S01]  /*19d0*/  FMUL R79, R9, R80.reuse ;  /* 0x00000050094f7220 */ /* 0x084fe20000400000 */
[--C-:B------:R-:W-:Y:S02]  /*19e0*/  IMAD.X R73, R43, 0x1, R65.reuse, P2 ;  /* 0x000000012b497824 */ /* 0x100fe400010e0641 */
[----:B------:R-:W-:Y:S01]  /*19f0*/  FMUL R89, R10, R80 ;  /* 0x000000500a597220 */ /* 0x000fe20000400000 */
[----:B------:R0:W-:Y:S04]  /*1a00*/  REDG.E.ADD.F32.FTZ.RN.STRONG.GPU desc[UR12][R68.64], R77 ;  /* 0x0000004d440079a6 */ /* 0x0001e8000c12f30c */
[----:B------:R0:W-:Y:S04]  /*1a10*/  REDG.E.ADD.F32.FTZ.RN.STRONG.GPU desc[UR12][R70.64], R79 ;  /* 0x0000004f460079a6 */ /* 0x0001e8000c12f30c */
[----:B------:R0:W-:Y:S01]  /*1a20*/  REDG.E.ADD.F32.FTZ.RN.STRONG.GPU desc[UR12][R72.64], R89 ;  /* 0x00000059480079a6 */ /* 0x0001e2000c12f30c */
[----:B------:R-:W-:Y:S01]  /*1a30*/  UIADD3 UR7, UP2, UPT, UR7, UR16, URZ ;  /* 0x0000001007077290 */ /* 0x000fe2000ff5e0ff */
[----:B------:R-:W-:Y:S01]  /*1a40*/  IMAD.WIDE R64, R21, 0x10, R64 ;  /* 0x0000001015407825 */ /* 0x000fe200078e0240 */
[----:B------:R-:W-:-:S02]  /*1a50*/  UIADD3 UR9, UPT, UPT, UR9, 0x4, URZ ;  /* 0x0000000409097890 */ /* 0x000fc4000fffe0ff */
[----:B------:R-:W-:Y:S02]  /*1a60*/  UIADD3.X UR8, UPT, UPT, UR8, UR17, URZ, UP2, !UPT ;  /* 0x0000001108087290 */ /* 0x000fe400097fe4ff */
[----:B------:R-:W-:Y:S02]  /*1a70*/  UISETP.NE.AND UP2, UPT, UR9, URZ, UPT ;  /* 0x000000ff0900728c */ /* 0x000fe4000bf45270 */
[----:B------:R-:W-:-:S04]  /*1a80*/  UIADD3 UR5, UP3, UPT, UR5, UR15, URZ ;  /* 0x0000000f05057290 */ /* 0x000fc8000ff7e0ff */
[----:B------:R-:W-:-:S03]  /*1a90*/  UIADD3.X UR6, UPT, UPT, UR6, UR10, URZ, UP3, !UPT ;  /* 0x0000000a06067290 */ /* 0x000fc60009ffe4ff */
[----:B0-----:R-:W-:Y:S09]  /*1aa0*/  BRA.U UP2, `(.L_x_26) ;  /* 0xfffffff502947547 */ /* 0x001ff2000b83ffff */
.L_x_25:
[----:B------:R-:W-:Y:S05]  /*1ab0*/  BRA.U !UP1, `(.L_x_27) ;  /* 0x0000000909a87547 */ /* 0x000fea000b800000 */
[----:B------:R-:W0:Y:S01]  /*1ac0*/  LDCU UR20, c[0x0][0x3b4] ;  /* 0x00007680ff1477ac */ /* 0x000e220008000800 */
[----:B------:R-:W-:Y:S02]  /*1ad0*/  SHF.R.S32.HI R45, RZ, 0x1f, R5 ;  /* 0x0000001fff2d7819 */ /* 0x000fe40000011405 */
[----:B------:R-:W-:Y:S01]  /*1ae0*/  SHF.R.S32.HI R38, RZ, 0x1f, R18 ;  /* 0x0000001fff267819 */ /* 0x000fe20000011412 */
[----:B------:R-:W-:Y:S01]  /*1af0*/  UISETP.NE.AND UP2, UPT, UR11, 0x1, UPT ;  /* 0x000000010b00788c */ /* 0x000fe2000bf45270 */
[----:B------:R-:W-:Y:S01]  /*1b00*/  SHF.R.S32.HI R46, RZ, 0x1f, R17 ;  /* 0x0000001fff2e7819 */ /* 0x000fe20000011411 */
[----:B------:R-:W-:Y:S01]  /*1b10*/  ULOP3.LUT UR9, UR21, 0x1, URZ, 0xc0, !UPT ;  /* 0x0000000115097892 */ /* 0x000fe2000f8ec0ff */
[----:B------:R-:W-:Y:S02]  /*1b20*/  SHF.R.S32.HI R39, RZ, 0x1f, R8 ;  /* 0x0000001fff277819 */ /* 0x000fe40000011408 */
        /* <DEDUP_REMOVED lines=8> */
[----:B------:R-:W-:Y:S02]  /*1bb0*/  IADD3 R22, P0, PT, R3, UR7, RZ ;  /* 0x0000000703167c10 */ /* 0x000fe4000ff1e0ff */
[----:B------:R-:W-:Y:S01]  /*1bc0*/  IADD3 R24, P1, PT, R17, UR5, RZ ;  /* 0x0000000511187c10 */ /* 0x000fe2000ff3e0ff */
[----:B------:R-:W1:Y:S01]  /*1bd0*/  LDCU UR11, c[0x0][0x3a4] ;  /* 0x00007480ff0b77ac */ /* 0x000e620008000800 */
[----:B------:R-:W-:Y:S02]  /*1be0*/  IADD3.X R23, PT, PT, R4, UR8, RZ, P0, !PT ;  /* 0x0000000804177c10 */ /* 0x000fe400087fe4ff */
[----:B0-----:R-:W-:-:S04]  /*1bf0*/  LEA R42, P0, R22, UR18, 0x2 ;  /* 0x00000012162a7c11 */ /* 0x001fc8000f8010ff */
[----:B------:R-:W-:Y:S01]  /*1c00*/  LEA.HI.X R43, R22, UR19, R23, 0x2, P0 ;  /* 0x00000013162b7c11 */ /* 0x000fe200080f1417 */
[----:B------:R-:W0:Y:S04]  /*1c10*/  LDCU.64 UR18, c[0x0][0x3c8] ;  /* 0x00007900ff1277ac */ /* 0x000e280008000a00 */
[----:B------:R2:W3:Y:S01]  /*1c20*/  LDG.E R47, desc[UR12][R42.64] ;  /* 0x0000000c2a2f7981 */ /* 0x0004e2000c1e1900 */
[----:B------:R-:W-:Y:S02]  /*1c30*/  IADD3 R22, P0, PT, R5, UR5, RZ ;  /* 0x0000000505167c10 */ /* 0x000fe4000ff1e0ff */
[----:B------:R-:W-:Y:S02]  /*1c40*/  IADD3.X R25, PT, PT, R46, UR6, RZ, P1, !PT ;  /* 0x000000062e197c10 */ /* 0x000fe40008ffe4ff */
[----:B------:R-:W-:-:S02]  /*1c50*/  IADD3.X R23, PT, PT, R45, UR6, RZ, P0, !PT ;  /* 0x000000062d177c10 */ /* 0x000fc400087fe4ff */
[----:B------:R-:W-:-:S04]  /*1c60*/  IADD3 R26, P2, PT, R7, UR5, RZ ;  /* 0x00000005071a7c10 */ /* 0x000fc8000ff5e0ff */
[----:B------:R-:W-:Y:S02]  /*1c70*/  IADD3.X R27, PT, PT, R40, UR6, RZ, P2, !PT ;  /* 0x00000006281b7c10 */ /* 0x000fe400097fe4ff */
[----:B0-----:R-:W-:Y:S02]  /*1c80*/  LEA R36, P0, R22, UR18, 0x2 ;  /* 0x0000001216247c11 */ /* 0x001fe4000f8010ff */
[----:B------:R-:W-:Y:S02]  /*1c90*/  LEA R34, P1, R24, UR18, 0x2 ;  /* 0x0000001218227c11 */ /* 0x000fe4000f8210ff */
[----:B------:R-:W-:Y:S02]  /*1ca0*/  LEA.HI.X R37, R22, UR19, R23, 0x2, P0 ;  /* 0x0000001316257c11 */ /* 0x000fe400080f1417 */
[----:B------:R-:W-:Y:S02]  /*1cb0*/  IADD3 R22, P0, PT, R6, UR5, RZ ;  /* 0x0000000506167c10 */ /* 0x000fe4000ff1e0ff */
[----:B------:R-:W-:-:S02]  /*1cc0*/  LEA.HI.X R35, R24, UR19, R25, 0x2, P1 ;  /* 0x0000001318237c11 */ /* 0x000fc400088f1419 */
[----:B------:R-:W-:Y:S02]  /*1cd0*/  IADD3.X R23, PT, PT, R44, UR6, RZ, P0, !PT ;  /* 0x000000062c177c10 */ /* 0x000fe400087fe4ff */
[----:B------:R-:W-:Y:S02]  /*1ce0*/  LEA R32, P0, R22, UR18, 0x2 ;  /* 0x0000001216207c11 */ /* 0x000fe4000f8010ff */
[----:B------:R-:W-:Y:S02]  /*1cf0*/  LEA R28, P2, R26, UR18, 0x2 ;  /* 0x000000121a1c7c11 */ /* 0x000fe4000f8410ff */
[----:B------:R-:W-:Y:S02]  /*1d00*/  IADD3 R24, P1, PT, R19, UR5, RZ ;  /* 0x0000000513187c10 */ /* 0x000fe4000ff3e0ff */
[----:B------:R-:W-:Y:S02]  /*1d10*/  LEA.HI.X R33, R22, UR19, R23, 0x2, P0 ;  /* 0x0000001316217c11 */ /* 0x000fe400080f1417 */
[----:B------:R-:W-:-:S02]  /*1d20*/  IADD3 R23, P0, PT, R18, UR5, RZ ;  /* 0x0000000512177c10 */ /* 0x000fc4000ff1e0ff */
[----:B------:R-:W-:Y:S02]  /*1d30*/  LEA.HI.X R29, R26, UR19, R27, 0x2, P2 ;  /* 0x000000131a1d7c11 */ /* 0x000fe400090f141b */
[----:B------:R-:W-:Y:S02]  /*1d40*/  IADD3.X R25, PT, PT, R41, UR6, RZ, P1, !PT ;  /* 0x0000000629197c10 */ /* 0x000fe40008ffe4ff */
[----:B------:R-:W-:Y:S02]  /*1d50*/  IADD3 R51, P2, PT, R20, UR5, RZ ;  /* 0x0000000514337c10 */ /* 0x000fe4000ff5e0ff */
[----:B------:R-:W-:Y:S02]  /*1d60*/  LEA R30, P1, R24, UR18, 0x2 ;  /* 0x00000012181e7c11 */ /* 0x000fe4000f8210ff */
[----:B------:R-:W-:Y:S02]  /*1d70*/  IADD3.X R48, PT, PT, R38, UR6, RZ, P0, !PT ;  /* 0x0000000626307c10 */ /* 0x000fe400087fe4ff */
[----:B------:R-:W-:-:S02]  /*1d80*/  LEA R26, P0, R23, UR18, 0x2 ;  /* 0x00000012171a7c11 */ /* 0x000fc4000f8010ff */
[----:B------:R-:W-:Y:S02]  /*1d90*/  IADD3.X R52, PT, PT, R21, UR6, RZ, P2, !PT ;  /* 0x0000000615347c10 */ /* 0x000fe400097fe4ff */
[----:B------:R-:W-:Y:S02]  /*1da0*/  LEA.HI.X R31, R24, UR19, R25, 0x2, P1 ;  /* 0x00000013181f7c11 */ /* 0x000fe400088f1419 */
[----:B------:R-:W-:Y:S02]  /*1db0*/  LEA R22, P2, R51, UR18, 0x2 ;  /* 0x0000001233167c11 */ /* 0x000fe4000f8410ff */
[----:B------:R-:W-:Y:S02]  /*1dc0*/  IADD3 R25, P1, PT, R8, UR5, RZ ;  /* 0x0000000508197c10 */ /* 0x000fe4000ff3e0ff */
[----:B------:R-:W-:Y:S02]  /*1dd0*/  LEA.HI.X R27, R23, UR19, R48, 0x2, P0 ;  /* 0x00000013171b7c11 */ /* 0x000fe400080f1430 */
[----:B------:R-:W-:-:S02]  /*1de0*/  LEA.HI.X R23, R51, UR19, R52, 0x2, P2 ;  /* 0x0000001333177c11 */ /* 0x000fc400090f1434 */
[----:B------:R-:W-:Y:S02]  /*1df0*/  IADD3.X R50, PT, PT, R39, UR6, RZ, P1, !PT ;  /* 0x0000000627327c10 */ /* 0x000fe40008ffe4ff */
[C---:B------:R-:W-:Y:S02]  /*1e00*/  LEA R24, P1, R25.reuse, UR18, 0x2 ;  /* 0x0000001219187c11 */ /* 0x040fe4000f8210ff */
[----:B--2---:R-:W-:Y:S02]  /*1e10*/  IADD3 R42, P0, PT, R42, UR16, RZ ;  /* 0x000000102a2a7c10 */ /* 0x004fe4000ff1e0ff */
[----:B------:R-:W-:Y:S02]  /*1e20*/  LEA.HI.X R25, R25, UR19, R50, 0x2, P1 ;  /* 0x0000001319197c11 */ /* 0x000fe400088f1432 */
[----:B------:R-:W-:Y:S01]  /*1e30*/  IADD3.X R43, PT, PT, R43, UR17, RZ, P0, !PT ;  /* 0x000000112b2b7c10 */ /* 0x000fe200087fe4ff */
[-C--:B---3--:R-:W-:Y:S01]  /*1e40*/  FMUL R49, R12, R47.reuse ;  /* 0x0000002f0c317220 */ /* 0x088fe20000400000 */
        /* <DEDUP_REMOVED lines=14> */
[----:B------:R1:W-:Y:S04]  /*1f30*/  REDG.E.ADD.F32.FTZ.RN.STRONG.GPU desc[UR12][R22.64], R47 ;  /* 0x0000002f160079a6 */ /* 0x0003e8000c12f30c */
[----:B------:R-:W5:Y:S01]  /*1f40*/  LDG.E R42, desc[UR12][R42.64] ;  /* 0x0000000c2a2a7981 */ /* 0x000f62000c1e1900 */
[----:B0-----:R-:W-:-:S02]  /*1f50*/  IADD3 R36, P0, PT, R36, UR15, RZ ;  /* 0x0000000f24247c10 */ /* 0x001fc4000ff1e0ff */
[----:B--2---:R-:W-:Y:S02]  /*1f60*/  IADD3 R34, P1, PT, R34, UR15, RZ ;  /* 0x0000000f22227c10 */ /* 0x004fe4000ff3e0ff */
[----:B------:R-:W-:Y:S02]  /*1f70*/  IADD3.X R37, PT, PT, R37, UR10, RZ, P0, !PT ;  /* 0x0000000a25257c10 */ /* 0x000fe400087fe4ff */
[----:B---3--:R-:W-:Y:S02]  /*1f80*/  IADD3 R32, P0, PT, R32, UR15, RZ ;  /* 0x0000000f20207c10 */ /* 0x008fe4000ff1e0ff */
[----:B------:R-:W-:Y:S02]  /*1f90*/  IADD3.X R35, PT, PT, R35, UR10, RZ, P1, !PT ;  /* 0x0000000a23237c10 */ /* 0x000fe40008ffe4ff */
[----:B----4-:R-:W-:Y:S02]  /*1fa0*/  IADD3 R30, P1, PT, R30, UR15, RZ ;  /* 0x0000000f1e1e7c10 */ /* 0x010fe4000ff3e0ff */
[----:B------:R-:W-:-:S02]  /*1fb0*/  IADD3.X R33, PT, PT, R33, UR10, RZ, P0, !PT ;  /* 0x0000000a21217c10 */ /* 0x000fc400087fe4ff */
[----:B-----5:R-:W-:Y:S02]  /*1fc0*/  IADD3 R28, P0, PT, R28, UR15, RZ ;  /* 0x0000000f1c1c7c10 */ /* 0x020fe4000ff1e0ff */
[----:B------:R-:W-:Y:S02]  /*1fd0*/  IADD3.X R31, PT, PT, R31, UR10, RZ, P1, !PT ;  /* 0x0000000a1f1f7c10 */ /* 0x000fe40008ffe4ff */
[----:B-1----:R-:W-:Y:S02]  /*1fe0*/  IADD3 R26, P1, PT, R26, UR15, RZ ;  /* 0x0000000f1a1a7c10 */ /* 0x002fe4000ff3e0ff */
[----:B------:R-:W-:Y:S02]  /*1ff0*/  IADD3.X R29, PT, PT, R29, UR10, RZ, P0, !PT ;  /* 0x0000000a1d1d7c10 */ /* 0x000fe400087fe4ff */
[----:B------:R-:W-:Y:S02]  /*2000*/  IADD3 R24, P0, PT, R24, UR15, RZ ;  /* 0x0000000f18187c10 */ /* 0x000fe4000ff1e0ff */
[----:B------:R-:W-:-:S02]  /*2010*/  IADD3 R22, P2, PT, R22, UR15, RZ ;  /* 0x0000000f16167c10 */ /* 0x000fc4000ff5e0ff */
[----:B------:R-:W-:Y:S02]  /*2020*/  IADD3.X R27, PT, PT, R27, UR10, RZ, P1, !PT ;  /* 0x0000000a1b1b7c10 */ /* 0x000fe40008ffe4ff */
[----:B------:R-:W-:Y:S02]  /*2030*/  IADD3.X R25, PT, PT, R25, UR10, RZ, P0, !PT ;  /* 0x0000000a19197c10 */ /* 0x000fe400087fe4ff */
[----:B------:R-:W-:Y:S01]  /*2040*/  IADD3.X R23, PT, PT, R23, UR10, RZ, P2, !PT ;  /* 0x0000000a17177c10 */ /* 0x000fe200097fe4ff */
[-C--:B------:R-:W-:Y:S01]  /*2050*/  FMUL R49, R12, R42.reuse ;  /* 0x0000002a0c317220 */ /* 0x080fe20000400000 */
[-C--:B------:R-:W-:Y:S01]  /*2060*/  FMUL R51, R11, R42.reuse ;  /* 0x0000002a0b337220 */ /* 0x080fe20000400000 */
[-C--:B------:R-:W-:Y:S01]  /*2070*/  FMUL R43, R13, R42.reuse ;  /* 0x0000002a0d2b7220 */ /* 0x080fe20000400000 */
[-C--:B------:R-:W-:Y:S02]  /*2080*/  FMUL R47, R14, R42.reuse ;  /* 0x0000002a0e2f7220 */ /* 0x080fe40000400000 */
[----:B------:R0:W-:Y:S04]  /*2090*/  REDG.E.ADD.F32.FTZ.RN.STRONG.GPU desc[UR12][R36.64], R49 ;  /* 0x00000031240079a6 */ /* 0x0001e8000c12f30c */
[----:B------:R1:W-:Y:S04]  /*20a0*/  REDG.E.ADD.F32.FTZ.RN.STRONG.GPU desc[UR12][R34.64], R51 ;  /* 0x00000033220079a6 */ /* 0x0003e8000c12f30c */
[----:B------:R2:W-:Y:S01]  /*20b0*/  REDG.E.ADD.F32.FTZ.RN.STRONG.GPU desc[UR12][R32.64], R43 ;  /* 0x0000002b200079a6 */ /* 0x0005e2000c12f30c */
[----:B0-----:R-:W-:-:S03]  /*20c0*/  FMUL R37, R15, R42 ;  /* 0x0000002a0f257220 */ /* 0x001fc60000400000 */
[----:B------:R0:W-:Y:S01]  /*20d0*/  REDG.E.ADD.F32.FTZ.RN.STRONG.GPU desc[UR12][R30.64], R47 ;  /* 0x0000002f1e0079a6 */ /* 0x0001e2000c12f30c */
[----:B-1----:R-:W-:-:S03]  /*20e0*/  FMUL R35, R16, R42 ;  /* 0x0000002a10237220 */ /* 0x002fc60000400000 */
[----:B------:R0:W-:Y:S01]  /*20f0*/  REDG.E.ADD.F32.FTZ.RN.STRONG.GPU desc[UR12][R28.64], R37 ;  /* 0x000000251c0079a6 */ /* 0x0001e2000c12f30c */
[-C--:B--2---:R-:W-:Y:S01]  /*2100*/  FMUL R33, R9, R42.reuse ;  /* 0x0000002a09217220 */ /* 0x084fe20000400000 */
[----:B------:R-:W-:Y:S02]  /*2110*/  FMUL R43, R10, R42 ;  /* 0x0000002a0a2b7220 */ /* 0x000fe40000400000 */
[----:B------:R0:W-:Y:S04]  /*2120*/  REDG.E.ADD.F32.FTZ.RN.STRONG.GPU desc[UR12][R26.64], R35 ;  /* 0x000000231a0079a6 */ /* 0x0001e8000c12f30c */
[----:B------:R0:W-:Y:S04]  /*2130*/  REDG.E.ADD.F32.FTZ.RN.STRONG.GPU desc[UR12][R24.64], R33 ;  /* 0x00000021180079a6 */ /* 0x0001e8000c12f30c */
[----:B------:R0:W-:Y:S01]  /*2140*/  REDG.E.ADD.F32.FTZ.RN.STRONG.GPU desc[UR12][R22.64], R43 ;  /* 0x0000002b160079a6 */ /* 0x0001e2000c12f30c */
[----:B------:R-:W-:-:S02]  /*2150*/  ULEA UR7, UP2, UR11, UR7, 0x1 ;  /* 0x000000070b077291 */ /* 0x000fc4000f8408ff */
[----:B------:R-:W-:Y:S02]  /*2160*/  ULEA UR5, UP3, UR20, UR5, 0x1 ;  /* 0x0000000514057291 */ /* 0x000fe4000f8608ff */
[----:B------:R-:W-:Y:S02]  /*2170*/  ULEA.HI.X UR8, UR11, UR8, UR14, 0x1, UP2 ;  /* 0x000000080b087291 */ /* 0x000fe400090f0c0e */
[----:B------:R-:W-:-:S12]  /*2180*/  ULEA.HI.X UR6, UR20, UR6, UR9, 0x1, UP3 ;  /* 0x0000000614067291 */ /* 0x000fd800098f0c09 */
.L_x_28:
[----:B------:R-:W-:Y:S05]  /*2190*/  BRA.U UP1, `(.L_x_27) ;  /* 0x0000000101f07547 */ /* 0x000fea000b800000 */
[----:B------:R-:W1:Y:S01]  /*21a0*/  LDCU.64 UR18, c[0x0][0x388] ;  /* 0x00007100ff1277ac */ /* 0x000e620008000a00 */
[----:B0-----:R-:W-:Y:S02]  /*21b0*/  IADD3 R22, P0, PT, R3, UR7, RZ ;  /* 0x0000000703167c10 */ /* 0x001fe4000ff1e0ff */
[----:B------:R-:W-:Y:S01]  /*21c0*/  IADD3 R29, P1, PT, R17, UR5, RZ ;  /* 0x00000005111d7c10 */ /* 0x000fe2000ff3e0ff */
[----:B------:R-:W0:Y:S01]  /*21d0*/  LDCU UR11, c[0x0][0x3a4] ;  /* 0x00007480ff0b77ac */ /* 0x000e220008000800 */
[----:B------:R-:W-:Y:S02]  /*21e0*/  IADD3.X R23, PT, PT, R4, UR8, RZ, P0, !PT ;  /* 0x0000000804177c10 */ /* 0x000fe400087fe4ff */
[----:B-1----:R-:W-:-:S04]  /*21f0*/  LEA R26, P0, R22, UR18, 0x2 ;  /* 0x00000012161a7c11 */ /* 0x002fc8000f8010ff */
[----:B------:R-:W-:Y:S01]  /*2200*/  LEA.HI.X R27, R22, UR19, R23, 0x2, P0 ;  /* 0x00000013161b7c11 */ /* 0x000fe200080f1417 */
[----:B------:R-:W1:Y:S04]  /*2210*/  LDCU.64 UR18, c[0x0][0x3c8] ;  /* 0x00007900ff1277ac */ /* 0x000e680008000a00 */
[----:B------:R2:W3:Y:S01]  /*2220*/  LDG.E R42, desc[UR12][R26.64] ;  /* 0x0000000c1a2a7981 */ /* 0x0004e2000c1e1900 */
[----:B------:R-:W-:Y:S02]  /*2230*/  IADD3 R23, P0, PT, R5, UR5, RZ ;  /* 0x0000000505177c10 */ /* 0x000fe4000ff1e0ff */
[----:B------:R-:W-:Y:S02]  /*2240*/  IADD3.X R46, PT, PT, R46, UR6, RZ, P1, !PT ;  /* 0x000000062e2e7c10 */ /* 0x000fe40008ffe4ff */
[----:B------:R-:W-:-:S02]  /*2250*/  IADD3.X R28, PT, PT, R45, UR6, RZ, P0, !PT ;  /* 0x000000062d1c7c10 */ /* 0x000fc400087fe4ff */
[----:B------:R-:W-:-:S04]  /*2260*/  IADD3 R30, P2, PT, R6, UR5, RZ ;  /* 0x00000005061e7c10 */ /* 0x000fc8000ff5e0ff */
[----:B--2---:R-:W-:Y:S02]  /*2270*/  IADD3.X R27, PT, PT, R44, UR6, RZ, P2, !PT ;  /* 0x000000062c1b7c10 */ /* 0x004fe400097fe4ff */
[----:B------:R-:W-:Y:S02]  /*2280*/  IADD3 R33, P2, PT, R7, UR5, RZ ;  /* 0x0000000507217c10 */ /* 0x000fe4000ff5e0ff */
[----:B-1----:R-:W-:Y:S02]  /*2290*/  LEA R24, P0, R23, UR18, 0x2 ;  /* 0x0000001217187c11 */ /* 0x002fe4000f8010ff */
[----:B------:R-:W-:Y:S02]  /*22a0*/  LEA R22, P1, R29, UR18, 0x2 ;  /* 0x000000121d167c11 */ /* 0x000fe4000f8210ff */
[----:B------:R-:W-:Y:S02]  /*22b0*/  LEA.HI.X R25, R23, UR19, R28, 0x2, P0 ;  /* 0x0000001317197c11 */ /* 0x000fe400080f141c */
[----:B------:R-:W-:-:S02]  /*22c0*/  LEA.HI.X R23, R29, UR19, R46, 0x2, P1 ;  /* 0x000000131d177c11 */ /* 0x000fc400088f142e */
[----:B------:R-:W-:Y:S02]  /*22d0*/  IADD3 R31, P1, PT, R19, UR5, RZ ;  /* 0x00000005131f7c10 */ /* 0x000fe4000ff3e0ff */
[C---:B------:R-:W-:Y:S02]  /*22e0*/  LEA R28, P0, R30.reuse, UR18, 0x2 ;  /* 0x000000121e1c7c11 */ /* 0x040fe4000f8010ff */
[----:B------:R-:W-:Y:S02]  /*22f0*/  IADD3.X R32, PT, PT, R41, UR6, RZ, P1, !PT ;  /* 0x0000000629207c10 */ /* 0x000fe40008ffe4ff */
[----:B------:R-:W-:Y:S02]  /*2300*/  LEA R26, P1, R31, UR18, 0x2 ;  /* 0x000000121f1a7c11 */ /* 0x000fe4000f8210ff */
[----:B------:R-:W-:Y:S02]  /*2310*/  LEA.HI.X R29, R30, UR19, R27, 0x2, P0 ;  /* 0x000000131e1d7c11 */ /* 0x000fe400080f141b */
[----:B------:R-:W-:-:S02]  /*2320*/  IADD3.X R40, PT, PT, R40, UR6, RZ, P2, !PT ;  /* 0x0000000628287c10 */ /* 0x000fc400097fe4ff */
[----:B------:R-:W-:Y:S02]  /*2330*/  LEA R30, P0, R33, UR18, 0x2 ;  /* 0x00000012211e7c11 */ /* 0x000fe4000f8010ff */
[----:B------:R-:W-:Y:S02]  /*2340*/  LEA.HI.X R27, R31, UR19, R32, 0x2, P1 ;  /* 0x000000131f1b7c11 */ /* 0x000fe400088f1420 */
[----:B------:R-:W-:Y:S02]  /*2350*/  IADD3 R35, P1, PT, R18, UR5, RZ ;  /* 0x0000000512237c10 */ /* 0x000fe4000ff3e0ff */
[----:B------:R-:W-:Y:S02]  /*2360*/  IADD3 R37, P2, PT, R8, UR5, RZ ;  /* 0x0000000508257c10 */ /* 0x000fe4000ff5e0ff */
[----:B------:R-:W-:Y:S02]  /*2370*/  IADD3 R41, P3, PT, R20, UR5, RZ ;  /* 0x0000000514297c10 */ /* 0x000fe4000ff7e0ff */
[----:B------:R-:W-:-:S02]  /*2380*/  LEA.HI.X R31, R33, UR19, R40, 0x2, P0 ;  /* 0x00000013211f7c11 */ /* 0x000fc400080f1428 */
[----:B------:R-:W-:Y:S02]  /*2390*/  IADD3.X R38, PT, PT, R38, UR6, RZ, P1, !PT ;  /* 0x0000000626267c10 */ /* 0x000fe40008ffe4ff */
[----:B------:R-:W-:Y:S02]  /*23a0*/  LEA R32, P0, R35, UR18, 0x2 ;  /* 0x0000001223207c11 */ /* 0x000fe4000f8010ff */
[----:B------:R-:W-:Y:S02]  /*23b0*/  IADD3.X R40, PT, PT, R39, UR6, RZ, P2, !PT ;  /* 0x0000000627287c10 */ /* 0x000fe400097fe4ff */
[----:B------:R-:W-:Y:S02]  /*23c0*/  LEA R34, P1, R37, UR18, 0x2 ;  /* 0x0000001225227c11 */ /* 0x000fe4000f8210ff */
[----:B------:R-:W-:Y:S02]  /*23d0*/  IADD3.X R44, PT, PT, R21, UR6, RZ, P3, !PT ;  /* 0x00000006152c7c10 */ /* 0x000fe40009ffe4ff */
[----:B------:R-:W-:-:S02]  /*23e0*/  LEA R36, P2, R41, UR18, 0x2 ;  /* 0x0000001229247c11 */ /* 0x000fc4000f8410ff */
[----:B------:R-:W-:Y:S02]  /*23f0*/  LEA.HI.X R33, R35, UR19, R38, 0x2, P0 ;  /* 0x0000001323217c11 */ /* 0x000fe400080f1426 */
[----:B------:R-:W-:Y:S02]  /*2400*/  LEA.HI.X R35, R37, UR19, R40, 0x2, P1 ;  /* 0x0000001325237c11 */ /* 0x000fe400088f1428 */
[----:B------:R-:W-:Y:S01]  /*2410*/  LEA.HI.X R37, R41, UR19, R44, 0x2, P2 ;  /* 0x0000001329257c11 */ /* 0x000fe200090f142c */
        /* <DEDUP_REMOVED lines=16> */
[----:B0-----:R-:W-:-:S02]  /*2520*/  UIADD3 UR7, UP1, UPT, UR7, UR11, URZ ;  /* 0x0000000b07077290 */ /* 0x001fc4000ff3e0ff */
[----:B------:R-:W-:Y:S02]  /*2530*/  UIADD3 UR5, UP2, UPT, UR5, UR20, URZ ;  /* 0x0000001405057290 */ /* 0x000fe4000ff5e0ff */
[----:B------:R-:W-:Y:S02]  /*2540*/  UIADD3.X UR8, UPT, UPT, UR14, UR8, URZ, UP1, !UPT ;  /* 0x000000080e087290 */ /* 0x000fe40008ffe4ff */
[----:B------:R-:W-:-:S12]  /*2550*/  UIADD3.X UR6, UPT, UPT, UR9, UR6, URZ, UP2, !UPT ;  /* 0x0000000609067290 */ /* 0x000fd800097fe4ff */
.L_x_27:
[----:B------:R-:W-:Y:S05]  /*2560*/  BRA.U UP0, `(.L_x_29) ;  /* 0xffffffe500d47547 */ /* 0x000fea000b83ffff */
[----:B------:R-:W2:Y:S01]  /*2570*/  LDCU UR4, c[0x0][0x360] ;  /* 0x00006c00ff0477ac */ /* 0x000ea20008000800 */
[----:B------:R-:W2:Y:S01]  /*2580*/  LDC R3, c[0x0][0x370] ;  /* 0x0000dc00ff037b82 */ /* 0x000ea20000000800 */
[----:B------:R-:W3:Y:S01]  /*2590*/  LDCU UR5, c[0x0][0x3a4] ;  /* 0x00007480ff0577ac */ /* 0x000ee20008000800 */
[----:B--2---:R-:W-:-:S05]  /*25a0*/  IMAD R3, R3, UR4, RZ ;  /* 0x0000000403037c24 */ /* 0x004fca000f8e02ff */
[----:B------:R-:W-:-:S05]  /*25b0*/  IADD3 R0, P0, PT, R3, R0, RZ ;  /* 0x0000000003007210 */ /* 0x000fca0007f1e0ff */
[----:B------:R-:W-:Y:S01]  /*25c0*/  IMAD.X R2, RZ, RZ, R2, P0 ;  /* 0x000000ffff027224 */ /* 0x000fe200000e0602 */
[----:B---3--:R-:W-:-:S04]  /*25d0*/  ISETP.GE.U32.AND P0, PT, R0, UR5, PT ;  /* 0x0000000500007c0c */ /* 0x008fc8000bf06070 */
[----:B------:R-:W-:-:S13]  /*25e0*/  ISETP.GE.U32.AND.EX P0, PT, R2, UR14, PT, P0 ;  /* 0x0000000e02007c0c */ /* 0x000fda000bf06100 */
[----:B------:R-:W-:Y:S05]  /*25f0*/  @!P0 BRA `(.L_x_30) ;  /* 0xffffffd800d88947 */ /* 0x000fea000383ffff */
[----:B------:R-:W-:Y:S05]  /*2600*/  EXIT ;  /* 0x000000000000794d */ /* 0x000fea0003800000 */
        .weak           $__internal_2_$__cuda_sm20_div_u64
        .type           $__internal_2_$__cuda_sm20_div_u64,@function
        .size           $__internal_2_$__cuda_sm20_div_u64,($__internal_3_$__cuda_sm20_rem_u64 - $__internal_2_$__cuda_sm20_div_u64)
$__internal_2_$__cuda_sm20_div_u64:
[----:B------:R-:W-:Y:S02]  /*2610*/  IMAD.MOV.U32 R8, RZ, RZ, R11 ;  /* 0x000000ffff087224 */ /* 0x000fe400078e000b */
[----:B------:R-:W-:-:S04]  /*2620*/  IMAD.MOV.U32 R9, RZ, RZ, R13 ;  /* 0x000000ffff097224 */ /* 0x000fc800078e000d */
        /* <DEDUP_REMOVED lines=17> */
[----:B------:R-:W-:Y:S01]  /*2740*/  IMAD.WIDE.U32 R4, R7, R11, RZ ;  /* 0x0000000b07047225 */ /* 0x000fe200078e00ff */
[----:B------:R-:W-:-:S03]  /*2750*/  IADD3.X R9, PT, PT, RZ, RZ, R6, P2, P1 ;  /* 0x000000ffff097210 */ /* 0x000fc600017e2406 */
[----:B------:R-:W-:Y:S01]  /*2760*/  IMAD R6, R7, R13, R5 ;  /* 0x0000000d07067224 */ /* 0x000fe200078e0205 */
[----:B------:R-:W-:-:S03]  /*2770*/  IADD3 R5, P0, PT, RZ, -R4, RZ ;  /* 0x80000004ff057210 */ /* 0x000fc60007f1e0ff */
[----:B------:R-:W-:Y:S02]  /*2780*/  IMAD R4, R9, R11, R6 ;  /* 0x0000000b09047224 */ /* 0x000fe400078e0206 */
[----:B------:R-:W-:-:S03]  /*2790*/  IMAD.HI.U32 R6, R7, R5, RZ ;  /* 0x0000000507067227 */ /* 0x000fc600078e00ff */
[----:B------:R-:W-:-:S05]  /*27a0*/  IADD3.X R4, PT, PT, RZ, ~R4, RZ, P0, !PT ;  /* 0x80000004ff047210 */ /* 0x000fca00007fe4ff */
        /* <DEDUP_REMOVED lines=16> */
[----:B------:R-:W-:Y:S01]  /*28b0*/  IMAD.X R6, RZ, RZ, R6, P1 ;  /* 0x000000ffff067224 */ /* 0x000fe200008e0606 */
[----:B------:R-:W-:Y:S01]  /*28c0*/  IADD3 R14, P1, PT, -R4, R0, RZ ;  /* 0x00000000040e7210 */ /* 0x000fe20007f3e1ff */
[C---:B------:R-:W-:Y:S01]  /*28d0*/  IMAD R5, R7.reuse, R13, R5 ;  /* 0x0000000d07057224 */ /* 0x040fe200078e0205 */
[----:B------:R-:W-:Y:S02]  /*28e0*/  IADD3 R4, P2, PT, R7, 0x1, RZ ;  /* 0x0000000107047810 */ /* 0x000fe40007f5e0ff */
[-C--:B------:R-:W-:Y:S01]  /*28f0*/  ISETP.GE.U32.AND P0, PT, R14, R11.reuse, PT ;  /* 0x0000000b0e00720c */ /* 0x080fe20003f06070 */
[----:B------:R-:W-:Y:S02]  /*2900*/  IMAD R5, R6, R11, R5 ;  /* 0x0000000b06057224 */ /* 0x000fe400078e0205 */
[----:B------:R-:W-:Y:S02]  /*2910*/  IMAD.X R9, RZ, RZ, R6, P2 ;  /* 0x000000ffff097224 */ /* 0x000fe400010e0606 */
[----:B------:R-:W-:Y:S01]  /*2920*/  IMAD.X R16, R2, 0x1, ~R5, P1 ;  /* 0x0000000102107824 */ /* 0x000fe200008e0e05 */
[----:B------:R-:W-:-:S04]  /*2930*/  IADD3 R8, P1, PT, -R11, R14, RZ ;  /* 0x0000000e0b087210 */ /* 0x000fc80007f3e1ff */
[C---:B------:R-:W-:Y:S01]  /*2940*/  ISETP.GE.U32.AND.EX P0, PT, R16.reuse, R13, PT, P0 ;  /* 0x0000000d1000720c */ /* 0x040fe20003f06100 */
[----:B------:R-:W-:Y:S01]  /*2950*/  IMAD.X R12, R16, 0x1, ~R13, P1 ;  /* 0x00000001100c7824 */ /* 0x000fe200008e0e0d */
[----:B------:R-:W-:Y:S02]  /*2960*/  ISETP.NE.U32.AND P1, PT, R11, RZ, PT ;  /* 0x000000ff0b00720c */ /* 0x000fe40003f25070 */
[----:B------:R-:W-:Y:S02]  /*2970*/  SEL R5, R4, R7, P0 ;  /* 0x0000000704057207 */ /* 0x000fe40000000000 */
[----:B------:R-:W-:Y:S02]  /*2980*/  SEL R8, R8, R14, P0 ;  /* 0x0000000e08087207 */ /* 0x000fe40000000000 */
[----:B------:R-:W-:Y:S02]  /*2990*/  SEL R4, R9, R6, P0 ;  /* 0x0000000609047207 */ /* 0x000fe40000000000 */
[----:B------:R-:W-:-:S02]  /*29a0*/  IADD3 R6, P2, PT, R5, 0x1, RZ ;  /* 0x0000000105067810 */ /* 0x000fc40007f5e0ff */
[----:B------:R-:W-:Y:S02]  /*29b0*/  SEL R12, R12, R16, P0 ;  /* 0x000000100c0c7207 */ /* 0x000fe40000000000 */
[----:B------:R-:W-:Y:S01]  /*29c0*/  ISETP.GE.U32.AND P0, PT, R8, R11, PT ;  /* 0x0000000b0800720c */ /* 0x000fe20003f06070 */
[----:B------:R-:W-:Y:S01]  /*29d0*/  IMAD.X R7, RZ, RZ, R4, P2 ;  /* 0x000000ffff077224 */ /* 0x000fe200010e0604 */
[----:B------:R-:W-:Y:S02]  /*29e0*/  ISETP.NE.AND.EX P1, PT, R13, RZ, PT, P1 ;  /* 0x000000ff0d00720c */ /* 0x000fe40003f25310 */
[----:B------:R-:W-:-:S04]  /*29f0*/  ISETP.GE.U32.AND.EX P0, PT, R12, R13, PT, P0 ;  /* 0x0000000d0c00720c */ /* 0x000fc80003f06100 */
[----:B------:R-:W-:Y:S01]  /*2a00*/  SEL R6, R6, R5, P0 ;  /* 0x0000000506067207 */ /* 0x000fe20000000000 */
[----:B------:R-:W-:Y:S01]  /*2a10*/  IMAD.MOV.U32 R5, RZ, RZ, 0x0 ;  /* 0x00000000ff057424 */ /* 0x000fe200078e00ff */
[----:B------:R-:W-:Y:S01]  /*2a20*/  SEL R7, R7, R4, P0 ;  /* 0x0000000407077207 */ /* 0x000fe20000000000 */
[----:B------:R-:W-:Y:S01]  /*2a30*/  IMAD.MOV.U32 R4, RZ, RZ, R10 ;  /* 0x000000ffff047224 */ /* 0x000fe200078e000a */
[----:B------:R-:W-:Y:S02]  /*2a40*/  SEL R6, R6, 0xffffffff, P1 ;  /* 0xffffffff06067807 */ /* 0x000fe40000800000 */
[----:B------:R-:W-:Y:S01]  /*2a50*/  SEL R7, R7, 0xffffffff, P1 ;  /* 0xffffffff07077807 */ /* 0x000fe20000800000 */
[----:B------:R-:W-:Y:S06]  /*2a60*/  RET.REL.NODEC R4 `(UpsampleTrilinear3DGradKernel) ;  /* 0xffffffd404647950 */ /* 0x000fec0003c3ffff */
        .weak           $__internal_3_$__cuda_sm20_rem_u64
        .type           $__internal_3_$__cuda_sm20_rem_u64,@function
        .size           $__internal_3_$__cuda_sm20_rem_u64,(.L_x_93 - $__internal_3_$__cuda_sm20_rem_u64)
$__internal_3_$__cuda_sm20_rem_u64:
[----:B------:R-:W0:Y:S02]  /*2a70*/  LDCU UR4, c[0x0][0x39c] ;  /* 0x00007380ff0477ac */ /* 0x000e240008000800 */
[----:B0-----:R-:W-:-:S04]  /*2a80*/  IMAD.U32 R10, RZ, RZ, UR4 ;  /* 0x00000004ff0a7e24 */ /* 0x001fc8000f8e00ff */
        /* <DEDUP_REMOVED lines=14> */
[----:B------:R-:W-:-:S04]  /*2b70*/  IMAD.HI.U32 R8, P1, R7, R15, R8 ;  /* 0x0000000f07087227 */ /* 0x000fc80007820008 */
[----:B------:R-:W-:Y:S01]  /*2b80*/  IMAD.X R5, R5, 0x1, R7, P0 ;  /* 0x0000000105057824 */ /* 0x000fe200000e0607 */
[----:B------:R-:W-:-:S04]  /*2b90*/  IADD3 R9, P2, PT, R19, R8, RZ ;  /* 0x0000000813097210 */ /* 0x000fc80007f5e0ff */
[----:B------:R-:W-:Y:S01]  /*2ba0*/  IADD3.X R5, PT, PT, RZ, RZ, R5, P2, P1 ;  /* 0x000000ffff057210 */ /* 0x000fe200017e2405 */
[----:B------:R-:W-:-:S04]  /*2bb0*/  IMAD.WIDE.U32 R6, R9, UR4, RZ ;  /* 0x0000000409067c25 */ /* 0x000fc8000f8e00ff */
        /* <DEDUP_REMOVED lines=20> */
[----:B------:R-:W-:-:S04]  /*2d00*/  IMAD.WIDE.U32 R6, R9, UR4, RZ ;  /* 0x0000000409067c25 */ /* 0x000fc8000f8e00ff */
[----:B------:R-:W-:Y:S02]  /*2d10*/  IMAD.X R5, RZ, RZ, R5, P1 ;  /* 0x000000ffff057224 */ /* 0x000fe400008e0605 */
[----:B------:R-:W-:Y:S01]  /*2d20*/  IMAD R8, R9, R11, R7 ;  /* 0x0000000b09087224 */ /* 0x000fe200078e0207 */
[----:B------:R-:W-:-:S03]  /*2d30*/  IADD3 R7, P1, PT, -R6, R12, RZ ;  /* 0x0000000c06077210 */ /* 0x000fc60007f3e1ff */
[----:B------:R-:W-:Y:S01]  /*2d40*/  IMAD R5, R5, UR4, R8 ;  /* 0x0000000405057c24 */ /* 0x000fe2000f8e0208 */
[----:B------:R-:W-:-:S03]  /*2d50*/  ISETP.GE.U32.AND P0, PT, R7, UR4, PT ;  /* 0x0000000407007c0c */ /* 0x000fc6000bf06070 */
[----:B------:R-:W-:Y:S01]  /*2d60*/  IMAD.X R14, R14, 0x1, ~R5, P1 ;  /* 0x000000010e0e7824 */ /* 0x000fe200008e0e05 */
[----:B------:R-:W-:-:S04]  /*2d70*/  IADD3 R6, P1, PT, R7, -UR4, RZ ;  /* 0x8000000407067c10 */ /* 0x000fc8000ff3e0ff */
[C---:B------:R-:W-:Y:S01]  /*2d80*/  ISETP.GE.U32.AND.EX P0, PT, R14.reuse, R11, PT, P0 ;  /* 0x0000000b0e00720c */ /* 0x040fe20003f06100 */
[----:B------:R-:W-:Y:S01]  /*2d90*/  IMAD.X R8, R14, 0x1, ~R11, P1 ;  /* 0x000000010e087824 */ /* 0x000fe200008e0e0b */
[----:B------:R-:W-:Y:S02]  /*2da0*/  ISETP.NE.U32.AND P1, PT, RZ, UR4, PT ;  /* 0x00000004ff007c0c */ /* 0x000fe4000bf25070 */
[----:B------:R-:W-:Y:S01]  /*2db0*/  SEL R6, R6, R7, P0 ;  /* 0x0000000706067207 */ /* 0x000fe20000000000 */
[----:B------:R-:W-:Y:S01]  /*2dc0*/  IMAD.MOV.U32 R7, RZ, RZ, 0x0 ;  /* 0x00000000ff077424 */ /* 0x000fe200078e00ff */
[----:B------:R-:W-:Y:S02]  /*2dd0*/  SEL R8, R8, R14, P0 ;  /* 0x0000000e08087207 */ /* 0x000fe40000000000 */
[C---:B------:R-:W-:Y:S01]  /*2de0*/  ISETP.GE.U32.AND P0, PT, R6.reuse, UR4, PT ;  /* 0x0000000406007c0c */ /* 0x040fe2000bf06070 */
[----:B------:R-:W-:Y:S01]  /*2df0*/  VIADD R5, R6, -UR4 ;  /* 0x8000000406057c36 */ /* 0x000fe20008000000 */
[----:B------:R-:W-:-:S02]  /*2e00*/  ISETP.NE.AND.EX P1, PT, R11, RZ, PT, P1 ;  /* 0x000000ff0b00720c */ /* 0x000fc40003f25310 */
[----:B------:R-:W-:-:S04]  /*2e10*/  ISETP.GE.U32.AND.EX P0, PT, R8, R11, PT, P0 ;  /* 0x0000000b0800720c */ /* 0x000fc80003f06100 */
[----:B------:R-:W-:Y:S01]  /*2e20*/  SEL R5, R5, R6, P0 ;  /* 0x0000000605057207 */ /* 0x000fe20000000000 */
[----:B------:R-:W-:-:S03]  /*2e30*/  IMAD.MOV.U32 R6, RZ, RZ, R13 ;  /* 0x000000ffff067224 */ /* 0x000fc600078e000d */
[----:B------:R-:W-:Y:S01]  /*2e40*/  SEL R5, R5, 0xffffffff, P1 ;  /* 0xffffffff05057807 */ /* 0x000fe20000800000 */
[----:B------:R-:W-:Y:S06]  /*2e50*/  RET.REL.NODEC R6 `(UpsampleTrilinear3DGradKernel) ;  /* 0xffffffd006687950 */ /* 0x000fec0003c3ffff */
.L_x_31:
        /* <DEDUP_REMOVED lines=10> */
.L_x_93:


//--------------------- .text.UpsampleTrilinear3DKernel_offset --------------------------
	.section	.text.UpsampleTrilinear3DKernel_offset,"ax",@progbits
	.align	128
        .global         UpsampleTrilinear3DKernel_offset
        .type           UpsampleTrilinear3DKernel_offset,@function
        .size           UpsampleTrilinear3DKernel_offset,(.L_x_94 - UpsampleTrilinear3DKernel_offset)
        .other          UpsampleTrilinear3DKernel_offset,@"STO_CUDA_ENTRY STV_DEFAULT"
UpsampleTrilinear3DKernel_offset:
.text.UpsampleTrilinear3DKernel_offset:
        /* <DEDUP_REMOVED lines=15> */
[----:B------:R-:W1:Y:S01]  /*00f0*/  LDC R2, c[0x0][0x3d4] ;  /* 0x0000f500ff027b82 */ /* 0x000e620000000800 */
[----:B------:R-:W-:Y:S01]  /*0100*/  HFMA2 R3, -RZ, RZ, 0, 0 ;  /* 0x00000000ff037431 */ /* 0x000fe200000001ff */
[----:B------:R-:W0:Y:S01]  /*0110*/  LDCU UR4, c[0x0][0x3a4] ;  /* 0x00007480ff0477ac */ /* 0x000e220008000800 */
[----:B------:R-:W2:Y:S01]  /*0120*/  LDCU.64 UR10, c[0x0][0x358] ;  /* 0x00006b00ff0a77ac */ /* 0x000ea20008000a00 */
[----:B0-----:R-:W-:Y:S02]  /*0130*/  UIMAD UR4, UR8, UR4, URZ ;  /* 0x00000004080472a4 */ /* 0x001fe4000f8e02ff */
[----:B------:R-:W-:-:S04]  /*0140*/  UIADD3 UR8, UPT, UPT, UR8, -0x1, URZ ;  /* 0xffffffff08087890 */ /* 0x000fc8000fffe0ff */
[----:B-12---:R-:W-:-:S08]  /*0150*/  IMAD R2, R2, UR4, RZ ;  /* 0x0000000402027c24 */ /* 0x006fd0000f8e02ff */
.L_x_43:
[----:B0-----:R-:W0:Y:S01]  /*0160*/  LDC R8, c[0x0][0x3cc] ;  /* 0x0000f300ff087b82 */ /* 0x001e220000000800 */
[----:B------:R-:W-:Y:S01]  /*0170*/  BSSY.RECONVERGENT B0, `(.L_x_32) ;  /* 0x000002c000007945 */ /* 0x000fe20003800200 */
[----:B0-----:R-:W-:-:S04]  /*0180*/  SHF.R.S32.HI R4, RZ, 0x1f, R8 ;  /* 0x0000001fff047819 */ /* 0x001fc80000011408 */
[----:B------:R-:W-:-:S04]  /*0190*/  LOP3.LUT R5, R3, R4, RZ, 0xfc, !PT ;  /* 0x0000000403057212 */ /* 0x000fc800078efcff */
[----:B------:R-:W-:-:S13]  /*01a0*/  ISETP.NE.U32.AND P0, PT, R5, RZ, PT ;  /* 0x000000ff0500720c */ /* 0x000fda0003f05070 */
[----:B-1----:R-:W-:Y:S05]  /*01b0*/  @P0 BRA `(.L_x_33) ;  /* 0x0000000000580947 */ /* 0x002fea0003800000 */
[----:B------:R-:W0:Y:S01]  /*01c0*/  I2F.U32.RP R6, R8 ;  /* 0x0000000800067306 */ /* 0x000e220000209000 */
[----:B------:R-:W-:-:S07]  /*01d0*/  ISETP.NE.U32.AND P2, PT, R8, RZ, PT ;  /* 0x000000ff0800720c */ /* 0x000fce0003f45070 */
[----:B0-----:R-:W0:Y:S02]  /*01e0*/  MUFU.RCP R6, R6 ;  /* 0x0000000600067308 */ /* 0x001e240000001000 */
[----:B0-----:R-:W-:-:S06]  /*01f0*/  IADD3 R4, PT, PT, R6, 0xffffffe, RZ ;  /* 0x0ffffffe06047810 */ /* 0x001fcc0007ffe0ff */
[----:B------:R0:W1:Y:S02]  /*0200*/  F2I.FTZ.U32.TRUNC.NTZ R5, R4 ;  /* 0x0000000400057305 */ /* 0x000064000021f000 */
[----:B0-----:R-:W-:Y:S02]  /*0210*/  MOV R4, RZ ;  /* 0x000000ff00047202 */ /* 0x001fe40000000f00 */
[----:B-1----:R-:W-:-:S05]  /*0220*/  IADD3 R7, PT, PT, RZ, -R5, RZ ;  /* 0x80000005ff077210 */ /* 0x002fca0007ffe0ff */
[----:B------:R-:W-:-:S04]  /*0230*/  IMAD R7, R7, R8, RZ ;  /* 0x0000000807077224 */ /* 0x000fc800078e02ff */
[----:B------:R-:W-:-:S06]  /*0240*/  IMAD.HI.U32 R5, R5, R7, R4 ;  /* 0x0000000705057227 */ /* 0x000fcc00078e0004 */
[----:B------:R-:W-:-:S05]  /*0250*/  IMAD.HI.U32 R4, R5, R0, RZ ;  /* 0x0000000005047227 */ /* 0x000fca00078e00ff */
[----:B------:R-:W-:-:S05]  /*0260*/  IADD3 R5, PT, PT, -R4, RZ, RZ ;  /* 0x000000ff04057210 */ /* 0x000fca0007ffe1ff */
[----:B------:R-:W-:-:S05]  /*0270*/  IMAD R5, R8, R5, R0 ;  /* 0x0000000508057224 */ /* 0x000fca00078e0200 */
[----:B------:R-:W-:-:S13]  /*0280*/  ISETP.GE.U32.AND P0, PT, R5, R8, PT ;  /* 0x000000080500720c */ /* 0x000fda0003f06070 */
[-C--:B------:R-:W-:Y:S02]  /*0290*/  @P0 IADD3 R5, PT, PT, R5, -R8.reuse, RZ ;  /* 0x8000000805050210 */ /* 0x080fe40007ffe0ff */
[----:B------:R-:W-:Y:S02]  /*02a0*/  @P0 IADD3 R4, PT, PT, R4, 0x1, RZ ;  /* 0x0000000104040810 */ /* 0x000fe40007ffe0ff */
[----:B------:R-:W-:Y:S01]  /*02b0*/  ISETP.GE.U32.AND P1, PT, R5, R8, PT ;  /* 0x000000080500720c */ /* 0x000fe20003f26070 */
[----:B------:R-:W-:-:S12]  /*02c0*/  HFMA2 R5, -RZ, RZ, 0, 0 ;  /* 0x00000000ff057431 */ /* 0x000fd800000001ff */
[----:B------:R-:W-:Y:S02]  /*02d0*/  @P1 IADD3 R4, PT, PT, R4, 0x1, RZ ;  /* 0x0000000104041810 */ /* 0x000fe40007ffe0ff */
[----:B------:R-:W-:-:S04]  /*02e0*/  @!P2 LOP3.LUT R4, RZ, R8, RZ, 0x33, !PT ;  /* 0x00000008ff04a212 */ /* 0x000fc800078e33ff */
[----:B------:R-:W-:-:S05]  /*02f0*/  IADD3 R7, PT, PT, -R4, RZ, RZ ;  /* 0x000000ff04077210 */ /* 0x000fca0007ffe1ff */
[----:B------:R-:W-:Y:S01]  /*0300*/  IMAD R6, R8, R7, R0 ;  /* 0x0000000708067224 */ /* 0x000fe200078e0200 */
[----:B------:R-:W-:Y:S06]  /*0310*/  BRA `(.L_x_34) ;  /* 0x0000000000447947 */ /* 0x000fec0003800000 */
.L_x_33:
[----:B------:R-:W0:Y:S01]  /*0320*/  LDCU UR4, c[0x0][0x3cc] ;  /* 0x00007980ff0477ac */ /* 0x000e220008000800 */
[----:B------:R-:W-:Y:S02]  /*0330*/  MOV R6, R0 ;  /* 0x0000000000067202 */ /* 0x000fe40000000f00 */
[----:B------:R-:W-:Y:S02]  /*0340*/  MOV R5, R3 ;  /* 0x0000000300057202 */ /* 0x000fe40000000f00 */
[----:B------:R-:W-:Y:S02]  /*0350*/  MOV R11, R4 ;  /* 0x00000004000b7202 */ /* 0x000fe40000000f00 */
[----:B------:R-:W-:Y:S02]  /*0360*/  MOV R8, 0x390 ;  /* 0x0000039000087802 */ /* 0x000fe40000000f00 */
[----:B0-----:R-:W-:-:S07]  /*0370*/  MOV R10, UR4 ;  /* 0x00000004000a7c02 */ /* 0x001fce0008000f00 */
[----:B------:R-:W-:Y:S05]  /*0380*/  CALL.REL.NOINC `($__internal_4_$__cuda_sm20_div_u64) ;  /* 0x0000001c00687944 */ /* 0x000fea0003c00000 */
[----:B------:R-:W0:Y:S01]  /*0390*/  LDCU UR4, c[0x0][0x3cc] ;  /* 0x00007980ff0477ac */ /* 0x000e220008000800 */
[----:B------:R-:W-:Y:S02]  /*03a0*/  IADD3 R11, P0, PT, RZ, -R5, RZ ;  /* 0x80000005ff0b7210 */ /* 0x000fe40007f1e0ff */
[----:B------:R-:W-:Y:S02]  /*03b0*/  MOV R6, R0 ;  /* 0x0000000000067202 */ /* 0x000fe40000000f00 */
[----:B------:R-:W-:-:S05]  /*03c0*/  IADD3.X R7, PT, PT, RZ, ~R7, RZ, P0, !PT ;  /* 0x80000007ff077210 */ /* 0x000fca00007fe4ff */
[----:B0-----:R-:W-:Y:S01]  /*03d0*/  IMAD R9, R7, UR4, RZ ;  /* 0x0000000407097c24 */ /* 0x001fe2000f8e02ff */
[----:B------:R-:W-:-:S03]  /*03e0*/  MOV R7, R3 ;  /* 0x0000000300077202 */ /* 0x000fc60000000f00 */
[----:B------:R-:W-:Y:S01]  /*03f0*/  IMAD R9, R4, R11, R9 ;  /* 0x0000000b04097224 */ /* 0x000fe200078e0209 */
[----:B------:R-:W-:Y:S01]  /*0400*/  MOV R4, R5 ;  /* 0x0000000500047202 */ /* 0x000fe20000000f00 */
[----:B------:R-:W-:-:S05]  /*0410*/  IMAD.WIDE.U32 R6, R11, UR4, R6 ;  /* 0x000000040b067c25 */ /* 0x000fca000f8e0006 */
[----:B------:R-:W-:-:S07]  /*0420*/  IADD3 R5, PT, PT, R7, R9, RZ ;  /* 0x0000000907057210 */ /* 0x000fce0007ffe0ff */
.L_x_34:
[----:B------:R-:W-:Y:S05]  /*0430*/  BSYNC.RECONVERGENT B0 ;  /* 0x0000000000007941 */ /* 0x000fea0003800200 */
.L_x_32:
[----:B------:R-:W0:Y:S01]  /*0440*/  LDCU UR4, c[0x0][0x3b4] ;  /* 0x00007680ff0477ac */ /* 0x000e220008000800 */
[----:B------:R-:W-:Y:S01]  /*0450*/  BSSY.RECONVERGENT B0, `(.L_x_35) ;  /* 0x0000024000007945 */ /* 0x000fe20003800200 */
[----:B0-----:R-:W-:-:S04]  /*0460*/  MOV R13, UR4 ;  /* 0x00000004000d7c02 */ /* 0x001fc80008000f00 */
[----:B------:R-:W-:-:S04]  /*0470*/  SHF.R.S32.HI R11, RZ, 0x1f, R13 ;  /* 0x0000001fff0b7819 */ /* 0x000fc8000001140d */
        /* <DEDUP_REMOVED lines=8> */
[----:B0-----:R-:W-:Y:S01]  /*0500*/  HFMA2 R8, -RZ, RZ, 0, 0 ;  /* 0x00000000ff087431 */ /* 0x001fe200000001ff */
        /* <DEDUP_REMOVED lines=9> */
[----:B------:R-:W-:-:S13]  /*05a0*/  ISETP.GE.U32.AND P1, PT, R7, R13, PT ;  /* 0x0000000d0700720c */ /* 0x000fda0003f26070 */
[----:B------:R-:W-:Y:S02]  /*05b0*/  @P1 IADD3 R9, PT, PT, R9, 0x1, RZ ;  /* 0x0000000109091810 */ /* 0x000fe40007ffe0ff */
[----:B------:R-:W-:-:S04]  /*05c0*/  @!P2 LOP3.LUT R9, RZ, R13, RZ, 0x33, !PT ;  /* 0x0000000dff09a212 */ /* 0x000fc800078e33ff */
[----:B------:R-:W-:-:S05]  /*05d0*/  IADD3 R14, PT, PT, -R9, RZ, RZ ;  /* 0x000000ff090e7210 */ /* 0x000fca0007ffe1ff */
[----:B------:R-:W-:Y:S01]  /*05e0*/  IMAD R14, R13, R14, R6 ;  /* 0x0000000e0d0e7224 */ /* 0x000fe200078e0206 */
[----:B------:R-:W-:Y:S06]  /*05f0*/  BRA `(.L_x_37) ;  /* 0x0000000000247947 */ /* 0x000fec0003800000 */
.L_x_36:
[----:B------:R-:W0:Y:S01]  /*0600*/  LDCU UR4, c[0x0][0x3b4] ;  /* 0x00007680ff0477ac */ /* 0x000e220008000800 */
[----:B------:R-:W-:Y:S02]  /*0610*/  MOV R8, 0x640 ;  /* 0x0000064000087802 */ /* 0x000fe40000000f00 */
[----:B0-----:R-:W-:-:S07]  /*0620*/  MOV R10, UR4 ;  /* 0x00000004000a7c02 */ /* 0x001fce0008000f00 */
[----:B------:R-:W-:Y:S05]  /*0630*/  CALL.REL.NOINC `($__internal_4_$__cuda_sm20_div_u64) ;  /* 0x0000001800bc7944 */ /* 0x000fea0003c00000 */
[----:B------:R-:W0:Y:S01]  /*0640*/  LDCU UR4, c[0x0][0x3b4] ;  /* 0x00007680ff0477ac */ /* 0x000e220008000800 */
[----:B------:R-:W-:Y:S02]  /*0650*/  IADD3 R14, PT, PT, -R5, RZ, RZ ;  /* 0x000000ff050e7210 */ /* 0x000fe40007ffe1ff */
[----:B------:R-:W-:Y:S02]  /*0660*/  MOV R9, R5 ;  /* 0x0000000500097202 */ /* 0x000fe40000000f00 */
[----:B0-----:R-:W-:-:S05]  /*0670*/  MOV R13, UR4 ;  /* 0x00000004000d7c02 */ /* 0x001fca0008000f00 */
[----:B------:R-:W-:-:S07]  /*0680*/  IMAD R14, R14, R13, R6 ;  /* 0x0000000d0e0e7224 */ /* 0x000fce00078e0206 */
.L_x_37:
[----:B------:R-:W-:Y:S05]  /*0690*/  BSYNC.RECONVERGENT B0 ;  /* 0x0000000000007941 */ /* 0x000fea0003800200 */
.L_x_35:
[----:B------:R-:W0:Y:S01]  /*06a0*/  LDCU.U8 UR4, c[0x0][0x3c4] ;  /* 0x00007880ff0477ac */ /* 0x000e220008000000 */
[----:B------:R-:W1:Y:S01]  /*06b0*/  LDC R10, c[0x0][0x3b8] ;  /* 0x0000ee00ff0a7b82 */ /* 0x000e620000000800 */
[----:B------:R-:W-:Y:S01]  /*06c0*/  I2FP.F32.S32 R5, R4 ;  /* 0x0000000400057245 */ /* 0x000fe20000201400 */
[----:B------:R-:W-:Y:S01]  /*06d0*/  IMAD.WIDE R30, R2, 0x4, RZ ;  /* 0x00000004021e7825 */ /* 0x000fe200078e02ff */
[----:B------:R-:W-:Y:S01]  /*06e0*/  I2FP.F32.S32 R8, R9 ;  /* 0x0000000900087245 */ /* 0x000fe20000201400 */
[----:B------:R-:W2:Y:S04]  /*06f0*/  LDCU UR7, c[0x0][0x3d4] ;  /* 0x00007a80ff0777ac */ /* 0x000ea80008000800 */
[----:B------:R-:W3:Y:S01]  /*0700*/  LDC R11, c[0x0][0x3bc] ;  /* 0x0000ef00ff0b7b82 */ /* 0x000ee20000000800 */
[----:B------:R-:W4:Y:S01]  /*0710*/  LDCU UR6, c[0x0][0x3b0] ;  /* 0x00007600ff0677ac */ /* 0x000f220008000800 */
[----:B------:R-:W5:Y:S06]  /*0720*/  LDCU UR9, c[0x0][0x3a8] ;  /* 0x00007500ff0977ac */ /* 0x000f6c0008000800 */
[----:B------:R-:W2:Y:S01]  /*0730*/  LDC R12, c[0x0][0x3c0] ;  /* 0x0000f000ff0c7b82 */ /* 0x000ea20000000800 */
[----:B0-----:R-:W-:-:S06]  /*0740*/  UPRMT UR4, UR4, 0x8880, URZ ;  /* 0x0000888004047896 */ /* 0x001fcc00080000ff */
[----:B------:R-:W-:Y:S01]  /*0750*/  ISETP.NE.AND P0, PT, RZ, UR4, PT ;  /* 0x00000004ff007c0c */ /* 0x000fe2000bf05270 */
[----:B------:R-:W0:Y:S04]  /*0760*/  LDC R37, c[0x0][0x3c8] ;  /* 0x0000f200ff257b82 */ /* 0x000e280000000800 */
[----:B------:R-:W4:Y:S04]  /*0770*/  LDCU.64 UR4, c[0x0][0x3a0] ;  /* 0x00007400ff0477ac */ /* 0x000f280008000a00 */
[----:B------:R-:W5:Y:S04]  /*0780*/  LDC.64 R38, c[0x0][0x388] ;  /* 0x0000e200ff267b82 */ /* 0x000f680000000a00 */
[----:B------:R-:W-:-:S04]  /*0790*/  @!P0 FADD R6, R5, 0.5 ;  /* 0x3f00000005068421 */ /* 0x000fc80000000000 */
[-C--:B-1----:R-:W-:Y:S01]  /*07a0*/  @!P0 FFMA R7, R6, R10.reuse, -0.5 ;  /* 0xbf00000006078423 */ /* 0x082fe2000000000a */
[----:B------:R-:W-:Y:S01]  /*07b0*/  @P0 FMUL R6, R5, R10 ;  /* 0x0000000a05060220 */ /* 0x000fe20000400000 */
[C---:B------:R-:W-:Y:S01]  /*07c0*/  @!P0 FADD R5, R8.reuse, 0.5 ;  /* 0x3f00000008058421 */ /* 0x040fe20000000000 */
[----:B------:R-:W-:Y:S01]  /*07d0*/  I2FP.F32.S32 R10, R14 ;  /* 0x0000000e000a7245 */ /* 0x000fe20000201400 */
[-C--:B---3--:R-:W-:Y:S01]  /*07e0*/  @P0 FMUL R8, R8, R11.reuse ;  /* 0x0000000b08080220 */ /* 0x088fe20000400000 */
[----:B------:R-:W-:Y:S01]  /*07f0*/  @!P0 FSETP.GEU.AND P1, PT, R7, RZ, PT ;  /* 0x000000ff0700820b */ /* 0x000fe20003f2e000 */
[----:B------:R-:W-:Y:S01]  /*0800*/  @!P0 FFMA R5, R5, R11, -0.5 ;  /* 0xbf00000005058423 */ /* 0x000fe2000000000b */
[----:B----4-:R-:W-:Y:S01]  /*0810*/  UIADD3 UR4, UPT, UPT, UR4, -0x1, URZ ;  /* 0xffffffff04047890 */ /* 0x010fe2000fffe0ff */
[----:B0-----:R-:W-:Y:S01]  /*0820*/  IMAD.WIDE R32, R37, 0xc, R30 ;  /* 0x0000000c25207825 */ /* 0x001fe200078e021e */
[----:B------:R-:W-:-:S03]  /*0830*/  @!P0 FSEL R6, R7, RZ, P1 ;  /* 0x000000ff07068208 */ /* 0x000fc60000800000 */
[C---:B------:R-:W-:Y:S01]  /*0840*/  @!P0 FADD R7, R10.reuse, 0.5 ;  /* 0x3f0000000a078421 */ /* 0x040fe20000000000 */
[----:B------:R-:W-:Y:S01]  /*0850*/  @!P0 FSETP.GEU.AND P1, PT, R5, RZ, PT ;  /* 0x000000ff0500820b */ /* 0x000fe20003f2e000 */
[-C--:B--2---:R-:W-:Y:S01]  /*0860*/  @P0 FMUL R10, R10, R12.reuse ;  /* 0x0000000c0a0a0220 */ /* 0x084fe20000400000 */
[----:B------:R-:W0:Y:S01]  /*0870*/  F2I.TRUNC.NTZ R11, R6 ;  /* 0x00000006000b7305 */ /* 0x000e22000020f100 */
[----:B------:R-:W-:Y:S01]  /*0880*/  @!P0 FFMA R7, R7, R12, -0.5 ;  /* 0xbf00000007078423 */ /* 0x000fe2000000000c */
[----:B------:R-:W-:Y:S01]  /*0890*/  @!P0 FSEL R8, R5, RZ, P1 ;  /* 0x000000ff05088208 */ /* 0x000fe20000800000 */
[--C-:B------:R-:W-:Y:S01]  /*08a0*/  IMAD.WIDE R34, R37, 0x8, R30.reuse ;  /* 0x0000000825227825 */ /* 0x100fe200078e021e */
[----:B------:R-:W-:Y:S02]  /*08b0*/  IADD3 R12, PT, PT, R4, UR7, RZ ;  /* 0x00000007040c7c10 */ /* 0x000fe4000fffe0ff */
[----:B------:R-:W-:Y:S01]  /*08c0*/  @!P0 FSETP.GEU.AND P1, PT, R7, RZ, PT ;  /* 0x000000ff0700820b */ /* 0x000fe20003f2e000 */
[----:B------:R-:W-:Y:S01]  /*08d0*/  IMAD.WIDE R36, R37, 0x4, R30 ;  /* 0x0000000425247825 */ /* 0x000fe200078e021e */
[----:B------:R-:W1:Y:S02]  /*08e0*/  F2I.TRUNC.NTZ R17, R8 ;  /* 0x0000000800117305 */ /* 0x000e64000020f100 */
[----:B------:R-:W-:Y:S01]  /*08f0*/  @!P0 FSEL R10, R7, RZ, P1 ;  /* 0x000000ff070a8208 */ /* 0x000fe20000800000 */
[----:B------:R-:W-:Y:S01]  /*0900*/  IMAD R5, R12, UR6, R9 ;  /* 0x000000060c057c24 */ /* 0x000fe2000f8e0209 */
[----:B------:R-:W2:Y:S01]  /*0910*/  LDCU.64 UR6, c[0x0][0x390] ;  /* 0x00007200ff0677ac */ /* 0x000ea20008000a00 */
[----:B0-----:R-:W-:-:S03]  /*0920*/  ISETP.GE.AND P0, PT, R11, UR4, PT ;  /* 0x000000040b007c0c */ /* 0x001fc6000bf06270 */
[----:B------:R-:W0:Y:S01]  /*0930*/  F2I.TRUNC.NTZ R4, R10 ;  /* 0x0000000a00047305 */ /* 0x000e22000020f100 */
[----:B------:R-:W-:Y:S01]  /*0940*/  I2FP.F32.S32 R7, R11 ;  /* 0x0000000b00077245 */ /* 0x000fe20000201400 */
[----:B------:R-:W-:Y:S01]  /*0950*/  UIADD3 UR4, UPT, UPT, UR5, -0x1, URZ ;  /* 0xffffffff05047890 */ /* 0x000fe2000fffe0ff */
[----:B------:R-:W-:Y:S01]  /*0960*/  IADD3 R12, PT, PT, R11, 0x1, RZ ;  /* 0x000000010b0c7810 */ /* 0x000fe20007ffe0ff */
[----:B------:R-:W-:Y:S02]  /*0970*/  IMAD R5, R5, R13, R14 ;  /* 0x0000000d05057224 */ /* 0x000fe400078e020e */
[----:B------:R-:W-:Y:S01]  /*0980*/  FADD R6, -R7, R6 ;  /* 0x0000000607067221 */ /* 0x000fe20000000100 */
[----:B-1----:R-:W-:-:S05]  /*0990*/  I2FP.F32.S32 R9, R17 ;  /* 0x0000001100097245 */ /* 0x002fca0000201400 */
[----:B------:R-:W-:Y:S01]  /*09a0*/  FADD R7, -R9, R8 ;  /* 0x0000000809077221 */ /* 0x000fe20000000100 */
[C---:B------:R-:W-:Y:S01]  /*09b0*/  @P0 IADD3 R12, PT, PT, R11.reuse, RZ, RZ ;  /* 0x000000ff0b0c0210 */ /* 0x040fe20007ffe0ff */
[--C-:B------:R-:W-:Y:S01]  /*09c0*/  IMAD R11, R11, UR5, R17.reuse ;  /* 0x000000050b0b7c24 */ /* 0x100fe2000f8e0211 */
[----:B0-----:R-:W-:Y:S02]  /*09d0*/  I2FP.F32.S32 R9, R4 ;  /* 0x0000000400097245 */ /* 0x001fe40000201400 */
[----:B------:R-:W-:Y:S01]  /*09e0*/  ISETP.GE.AND P0, PT, R17, UR4, PT ;  /* 0x0000000411007c0c */ /* 0x000fe2000bf06270 */
[----:B------:R-:W-:Y:S01]  /*09f0*/  IMAD R17, R12, UR5, R17 ;  /* 0x000000050c117c24 */ /* 0x000fe2000f8e0211 */
[----:B------:R-:W-:Y:S01]  /*0a00*/  UMOV UR4, URZ ;  /* 0x000000ff00047c82 */ /* 0x000fe20008000000 */
[----:B------:R-:W-:Y:S01]  /*0a10*/  FADD R8, -R9, R10 ;  /* 0x0000000a09087221 */ /* 0x000fe20000000100 */
[----:B------:R-:W-:Y:S01]  /*0a20*/  SEL R10, RZ, 0x1, P0 ;  /* 0x00000001ff0a7807 */ /* 0x000fe20000000000 */
[----:B-----5:R-:W-:-:S03]  /*0a30*/  IMAD R9, R11, UR9, R4 ;  /* 0x000000090b097c24 */ /* 0x020fc6000f8e0204 */
[C---:B------:R-:W-:Y:S01]  /*0a40*/  IADD3 R47, PT, PT, R10.reuse, R11, RZ ;  /* 0x0000000b0a2f7210 */ /* 0x040fe20007ffe0ff */
[----:B------:R-:W-:Y:S01]  /*0a50*/  IMAD R11, R17, UR9, R4 ;  /* 0x00000009110b7c24 */ /* 0x000fe2000f8e0204 */
[----:B------:R-:W-:Y:S01]  /*0a60*/  IADD3 R19, PT, PT, R10, R17, RZ ;  /* 0x000000110a137210 */ /* 0x000fe20007ffe0ff */
[----:B------:R-:W-:-:S04]  /*0a70*/  IMAD.WIDE R12, R9, 0x4, R32 ;  /* 0x00000004090c7825 */ /* 0x000fc800078e0220 */
[--C-:B------:R-:W-:Y:S02]  /*0a80*/  IMAD R47, R47, UR9, R4.reuse ;  /* 0x000000092f2f7c24 */ /* 0x100fe4000f8e0204 */
[----:B------:R-:W-:Y:S02]  /*0a90*/  IMAD R46, R19, UR9, R4 ;  /* 0x00000009132e7c24 */ /* 0x000fe4000f8e0204 */
[----:B------:R-:W-:-:S04]  /*0aa0*/  IMAD.WIDE R14, R9, 0x4, R34 ;  /* 0x00000004090e7825 */ /* 0x000fc800078e0222 */
        /* <DEDUP_REMOVED lines=10> */
[----:B--2---:R-:W-:-:S07]  /*0b50*/  IMAD.WIDE R36, R46, 0x4, R36 ;  /* 0x000000042e247825 */ /* 0x004fce00078e0224 */
.L_x_42:
[----:B0-----:R-:W0:Y:S01]  /*0b60*/  LDCU.64 UR12, c[0x0][0x398] ;  /* 0x00007300ff0c77ac */ /* 0x001e220008000a00 */
[----:B------:R-:W-:Y:S02]  /*0b70*/  UIADD3 UR4, UPT, UPT, UR4, 0x1, URZ ;  /* 0x0000000104047890 */ /* 0x000fe4000fffe0ff */
[----:B0-----:R-:W-:Y:S02]  /*0b80*/  UISETP.GE.U32.AND UP2, UPT, UR13, 0x4, UPT ;  /* 0x000000040d00788c */ /* 0x001fe4000bf46070 */
[----:B------:R-:W-:Y:S02]  /*0b90*/  UISETP.NE.AND UP0, UPT, UR4, UR12, UPT ;  /* 0x0000000c0400728c */ /* 0x000fe4000bf05270 */
[----:B------:R-:W-:-:S05]  /*0ba0*/  ULOP3.LUT UP1, UR9, UR13, 0x3, URZ, 0xc0, !UPT ;  /* 0x000000030d097892 */ /* 0x000fca000f82c0ff */
[----:B-1----:R-:W-:Y:S07]  /*0bb0*/  BRA.U !UP2, `(.L_x_38) ;  /* 0x000000090ae07547 */ /* 0x002fee000b800000 */
[----:B------:R-:W-:Y:S01]  /*0bc0*/  ULOP3.LUT UR5, UR13, 0x7ffffffc, URZ, 0xc0, !UPT ;  /* 0x7ffffffc0d057892 */ /* 0x000fe2000f8ec0ff */
[----:B------:R-:W-:Y:S01]  /*0bd0*/  FADD R48, -R7, 1 ;  /* 0x3f80000007307421 */ /* 0x000fe20000000100 */
[----:B------:R-:W-:Y:S01]  /*0be0*/  FADD R10, -R6, 1 ;  /* 0x3f800000060a7421 */ /* 0x000fe20000000100 */
[----:B------:R-:W0:Y:S01]  /*0bf0*/  LDCU UR12, c[0x0][0x3d0] ;  /* 0x00007a00ff0c77ac */ /* 0x000e220008000800 */
[----:B------:R-:W-:-:S12]  /*0c00*/  UIADD3 UR5, UPT, UPT, -UR5, URZ, URZ ;  /* 0x000000ff05057290 */ /* 0x000fd8000fffe1ff */
.L_x_39:
[----:B------:R-:W-:Y:S01]  /*0c10*/  IMAD.WIDE R40, R2, 0x4, RZ ;  /* 0x0000000402287825 */ /* 0x000fe200078e02ff */
[----:B------:R-:W-:-:S04]  /*0c20*/  ISETP.GE.AND P1, PT, R4, UR8, PT ;  /* 0x0000000804007c0c */ /* 0x000fc8000bf26270 */
[----:B------:R-:W-:Y:S01]  /*0c30*/  SEL R49, RZ, 0x4, P1 ;  /* 0x00000004ff317807 */ /* 0x000fe20000800000 */
[----:B------:R-:W-:-:S03]  /*0c40*/  IMAD.WIDE R42, R9, 0x4, R40 ;  /* 0x00000004092a7825 */ /* 0x000fc600078e0228 */
[----:B------:R-:W-:-:S04]  /*0c50*/  IADD3 R50, P0, PT, R42, R38, RZ ;  /* 0x000000262a327210 */ /* 0x000fc80007f1e0ff */
[----:B------:R-:W-:Y:S02]  /*0c60*/  IADD3.X R51, PT, PT, R43, R39, RZ, P0, !PT ;  /* 0x000000272b337210 */ /* 0x000fe400007fe4ff */
[----:B------:R-:W-:-:S04]  /*0c70*/  IADD3 R42, P0, PT, R49, R50, RZ ;  /* 0x00000032312a7210 */ /* 0x000fc80007f1e0ff */
[----:B------:R-:W-:Y:S02]  /*0c80*/  IADD3.X R43, PT, PT, RZ, R51, RZ, P0, !PT ;  /* 0x00000033ff2b7210 */ /* 0x000fe400007fe4ff */
[----:B------:R1:W2:Y:S04]  /*0c90*/  LDG.E R51, desc[UR10][R50.64] ;  /* 0x0000000a32337981 */ /* 0x0002a8000c1e1900 */
[----:B------:R-:W3:Y:S01]  /*0ca0*/  LDG.E R43, desc[UR10][R42.64] ;  /* 0x0000000a2a2b7981 */ /* 0x000ee2000c1e1900 */
[----:B------:R-:W-:-:S03]  /*0cb0*/  IMAD.WIDE R44, R47, 0x4, R40 ;  /* 0x000000042f2c7825 */ /* 0x000fc600078e0228 */
[----:B------:R-:W-:Y:S01]  /*0cc0*/  IADD3 R44, P0, PT, R44, R38, RZ ;  /* 0x000000262c2c7210 */ /* 0x000fe20007f1e0ff */
[----:B-1----:R-:W-:-:S03]  /*0cd0*/  FADD R50, -R8, 1 ;  /* 0x3f80000008327421 */ /* 0x002fc60000000100 */
[----:B------:R-:W-:Y:S01]  /*0ce0*/  IADD3.X R45, PT, PT, R45, R39, RZ, P0, !PT ;  /* 0x000000272d2d7210 */ /* 0x000fe200007fe4ff */
[----:B---3--:R-:W-:-:S04]  /*0cf0*/  FMUL R52, R8, R43 ;  /* 0x0000002b08347220 */ /* 0x008fc80000400000 */
[----:B------:R-:W3:Y:S01]  /*0d00*/  LDG.E R43, desc[UR10][R44.64] ;  /* 0x0000000a2c2b7981 */ /* 0x000ee2000c1e1900 */
[----:B--2---:R-:W-:Y:S01]  /*0d10*/  FFMA R51, R51, R50, R52 ;  /* 0x0000003233337223 */ /* 0x004fe20000000034 */
[----:B------:R-:W-:-:S04]  /*0d20*/  IADD3 R52, P0, PT, R44, R49, RZ ;  /* 0x000000312c347210 */ /* 0x000fc80007f1e0ff */
[----:B------:R-:W-:-:S06]  /*0d30*/  IADD3.X R53, PT, PT, RZ, R45, RZ, P0, !PT ;  /* 0x0000002dff357210 */ /* 0x000fcc00007fe4ff */
[----:B------:R-:W2:Y:S02]  /*0d40*/  LDG.E R53, desc[UR10][R52.64] ;  /* 0x0000000a34357981 */ /* 0x000ea4000c1e1900 */
[----:B--2---:R-:W-:-:S04]  /*0d50*/  FMUL R42, R8, R53 ;  /* 0x00000035082a7220 */ /* 0x004fc80000400000 */
[----:B---3--:R-:W-:-:S04]  /*0d60*/  FFMA R42, R50, R43, R42 ;  /* 0x0000002b322a7223 */ /* 0x008fc8000000002a */
[----:B------:R-:W-:-:S04]  /*0d70*/  FMUL R42, R7, R42 ;  /* 0x0000002a072a7220 */ /* 0x000fc80000400000 */
[----:B------:R-:W-:Y:S01]  /*0d80*/  FFMA R51, R51, R48, R42 ;  /* 0x0000003033337223 */ /* 0x000fe2000000002a */
[----:B------:R-:W-:-:S04]  /*0d90*/  IADD3 R42, P0, PT, R30, R38, RZ ;  /* 0x000000261e2a7210 */ /* 0x000fc80007f1e0ff */
[----:B------:R-:W-:Y:S02]  /*0da0*/  IADD3.X R43, PT, PT, R31, R39, RZ, P0, !PT ;  /* 0x000000271f2b7210 */ /* 0x000fe400007fe4ff */
[----:B------:R-:W-:-:S03]  /*0db0*/  IADD3 R44, P0, PT, R42, R49, RZ ;  /* 0x000000312a2c7210 */ /* 0x000fc60007f1e0ff */
[----:B------:R-:W2:Y:S01]  /*0dc0*/  LDG.E R53, desc[UR10][R42.64] ;  /* 0x0000000a2a357981 */ /* 0x000ea2000c1e1900 */
[----:B------:R-:W-:-:S06]  /*0dd0*/  IADD3.X R45, PT, PT, RZ, R43, RZ, P0, !PT ;  /* 0x0000002bff2d7210 */ /* 0x000fcc00007fe4ff */
[----:B------:R-:W3:Y:S01]  /*0de0*/  LDG.E R45, desc[UR10][R44.64] ;  /* 0x0000000a2c2d7981 */ /* 0x000ee2000c1e1900 */
[----:B------:R-:W-:-:S04]  /*0df0*/  IMAD.WIDE R40, R11, 0x4, R40 ;  /* 0x000000040b287825 */ /* 0x000fc800078e0228 */
[----:B---3--:R-:W-:-:S04]  /*0e00*/  FMUL R52, R8, R45 ;  /* 0x0000002d08347220 */ /* 0x008fc80000400000 */
[----:B--2---:R-:W-:Y:S01]  /*0e10*/  FFMA R42, R50, R53, R52 ;  /* 0x00000035322a7223 */ /* 0x004fe20000000034 */
[----:B------:R-:W-:-:S04]  /*0e20*/  IADD3 R52, P0, PT, R40, R38, RZ ;  /* 0x0000002628347210 */ /* 0x000fc80007f1e0ff */
[----:B------:R-:W-:Y:S02]  /*0e30*/  IADD3.X R53, PT, PT, R41, R39, RZ, P0, !PT ;  /* 0x0000002729357210 */ /* 0x000fe400007fe4ff */
[----:B------:R-:W-:-:S04]  /*0e40*/  IADD3 R40, P0, PT, R52, R49, RZ ;  /* 0x0000003134287210 */ /* 0x000fc80007f1e0ff */
[----:B------:R-:W-:Y:S02]  /*0e50*/  IADD3.X R41, PT, PT, RZ, R53, RZ, P0, !PT ;  /* 0x00000035ff297210 */ /* 0x000fe400007fe4ff */
[----:B------:R1:W2:Y:S04]  /*0e60*/  LDG.E R53, desc[UR10][R52.64] ;  /* 0x0000000a34357981 */ /* 0x0002a8000c1e1900 */
[----:B------:R-:W3:Y:S01]  /*0e70*/  LDG.E R41, desc[UR10][R40.64] ;  /* 0x0000000a28297981 */ /* 0x000ee2000c1e1900 */
[----:B------:R-:W-:Y:S01]  /*0e80*/  FMUL R45, R7, R42 ;  /* 0x0000002a072d7220 */ /* 0x000fe20000400000 */
[----:B------:R-:W-:Y:S01]  /*0e90*/  HFMA2 R44, -RZ, RZ, 0, 2.384185791015625e-07 ;  /* 0x00000004ff2c7431 */ /* 0x000fe200000001ff */
[----:B-1----:R-:W-:Y:S01]  /*0ea0*/  IADD3 R52, P0, PT, R16, R38, RZ ;  /* 0x0000002610347210 */ /* 0x002fe20007f1e0ff */
[----:B---3--:R-:W-:-:S04]  /*0eb0*/  FMUL R43, R8, R41 ;  /* 0x00000029082b7220 */ /* 0x008fc80000400000 */
[----:B--2---:R-:W-:-:S04]  /*0ec0*/  FFMA R43, R50, R53, R43 ;  /* 0x00000035322b7223 */ /* 0x004fc8000000002b */
[----:B------:R-:W-:-:S04]  /*0ed0*/  FFMA R43, R48, R43, R45 ;  /* 0x0000002b302b7223 */ /* 0x000fc8000000002d */
[----:B------:R-:W-:-:S04]  /*0ee0*/  FMUL R42, R6, R43 ;  /* 0x0000002b062a7220 */ /* 0x000fc80000400000 */
[----:B------:R-:W-:Y:S01]  /*0ef0*/  FFMA R51, R51, R10, R42 ;  /* 0x0000000a33337223 */ /* 0x000fe2000000002a */
[----:B------:R-:W-:Y:S01]  /*0f00*/  IMAD.WIDE R42, R5, R44, UR6 ;  /* 0x00000006052a7e25 */ /* 0x000fe2000f8e022c */
[----:B------:R-:W-:-:S04]  /*0f10*/  IADD3.X R53, PT, PT, R17, R39, RZ, P0, !PT ;  /* 0x0000002711357210 */ /* 0x000fc800007fe4ff */
[----:B------:R1:W-:Y:S02]  /*0f20*/  STG.E desc[UR10][R42.64], R51 ;  /* 0x000000332a007986 */ /* 0x0003e4000c10190a */
[----:B-1----:R-:W-:-:S04]  /*0f30*/  IADD3 R42, P0, PT, R52, R49, RZ ;  /* 0x00000031342a7210 */ /* 0x002fc80007f1e0ff */
[----:B------:R-:W-:Y:S02]  /*0f40*/  IADD3.X R43, PT, PT, RZ, R53, RZ, P0, !PT ;  /* 0x00000035ff2b7210 */ /* 0x000fe400007fe4ff */
[----:B------:R1:W2:Y:S04]  /*0f50*/  LDG.E R53, desc[UR10][R52.64] ;  /* 0x0000000a34357981 */ /* 0x0002a8000c1e1900 */
[----:B------:R-:W3:Y:S01]  /*0f60*/  LDG.E R43, desc[UR10][R42.64] ;  /* 0x0000000a2a2b7981 */ /* 0x000ee2000c1e1900 */
[----:B------:R-:W-:-:S04]  /*0f70*/  IADD3 R44, P0, PT, R28, R38, RZ ;  /* 0x000000261c2c7210 */ /* 0x000fc80007f1e0ff */
[----:B------:R-:W-:Y:S02]  /*0f80*/  IADD3.X R45, PT, PT, R29, R39, RZ, P0, !PT ;  /* 0x000000271d2d7210 */ /* 0x000fe400007fe4ff */
[----:B------:R-:W-:-:S04]  /*0f90*/  IADD3 R40, P0, PT, R44, R49, RZ ;  /* 0x000000312c287210 */ /* 0x000fc80007f1e0ff */
[----:B------:R-:W-:Y:S02]  /*0fa0*/  IADD3.X R41, PT, PT, RZ, R45, RZ, P0, !PT ;  /* 0x0000002dff297210 */ /* 0x000fe400007fe4ff */
[----:B-1----:R-:W-:Y:S01]  /*0fb0*/  IADD3 R52, P0, PT, R26, R38, RZ ;  /* 0x000000261a347210 */ /* 0x002fe20007f1e0ff */
[----:B------:R1:W4:Y:S04]  /*0fc0*/  LDG.E R45, desc[UR10][R44.64] ;  /* 0x0000000a2c2d7981 */ /* 0x000328000c1e1900 */
[----:B------:R-:W5:Y:S01]  /*0fd0*/  LDG.E R41, desc[UR10][R40.64] ;  /* 0x0000000a28297981 */ /* 0x000f62000c1e1900 */
[----:B---3--:R-:W-:-:S04]  /*0fe0*/  FMUL R51, R8, R43 ;  /* 0x0000002b08337220 */ /* 0x008fc80000400000 */
[----:B--2---:R-:W-:Y:S01]  /*0ff0*/  FFMA R51, R50, R53, R51 ;  /* 0x0000003532337223 */ /* 0x004fe20000000033 */
[----:B------:R-:W-:Y:S02]  /*1000*/  IADD3.X R53, PT, PT, R27, R39, RZ, P0, !PT ;  /* 0x000000271b357210 */ /* 0x000fe400007fe4ff */
[----:B------:R-:W-:-:S04]  /*1010*/  IADD3 R42, P0, PT, R52, R49, RZ ;  /* 0x00000031342a7210 */ /* 0x000fc80007f1e0ff */
[----:B------:R-:W-:Y:S02]  /*1020*/  IADD3.X R43, PT, PT, RZ, R53, RZ, P0, !PT ;  /* 0x00000035ff2b7210 */ /* 0x000fe400007fe4ff */
[----:B------:R-:W2:Y:S04]  /*1030*/  LDG.E R53, desc[UR10][R52.64] ;  /* 0x0000000a34357981 */ /* 0x000ea8000c1e1900 */
[----:B------:R-:W3:Y:S01]  /*1040*/  LDG.E R43, desc[UR10][R42.64] ;  /* 0x0000000a2a2b7981 */ /* 0x000ee2000c1e1900 */
[----:B-----5:R-:W-:Y:S01]  /*1050*/  FMUL R40, R8, R41 ;  /* 0x0000002908287220 */ /* 0x020fe20000400000 */
[----:B-1----:R-:W-:-:S03]  /*1060*/  IADD3 R44, P0, PT, R36, R38, RZ ;  /* 0x00000026242c7210 */ /* 0x002fc60007f1e0ff */
[----:B----4-:R-:W-:-:S04]  /*1070*/  FFMA R40, R50, R45, R40 ;  /* 0x0000002d32287223 */ /* 0x010fc80000000028 */
[----:B------:R-:W-:-:S04]  /*1080*/  FMUL R41, R7, R40 ;  /* 0x0000002807297220 */ /* 0x000fc80000400000 */
[----:B------:R-:W-:Y:S01]  /*1090*/  FFMA R51, R48, R51, R41 ;  /* 0x0000003330337223 */ /* 0x000fe20000000029 */
[----:B---3--:R-:W-:-:S04]  /*10a0*/  FMUL R45, R8, R43 ;  /* 0x0000002b082d7220 */ /* 0x008fc80000400000 */
[----:B--2---:R-:W-:Y:S01]  /*10b0*/  FFMA R43, R50, R53, R45 ;  /* 0x00000035322b7223 */ /* 0x004fe2000000002d */
[----:B------:R-:W-:Y:S01]  /*10c0*/  IMAD.X R45, R37, 0x1, R39, P0 ;  /* 0x00000001252d7824 */ /* 0x000fe200000e0627 */
[----:B------:R-:W-:-:S04]  /*10d0*/  IADD3 R40, P0, PT, R44, R49, RZ ;  /* 0x000000312c287210 */ /* 0x000fc80007f1e0ff */
[----:B------:R-:W-:Y:S02]  /*10e0*/  IADD3.X R41, PT, PT, RZ, R45, RZ, P0, !PT ;  /* 0x0000002dff297210 */ /* 0x000fe400007fe4ff */
[----:B------:R1:W2:Y:S04]  /*10f0*/  LDG.E R45, desc[UR10][R44.64] ;  /* 0x0000000a2c2d7981 */ /* 0x0002a8000c1e1900 */
[----:B------:R-:W3:Y:S01]  /*1100*/  LDG.E R41, desc[UR10][R40.64] ;  /* 0x0000000a28297981 */ /* 0x000ee2000c1e1900 */
[----:B-1----:R-:W-:Y:S01]  /*1110*/  IADD3 R44, P0, PT, R14, R38, RZ ;  /* 0x000000260e2c7210 */ /* 0x002fe20007f1e0ff */
[----:B---3--:R-:W-:-:S04]  /*1120*/  FMUL R53, R8, R41 ;  /* 0x0000002908357220 */ /* 0x008fc80000400000 */
[----:B--2---:R-:W-:-:S04]  /*1130*/  FFMA R42, R50, R45, R53 ;  /* 0x0000002d322a7223 */ /* 0x004fc80000000035 */
[----:B------:R-:W-:-:S04]  /*1140*/  FMUL R53, R7, R42 ;  /* 0x0000002a07357220 */ /* 0x000fc80000400000 */
[----:B------:R-:W-:Y:S01]  /*1150*/  FFMA R43, R48, R43, R53 ;  /* 0x0000002b302b7223 */ /* 0x000fe20000000035 */
[----:B------:R-:W-:-:S03]  /*1160*/  MOV R42, 0x4 ;  /* 0x00000004002a7802 */ /* 0x000fc60000000f00 */
[----:B------:R-:W-:Y:S01]  /*1170*/  FMUL R43, R6, R43 ;  /* 0x0000002b062b7220 */ /* 0x000fe20000400000 */
[----:B0-----:R-:W-:-:S03]  /*1180*/  MOV R53, UR12 ;  /* 0x0000000c00357c02 */ /* 0x001fc60008000f00 */
[----:B------:R-:W-:Y:S01]  /*1190*/  FFMA R51, R10, R51, R43 ;  /* 0x000000330a337223 */ /* 0x000fe2000000002b */
[----:B------:R-:W-:Y:S01]  /*11a0*/  IMAD.WIDE R42, R5, R42, UR6 ;  /* 0x00000006052a7e25 */ /* 0x000fe2000f8e022a */
[----:B------:R-:W-:Y:S02]  /*11b0*/  IADD3.X R45, PT, PT, R15, R39, RZ, P0, !PT ;  /* 0x000000270f2d7210 */ /* 0x000fe400007fe4ff */
[----:B------:R-:W-:Y:S01]  /*11c0*/  IADD3 R40, P0, PT, R44, R49, RZ ;  /* 0x000000312c287210 */ /* 0x000fe20007f1e0ff */
[----:B------:R-:W-:-:S03]  /*11d0*/  IMAD.WIDE R42, R53, 0x4, R42 ;  /* 0x00000004352a7825 */ /* 0x000fc600078e022a */
[----:B------:R-:W-:Y:S02]  /*11e0*/  IADD3.X R41, PT, PT, RZ, R45, RZ, P0, !PT ;  /* 0x0000002dff297210 */ /* 0x000fe400007fe4ff */
[----:B------:R0:W-:Y:S04]  /*11f0*/  STG.E desc[UR10][R42.64], R51 ;  /* 0x000000332a007986 */ /* 0x0001e8000c10190a */
[----:B------:R-:W2:Y:S04]  /*1200*/  LDG.E R41, desc[UR10][R40.64] ;  /* 0x0000000a28297981 */ /* 0x000ea8000c1e1900 */
[----:B------:R-:W0:Y:S01]  /*1210*/  LDG.E R45, desc[UR10][R44.64] ;  /* 0x0000000a2c2d7981 */ /* 0x000e22000c1e1900 */
[----:B------:R-:W-:Y:S01]  /*1220*/  IADD3 R52, P0, PT, R24, R38, RZ ;  /* 0x0000002618347210 */ /* 0x000fe20007f1e0ff */
[----:B--2---:R-:W-:-:S04]  /*1230*/  FMUL R53, R8, R41 ;  /* 0x0000002908357220 */ /* 0x004fc80000400000 */
[----:B0-----:R-:W-:Y:S01]  /*1240*/  FFMA R51, R50, R45, R53 ;  /* 0x0000002d32337223 */ /* 0x001fe20000000035 */
[----:B------:R-:W-:Y:S02]  /*1250*/  IADD3.X R53, PT, PT, R25, R39, RZ, P0, !PT ;  /* 0x0000002719357210 */ /* 0x000fe400007fe4ff */
[----:B------:R-:W-:-:S03]  /*1260*/  IADD3 R44, P0, PT, R52, R49, RZ ;  /* 0x00000031342c7210 */ /* 0x000fc60007f1e0ff */
[----:B------:R0:W2:Y:S01]  /*1270*/  LDG.E R41, desc[UR10][R52.64] ;  /* 0x0000000a34297981 */ /* 0x0000a2000c1e1900 */
[----:B------:R-:W-:-:S06]  /*1280*/  IADD3.X R45, PT, PT, RZ, R53, RZ, P0, !PT ;  /* 0x00000035ff2d7210 */ /* 0x000fcc00007fe4ff */
[----:B------:R-:W0:Y:S02]  /*1290*/  LDG.E R45, desc[UR10][R44.64] ;  /* 0x0000000a2c2d7981 */ /* 0x000e24000c1e1900 */
[----:B0-----:R-:W-:-:S04]  /*12a0*/  FMUL R53, R8, R45 ;  /* 0x0000002d08357220 */ /* 0x001fc80000400000 */
[----:B--2---:R-:W-:-:S04]  /*12b0*/  FFMA R40, R50, R41, R53 ;  /* 0x0000002932287223 */ /* 0x004fc80000000035 */
[----:B------:R-:W-:Y:S01]  /*12c0*/  FMUL R41, R7, R40 ;  /* 0x0000002807297220 */ /* 0x000fe20000400000 */
[----:B------:R-:W-:-:S03]  /*12d0*/  IADD3 R40, P0, PT, R22, R38, RZ ;  /* 0x0000002616287210 */ /* 0x000fc60007f1e0ff */
[----:B------:R-:W-:Y:S01]  /*12e0*/  FFMA R51, R48, R51, R41 ;  /* 0x0000003330337223 */ /* 0x000fe20000000029 */
[----:B------:R-:W-:Y:S02]  /*12f0*/  IADD3.X R41, PT, PT, R23, R39, RZ, P0, !PT ;  /* 0x0000002717297210 */ /* 0x000fe400007fe4ff */
[----:B------:R-:W-:-:S03]  /*1300*/  IADD3 R52, P0, PT, R40, R49, RZ ;  /* 0x0000003128347210 */ /* 0x000fc60007f1e0ff */
[----:B------:R-:W2:Y:S01]  /*1310*/  LDG.E R45, desc[UR10][R40.64] ;  /* 0x0000000a282d7981 */ /* 0x000ea2000c1e1900 */
[----:B------:R-:W-:-:S06]  /*1320*/  IADD3.X R53, PT, PT, RZ, R41, RZ, P0, !PT ;  /* 0x00000029ff357210 */ /* 0x000fcc00007fe4ff */
[----:B------:R-:W3:Y:S02]  /*1330*/  LDG.E R53, desc[UR10][R52.64] ;  /* 0x0000000a34357981 */ /* 0x000ee4000c1e1900 */
[----:B---3--:R-:W-:-:S04]  /*1340*/  FMUL R44, R8, R53 ;  /* 0x00000035082c7220 */ /* 0x008fc80000400000 */
[----:B--2---:R-:W-:Y:S01]  /*1350*/  FFMA R53, R50, R45, R44 ;  /* 0x0000002d32357223 */ /* 0x004fe2000000002c */
[----:B------:R-:W-:-:S04]  /*1360*/  IADD3 R44, P0, PT, R34, R38, RZ ;  /* 0x00000026222c7210 */ /* 0x000fc80007f1e0ff */
[----:B------:R-:W-:Y:S02]  /*1370*/  IADD3.X R45, PT, PT, R35, R39, RZ, P0, !PT ;  /* 0x00000027232d7210 */ /* 0x000fe400007fe4ff */
[----:B------:R-:W-:-:S03]  /*1380*/  IADD3 R40, P0, PT, R44, R49, RZ ;  /* 0x000000312c287210 */ /* 0x000fc60007f1e0ff */
[----:B------:R-:W2:Y:S01]  /*1390*/  LDG.E R52, desc[UR10][R44.64] ;  /* 0x0000000a2c347981 */ /* 0x000ea2000c1e1900 */
[----:B------:R-:W-:-:S06]  /*13a0*/  IADD3.X R41, PT, PT, RZ, R45, RZ, P0, !PT ;  /* 0x0000002dff297210 */ /* 0x000fcc00007fe4ff */
[----:B------:R-:W3:Y:S02]  /*13b0*/  LDG.E R41, desc[UR10][R40.64] ;  /* 0x0000000a28297981 */ /* 0x000ee4000c1e1900 */
[----:B---3--:R-:W-:-:S04]  /*13c0*/  FMUL R41, R8, R41 ;  /* 0x0000002908297220 */ /* 0x008fc80000400000 */
[----:B--2---:R-:W-:-:S04]  /*13d0*/  FFMA R52, R50, R52, R41 ;  /* 0x0000003432347223 */ /* 0x004fc80000000029 */
[----:B------:R-:W-:-:S04]  /*13e0*/  FMUL R52, R7, R52 ;  /* 0x0000003407347220 */ /* 0x000fc80000400000 */
[----:B------:R-:W-:-:S04]  /*13f0*/  FFMA R53, R48, R53, R52 ;  /* 0x0000003530357223 */ /* 0x000fc80000000034 */
[----:B------:R-:W-:-:S04]  /*1400*/  FMUL R53, R6, R53 ;  /* 0x0000003506357220 */ /* 0x000fc80000400000 */
[----:B------:R-:W-:Y:S01]  /*1410*/  FFMA R53, R10, R51, R53 ;  /* 0x000000330a357223 */ /* 0x000fe20000000035 */
[----:B------:R-:W-:-:S05]  /*1420*/  MOV R51, UR12 ;  /* 0x0000000c00337c02 */ /* 0x000fca0008000f00 */
[----:B------:R-:W-:Y:S01]  /*1430*/  IMAD.WIDE R44, R51, 0x4, R42 ;  /* 0x00000004332c7825 */ /* 0x000fe200078e022a */
[----:B------:R-:W-:-:S04]  /*1440*/  IADD3 R42, P0, PT, R12, R38, RZ ;  /* 0x000000260c2a7210 */ /* 0x000fc80007f1e0ff */
[----:B------:R-:W-:Y:S02]  /*1450*/  IADD3.X R43, PT, PT, R13, R39, RZ, P0, !PT ;  /* 0x000000270d2b7210 */ /* 0x000fe400007fe4ff */
[----:B------:R-:W-:-:S04]  /*1460*/  IADD3 R40, P0, PT, R42, R49, RZ ;  /* 0x000000312a287210 */ /* 0x000fc80007f1e0ff */
[----:B------:R-:W-:Y:S01]  /*1470*/  IADD3.X R41, PT, PT, RZ, R43, RZ, P0, !PT ;  /* 0x0000002bff297210 */ /* 0x000fe200007fe4ff */
[----:B------:R0:W-:Y:S04]  /*1480*/  STG.E desc[UR10][R44.64], R53 ;  /* 0x000000352c007986 */ /* 0x0001e8000c10190a */
[----:B------:R1:W2:Y:S04]  /*1490*/  LDG.E R51, desc[UR10][R42.64] ;  /* 0x0000000a2a337981 */ /* 0x0002a8000c1e1900 */
[----:B------:R3:W4:Y:S01]  /*14a0*/  LDG.E R41, desc[UR10][R40.64] ;  /* 0x0000000a28297981 */ /* 0x000722000c1e1900 */
[----:B-1----:R-:W-:-:S04]  /*14b0*/  IADD3 R42, P0, PT, R20, R38, RZ ;  /* 0x00000026142a7210 */ /* 0x002fc80007f1e0ff */
[----:B------:R-:W-:Y:S02]  /*14c0*/  IADD3.X R43, PT, PT, R21, R39, RZ, P0, !PT ;  /* 0x00000027152b7210 */ /* 0x000fe400007fe4ff */
[----:B---3--:R-:W-:-:S03]  /*14d0*/  IADD3 R40, P0, PT, R42, R49, RZ ;  /* 0x000000312a287210 */ /* 0x008fc60007f1e0ff */
[----:B0-----:R-:W3:Y:S01]  /*14e0*/  LDG.E R53, desc[UR10][R42.64] ;  /* 0x0000000a2a357981 */ /* 0x001ee2000c1e1900 */
[----:B----4-:R-:W-:Y:S01]  /*14f0*/  FMUL R52, R8, R41 ;  /* 0x0000002908347220 */ /* 0x010fe20000400000 */
[----:B------:R-:W-:-:S03]  /*1500*/  IADD3.X R41, PT, PT, RZ, R43, RZ, P0, !PT ;  /* 0x0000002bff297210 */ /* 0x000fc600007fe4ff */
[----:B--2---:R-:W-:Y:S02]  /*1510*/  FFMA R51, R50, R51, R52 ;  /* 0x0000003332337223 */ /* 0x004fe40000000034 */
[----:B------:R-:W2:Y:S02]  /*1520*/  LDG.E R52, desc[UR10][R40.64] ;  /* 0x0000000a28347981 */ /* 0x000ea4000c1e1900 */
[----:B--2---:R-:W-:-:S04]  /*1530*/  FMUL R52, R8, R52 ;  /* 0x0000003408347220 */ /* 0x004fc80000400000 */
[----:B---3--:R-:W-:-:S04]  /*1540*/  FFMA R52, R50, R53, R52 ;  /* 0x0000003532347223 */ /* 0x008fc80000000034 */
        /* <DEDUP_REMOVED lines=11> */
[----:B------:R-:W-:-:S05]  /*1600*/  IADD3.X R41, PT, PT, R33, R39, RZ, P0, !PT ;  /* 0x0000002721297210 */ /* 0x000fca00007fe4ff */
[----:B------:R0:W2:Y:S02]  /*1610*/  LDG.E R53, desc[UR10][R40.64] ;  /* 0x0000000a28357981 */ /* 0x0000a4000c1e1900 */
[----:B0-----:R-:W-:-:S04]  /*1620*/  IADD3 R40, P0, PT, R40, R49, RZ ;  /* 0x0000003128287210 */ /* 0x001fc80007f1e0ff */
[----:B------:R-:W-:-:S05]  /*1630*/  IADD3.X R41, PT, PT, RZ, R41, RZ, P0, !PT ;  /* 0x00000029ff297210 */ /* 0x000fca00007fe4ff */
[----:B------:R-:W3:Y:S01]  /*1640*/  LDG.E R49, desc[UR10][R40.64] ;  /* 0x0000000a28317981 */ /* 0x000ee2000c1e1900 */
[----:B------:R-:W-:-:S04]  /*1650*/  UIADD3 UR5, UPT, UPT, UR5, 0x4, URZ ;  /* 0x0000000405057890 */ /* 0x000fc8000fffe0ff */
[----:B------:R-:W-:Y:S02]  /*1660*/  UISETP.NE.AND UP2, UPT, UR5, URZ, UPT ;  /* 0x000000ff0500728c */ /* 0x000fe4000bf45270 */
[----:B------:R-:W-:Y:S01]  /*1670*/  UIMAD.WIDE UR6, UR12, 0x10, UR6 ;  /* 0x000000100c0678a5 */ /* 0x000fe2000f8e0206 */
[----:B---3--:R-:W-:-:S04]  /*1680*/  FMUL R49, R8, R49 ;  /* 0x0000003108317220 */ /* 0x008fc80000400000 */
[----:B--2---:R-:W-:-:S04]  /*1690*/  FFMA R50, R50, R53, R49 ;  /* 0x0000003532327223 */ /* 0x004fc80000000031 */
[----:B------:R-:W-:Y:S01]  /*16a0*/  FMUL R49, R7, R50 ;  /* 0x0000003207317220 */ /* 0x000fe20000400000 */
[----:B------:R-:W-:-:S03]  /*16b0*/  MOV R53, UR12 ;  /* 0x0000000c00357c02 */ /* 0x000fc60008000f00 */
[----:B------:R-:W-:Y:S02]  /*16c0*/  FFMA R43, R48, R43, R49 ;  /* 0x0000002b302b7223 */ /* 0x000fe40000000031 */
[----:B------:R-:W-:Y:S01]  /*16d0*/  IMAD.WIDE R44, R53, 0x4, R44 ;  /* 0x00000004352c7825 */ /* 0x000fe200078e022c */
[----:B------:R-:W0:Y:S03]  /*16e0*/  LDC R49, c[0x0][0x3c8] ;  /* 0x0000f200ff317b82 */ /* 0x000e260000000800 */
[----:B------:R-:W-:-:S04]  /*16f0*/  FMUL R43, R6, R43 ;  /* 0x0000002b062b7220 */ /* 0x000fc80000400000 */
[----:B------:R-:W-:-:S05]  /*1700*/  FFMA R43, R10, R51, R43 ;  /* 0x000000330a2b7223 */ /* 0x000fca000000002b */
[----:B------:R1:W-:Y:S01]  /*1710*/  STG.E desc[UR10][R44.64], R43 ;  /* 0x0000002b2c007986 */ /* 0x0003e2000c10190a */
[----:B0-----:R-:W-:Y:S01]  /*1720*/  IMAD.WIDE R38, R49, 0x10, R38 ;  /* 0x0000001031267825 */ /* 0x001fe200078e0226 */
[----:B-1----:R-:W-:Y:S06]  /*1730*/  BRA.U UP2, `(.L_x_39) ;  /* 0xfffffff502347547 */ /* 0x002fec000b83ffff */
.L_x_38:
[----:B------:R-:W-:Y:S05]  /*1740*/  BRA.U !UP1, `(.L_x_40) ;  /* 0x0000000909487547 */ /* 0x000fea000b800000 */
[----:B------:R-:W-:Y:S02]  /*1750*/  UISETP.NE.AND UP1, UPT, UR9, 0x1, UPT ;  /* 0x000000010900788c */ /* 0x000fe4000bf25270 */
[----:B------:R-:W-:-:S04]  /*1760*/  ULOP3.LUT UR5, UR13, 0x1, URZ, 0xc0, !UPT ;  /* 0x000000010d057892 */ /* 0x000fc8000f8ec0ff */
[----:B------:R-:W-:-:S03]  /*1770*/  UISETP.NE.U32.AND UP2, UPT, UR5, 0x1, UPT ;  /* 0x000000010500788c */ /* 0x000fc6000bf45070 */
[----:B------:R-:W-:Y:S08]  /*1780*/  BRA.U !UP1, `(.L_x_41) ;  /* 0x0000000509707547 */ /* 0x000ff0000b800000 */
[----:B------:R-:W-:Y:S01]  /*1790*/  IMAD.WIDE R42, R2, 0x4, R38 ;  /* 0x00000004022a7825 */ /* 0x000fe200078e0226 */
[----:B------:R-:W-:-:S03]  /*17a0*/  ISETP.GE.AND P0, PT, R4, UR8, PT ;  /* 0x0000000804007c0c */ /* 0x000fc6000bf06270 */
[----:B------:R-:W-:Y:S01]  /*17b0*/  FADD R50, -R8, 1 ;  /* 0x3f80000008327421 */ /* 0x000fe20000000100 */
[----:B------:R-:W0:Y:S01]  /*17c0*/  LDC R52, c[0x0][0x3c8] ;  /* 0x0000f200ff347b82 */ /* 0x000e220000000800 */
[----:B------:R-:W1:Y:S01]  /*17d0*/  LDCU UR5, c[0x0][0x3d0] ;  /* 0x00007a00ff0577ac */ /* 0x000e620008000800 */
[----:B------:R-:W-:Y:S01]  /*17e0*/  SEL R41, RZ, 0x4, P0 ;  /* 0x00000004ff297807 */ /* 0x000fe20000000000 */
[----:B------:R-:W-:-:S04]  /*17f0*/  IMAD.WIDE R48, R9, 0x4, R42 ;  /* 0x0000000409307825 */ /* 0x000fc800078e022a */
[----:B------:R-:W-:Y:S01]  /*1800*/  IMAD.WIDE R44, R47, 0x4, R42 ;  /* 0x000000042f2c7825 */ /* 0x000fe200078e022a */
[----:B------:R-:W-:Y:S01]  /*1810*/  IADD3 R38, P0, PT, R48, R41, RZ ;  /* 0x0000002930267210 */ /* 0x000fe20007f1e0ff */
[----:B------:R-:W2:Y:S03]  /*1820*/  LDG.E R53, desc[UR10][R48.64] ;  /* 0x0000000a30357981 */ /* 0x000ea6000c1e1900 */
[----:B------:R-:W-:Y:S02]  /*1830*/  IADD3.X R39, PT, PT, RZ, R49, RZ, P0, !PT ;  /* 0x00000031ff277210 */ /* 0x000fe400007fe4ff */
[----:B------:R-:W-:-:S04]  /*1840*/  IADD3 R40, P0, PT, R44, R41, RZ ;  /* 0x000000292c287210 */ /* 0x000fc80007f1e0ff */
[----:B------:R-:W-:Y:S01]  /*1850*/  IADD3.X R41, PT, PT, RZ, R45, RZ, P0, !PT ;  /* 0x0000002dff297210 */ /* 0x000fe200007fe4ff */
[----:B------:R-:W3:Y:S04]  /*1860*/  LDG.E R39, desc[UR10][R38.64] ;  /* 0x0000000a26277981 */ /* 0x000ee8000c1e1900 */
[----:B------:R-:W4:Y:S04]  /*1870*/  LDG.E R45, desc[UR10][R44.64] ;  /* 0x0000000a2c2d7981 */ /* 0x000f28000c1e1900 */
[----:B------:R-:W5:Y:S01]  /*1880*/  LDG.E R41, desc[UR10][R40.64] ;  /* 0x0000000a28297981 */ /* 0x000f62000c1e1900 */
[----:B------:R-:W-:Y:S01]  /*1890*/  ISETP.GE.AND P0, PT, R4, UR8, PT ;  /* 0x0000000804007c0c */ /* 0x000fe2000bf06270 */
[----:B---3--:R-:W-:-:S03]  /*18a0*/  FMUL R10, R8, R39 ;  /* 0x00000027080a7220 */ /* 0x008fc60000400000 */
[----:B------:R-:W-:Y:S01]  /*18b0*/  SEL R39, RZ, 0x4, P0 ;  /* 0x00000004ff277807 */ /* 0x000fe20000000000 */
[----:B--2---:R-:W-:Y:S01]  /*18c0*/  FFMA R53, R53, R50, R10 ;  /* 0x0000003235357223 */ /* 0x004fe2000000000a */
[----:B------:R-:W-:-:S04]  /*18d0*/  IMAD.WIDE R50, R11, 0x4, R42 ;  /* 0x000000040b327825 */ /* 0x000fc800078e022a */
[C---:B------:R-:W-:Y:S01]  /*18e0*/  FADD R10, -R8.reuse, 1 ;  /* 0x3f800000080a7421 */ /* 0x040fe20000000100 */
[----:B-----5:R-:W-:Y:S01]  /*18f0*/  FMUL R38, R8, R41 ;  /* 0x0000002908267220 */ /* 0x020fe20000400000 */
[----:B------:R-:W-:-:S03]  /*1900*/  IADD3 R48, P0, PT, R50, R39, RZ ;  /* 0x0000002732307210 */ /* 0x000fc60007f1e0ff */
[----:B----4-:R-:W-:Y:S01]  /*1910*/  FFMA R38, R45, R10, R38 ;  /* 0x0000000a2d267223 */ /* 0x010fe20000000026 */
[----:B------:R-:W-:Y:S01]  /*1920*/  IMAD.WIDE R44, R46, 0x4, R42 ;  /* 0x000000042e2c7825 */ /* 0x000fe200078e022a */
[----:B------:R-:W-:Y:S02]  /*1930*/  IADD3.X R49, PT, PT, RZ, R51, RZ, P0, !PT ;  /* 0x00000033ff317210 */ /* 0x000fe400007fe4ff */
[----:B------:R-:W2:Y:S01]  /*1940*/  LDG.E R51, desc[UR10][R50.64] ;  /* 0x0000000a32337981 */ /* 0x000ea2000c1e1900 */
[----:B------:R-:W-:-:S03]  /*1950*/  IADD3 R40, P0, PT, R44, R39, RZ ;  /* 0x000000272c287210 */ /* 0x000fc60007f1e0ff */
[----:B------:R-:W3:Y:S01]  /*1960*/  LDG.E R49, desc[UR10][R48.64] ;  /* 0x0000000a30317981 */ /* 0x000ee2000c1e1900 */
[----:B------:R-:W-:-:S03]  /*1970*/  IADD3.X R41, PT, PT, RZ, R45, RZ, P0, !PT ;  /* 0x0000002dff297210 */ /* 0x000fc600007fe4ff */
[----:B------:R-:W4:Y:S04]  /*1980*/  LDG.E R45, desc[UR10][R44.64] ;  /* 0x0000000a2c2d7981 */ /* 0x000f28000c1e1900 */
[----:B------:R5:W2:Y:S01]  /*1990*/  LDG.E R41, desc[UR10][R40.64] ;  /* 0x0000000a28297981 */ /* 0x000aa2000c1e1900 */
[----:B------:R-:W-:Y:S01]  /*19a0*/  FMUL R38, R7, R38 ;  /* 0x0000002607267220 */ /* 0x000fe20000400000 */
[----:B-----5:R-:W-:Y:S01]  /*19b0*/  FADD R40, -R6, 1 ;  /* 0x3f80000006287421 */ /* 0x020fe20000000100 */
[C---:B---3--:R-:W-:Y:S01]  /*19c0*/  FMUL R48, R8.reuse, R49 ;  /* 0x0000003108307220 */ /* 0x048fe20000400000 */
[----:B--2---:R-:W-:-:S03]  /*19d0*/  FMUL R50, R8, R41 ;  /* 0x0000002908327220 */ /* 0x004fc60000400000 */
[-C--:B------:R-:W-:Y:S01]  /*19e0*/  FFMA R51, R51, R10.reuse, R48 ;  /* 0x0000000a33337223 */ /* 0x080fe20000000030 */
[----:B----4-:R-:W-:-:S04]  /*19f0*/  FFMA R50, R45, R10, R50 ;  /* 0x0000000a2d327223 */ /* 0x010fc80000000032 */
[C---:B------:R-:W-:Y:S01]  /*1a00*/  FMUL R48, R7.reuse, R50 ;  /* 0x0000003207307220 */ /* 0x040fe20000400000 */
[----:B------:R-:W-:-:S04]  /*1a10*/  FADD R50, -R7, 1 ;  /* 0x3f80000007327421 */ /* 0x000fc80000000100 */
[----:B------:R-:W-:Y:S01]  /*1a20*/  FFMA R49, R51, R50, R48 ;  /* 0x0000003233317223 */ /* 0x000fe20000000030 */
[----:B0-----:R-:W-:-:S05]  /*1a30*/  IADD3 R51, PT, PT, -R2, R52, RZ ;  /* 0x0000003402337210 */ /* 0x001fca0007ffe1ff */
[----:B------:R-:W-:-:S04]  /*1a40*/  IMAD.WIDE R42, R51, 0x4, R42 ;  /* 0x00000004332a7825 */ /* 0x000fc800078e022a */
[----:B------:R-:W-:Y:S01]  /*1a50*/  FFMA R38, R53, R50, R38 ;  /* 0x0000003235267223 */ /* 0x000fe20000000026 */
[----:B------:R-:W-:Y:S01]  /*1a60*/  FMUL R49, R6, R49 ;  /* 0x0000003106317220 */ /* 0x000fe20000400000 */
[----:B------:R-:W-:-:S04]  /*1a70*/  IMAD.WIDE R42, R2, 0x4, R42 ;  /* 0x00000004022a7825 */ /* 0x000fc800078e022a */
[----:B------:R-:W-:Y:S01]  /*1a80*/  FFMA R38, R38, R40, R49 ;  /* 0x0000002826267223 */ /* 0x000fe20000000031 */
[----:B------:R-:W-:Y:S02]  /*1a90*/  IMAD.MOV.U32 R52, RZ, RZ, 0x4 ;  /* 0x00000004ff347424 */ /* 0x000fe400078e00ff */
[----:B------:R-:W-:-:S04]  /*1aa0*/  IMAD.WIDE R48, R9, 0x4, R42 ;  /* 0x0000000409307825 */ /* 0x000fc800078e022a */
[----:B------:R-:W-:Y:S01]  /*1ab0*/  IMAD.WIDE R52, R5, R52, UR6 ;  /* 0x0000000605347e25 */ /* 0x000fe2000f8e0234 */
[----:B------:R-:W-:-:S04]  /*1ac0*/  IADD3 R44, P0, PT, R48, R39, RZ ;  /* 0x00000027302c7210 */ /* 0x000fc80007f1e0ff */
[----:B------:R0:W-:Y:S01]  /*1ad0*/  STG.E desc[UR10][R52.64], R38 ;  /* 0x0000002634007986 */ /* 0x0001e2000c10190a */
[----:B------:R-:W-:-:S06]  /*1ae0*/  IADD3.X R45, PT, PT, RZ, R49, RZ, P0, !PT ;  /* 0x00000031ff2d7210 */ /* 0x000fcc00007fe4ff */
[----:B------:R-:W2:Y:S04]  /*1af0*/  LDG.E R45, desc[UR10][R44.64] ;  /* 0x0000000a2c2d7981 */ /* 0x000ea8000c1e1900 */
[----:B0-----:R0:W3:Y:S02]  /*1b00*/  LDG.E R38, desc[UR10][R48.64] ;  /* 0x0000000a30267981 */ /* 0x0010e4000c1e1900 */
[----:B0-----:R-:W-:-:S03]  /*1b10*/  IMAD.WIDE R48, R47, 0x4, R42 ;  /* 0x000000042f307825 */ /* 0x001fc600078e022a */
[----:B------:R-:W-:-:S04]  /*1b20*/  IADD3 R40, P0, PT, R48, R39, RZ ;  /* 0x0000002730287210 */ /* 0x000fc80007f1e0ff */
[----:B------:R-:W-:Y:S02]  /*1b30*/  IADD3.X R41, PT, PT, RZ, R49, RZ, P0, !PT ;  /* 0x00000031ff297210 */ /* 0x000fe400007fe4ff */
[----:B------:R-:W4:Y:S04]  /*1b40*/  LDG.E R49, desc[UR10][R48.64] ;  /* 0x0000000a30317981 */ /* 0x000f28000c1e1900 */
[----:B------:R-:W5:Y:S01]  /*1b50*/  LDG.E R41, desc[UR10][R40.64] ;  /* 0x0000000a28297981 */ /* 0x000f62000c1e1900 */
[----:B--2---:R-:W-:-:S04]  /*1b60*/  FMUL R53, R8, R45 ;  /* 0x0000002d08357220 */ /* 0x004fc80000400000 */
[----:B---3--:R-:W-:Y:S01]  /*1b70*/  FFMA R53, R38, R10, R53 ;  /* 0x0000000a26357223 */ /* 0x008fe20000000035 */
[----:B-----5:R-:W-:-:S04]  /*1b80*/  FMUL R52, R8, R41 ;  /* 0x0000002908347220 */ /* 0x020fc80000400000 */
[----:B----4-:R-:W-:Y:S01]  /*1b90*/  FFMA R52, R49, R10, R52 ;  /* 0x0000000a31347223 */ /* 0x010fe20000000034 */
[----:B------:R-:W-:-:S04]  /*1ba0*/  IMAD.WIDE R48, R11, 0x4, R42 ;  /* 0x000000040b307825 */ /* 0x000fc800078e022a */
[----:B------:R-:W-:Y:S01]  /*1bb0*/  IMAD.WIDE R40, R46, 0x4, R42 ;  /* 0x000000042e287825 */ /* 0x000fe200078e022a */
[----:B------:R-:W-:-:S04]  /*1bc0*/  IADD3 R44, P0, PT, R48, R39, RZ ;  /* 0x00000027302c7210 */ /* 0x000fc80007f1e0ff */
[----:B------:R-:W-:Y:S02]  /*1bd0*/  IADD3.X R45, PT, PT, RZ, R49, RZ, P0, !PT ;  /* 0x00000031ff2d7210 */ /* 0x000fe400007fe4ff */
[----:B------:R-:W-:-:S03]  /*1be0*/  IADD3 R38, P0, PT, R40, R39, RZ ;  /* 0x0000002728267210 */ /* 0x000fc60007f1e0ff */
[----:B------:R-:W2:Y:S01]  /*1bf0*/  LDG.E R44, desc[UR10][R44.64] ;  /* 0x0000000a2c2c7981 */ /* 0x000ea2000c1e1900 */
[----:B------:R-:W-:-:S03]  /*1c00*/  IADD3.X R39, PT, PT, RZ, R41, RZ, P0, !PT ;  /* 0x00000029ff277210 */ /* 0x000fc600007fe4ff */
[----:B------:R-:W3:Y:S04]  /*1c10*/  LDG.E R41, desc[UR10][R40.64] ;  /* 0x0000000a28297981 */ /* 0x000ee8000c1e1900 */
[----:B------:R-:W4:Y:S04]  /*1c20*/  LDG.E R39, desc[UR10][R38.64] ;  /* 0x0000000a26277981 */ /* 0x000f28000c1e1900 */
[----:B------:R-:W5:Y:S01]  /*1c30*/  LDG.E R45, desc[UR10][R48.64] ;  /* 0x0000000a302d7981 */ /* 0x000f62000c1e1900 */
[----:B------:R-:W-:Y:S01]  /*1c40*/  FMUL R52, R7, R52 ;  /* 0x0000003407347220 */ /* 0x000fe20000400000 */
[----:B-1----:R-:W-:-:S03]  /*1c50*/  UIMAD.WIDE UR6, UR5, 0x4, UR6 ;  /* 0x00000004050678a5 */ /* 0x002fc6000f8e0206 */
[----:B------:R-:W-:Y:S01]  /*1c60*/  FFMA R52, R53, R50, R52 ;  /* 0x0000003235347223 */ /* 0x000fe20000000034 */
[C---:B--2---:R-:W-:Y:S01]  /*1c70*/  FMUL R44, R8.reuse, R44 ;  /* 0x0000002c082c7220 */ /* 0x044fe20000400000 */
[----:B----4-:R-:W-:-:S03]  /*1c80*/  FMUL R38, R8, R39 ;  /* 0x0000002708267220 */ /* 0x010fc60000400000 */
[-C--:B-----5:R-:W-:Y:S01]  /*1c90*/  FFMA R45, R45, R10.reuse, R44 ;  /* 0x0000000a2d2d7223 */ /* 0x0a0fe2000000002c */
[----:B---3--:R-:W-:Y:S01]  /*1ca0*/  FFMA R10, R41, R10, R38 ;  /* 0x0000000a290a7223 */ /* 0x008fe20000000026 */
[----:B------:R-:W-:-:S03]  /*1cb0*/  HFMA2 R44, -RZ, RZ, 0, 2.384185791015625e-07 ;  /* 0x00000004ff2c7431 */ /* 0x000fc600000001ff */
[----:B------:R-:W-:-:S04]  /*1cc0*/  FMUL R10, R7, R10 ;  /* 0x0000000a070a7220 */ /* 0x000fc80000400000 */
[----:B------:R-:W-:Y:S01]  /*1cd0*/  FFMA R45, R45, R50, R10 ;  /* 0x000000322d2d7223 */ /* 0x000fe2000000000a */
[----:B------:R-:W-:-:S03]  /*1ce0*/  FADD R10, -R6, 1 ;  /* 0x3f800000060a7421 */ /* 0x000fc60000000100 */
[----:B------:R-:W-:Y:S01]  /*1cf0*/  FMUL R45, R6, R45 ;  /* 0x0000002d062d7220 */ /* 0x000fe20000400000 */
[----:B------:R-:W-:-:S04]  /*1d00*/  IMAD.WIDE R40, R5, R44, UR6 ;  /* 0x0000000605287e25 */ /* 0x000fc8000f8e022c */
[----:B------:R-:W-:-:S05]  /*1d10*/  FFMA R45, R52, R10, R45 ;  /* 0x0000000a342d7223 */ /* 0x000fca000000002d */
[----:B------:R0:W-:Y:S01]  /*1d20*/  STG.E desc[UR10][R40.64], R45 ;  /* 0x0000002d28007986 */ /* 0x0001e2000c10190a */
[----:B------:R-:W-:Y:S01]  /*1d30*/  IMAD.WIDE R38, R51, 0x4, R42 ;  /* 0x0000000433267825 */ /* 0x000fe200078e022a */
[----:B------:R-:W-:-:S12]  /*1d40*/  UIMAD.WIDE UR6, UR5, 0x4, UR6 ;  /* 0x00000004050678a5 */ /* 0x000fd8000f8e0206 */
.L_x_41:
[----:B------:R-:W-:Y:S05]  /*1d50*/  BRA.U UP2, `(.L_x_40) ;  /* 0x0000000102c47547 */ /* 0x000fea000b800000 */
[----:B0-----:R-:W-:Y:S01]  /*1d60*/  IMAD.WIDE R44, R2, 0x4, R38 ;  /* 0x00000004022c7825 */ /* 0x001fe200078e0226 */
[----:B------:R-:W-:Y:S01]  /*1d70*/  ISETP.GE.AND P0, PT, R4, UR8, PT ;  /* 0x0000000804007c0c */ /* 0x000fe2000bf06270 */
[----:B------:R-:W0:Y:S03]  /*1d80*/  LDCU UR5, c[0x0][0x3d0] ;  /* 0x00007a00ff0577ac */ /* 0x000e260008000800 */
[----:B------:R-:W-:Y:S01]  /*1d90*/  SEL R53, RZ, 0x4, P0 ;  /* 0x00000004ff357807 */ /* 0x000fe20000000000 */
[----:B------:R-:W-:-:S03]  /*1da0*/  IMAD.WIDE R40, R9, 0x4, R44 ;  /* 0x0000000409287825 */ /* 0x000fc600078e022c */
[----:B------:R-:W-:Y:S02]  /*1db0*/  IADD3 R48, P0, PT, R40, R53, RZ ;  /* 0x0000003528307210 */ /* 0x000fe40007f1e0ff */
[----:B------:R1:W2:Y:S02]  /*1dc0*/  LDG.E R50, desc[UR10][R40.64] ;  /* 0x0000000a28327981 */ /* 0x0002a4000c1e1900 */
[----:B------:R-:W-:-:S05]  /*1dd0*/  IADD3.X R49, PT, PT, RZ, R41, RZ, P0, !PT ;  /* 0x00000029ff317210 */ /* 0x000fca00007fe4ff */
[----:B------:R3:W4:Y:S01]  /*1de0*/  LDG.E R51, desc[UR10][R48.64] ;  /* 0x0000000a30337981 */ /* 0x000722000c1e1900 */
[----:B-1----:R-:W-:-:S04]  /*1df0*/  IMAD.WIDE R40, R11, 0x4, R44 ;  /* 0x000000040b287825 */ /* 0x002fc800078e022c */
[----:B---3--:R-:W-:-:S03]  /*1e00*/  IMAD.WIDE R48, R47, 0x4, R44 ;  /* 0x000000042f307825 */ /* 0x008fc600078e022c */
[----:B------:R-:W-:Y:S02]  /*1e10*/  IADD3 R42, P0, PT, R48, R53, RZ ;  /* 0x00000035302a7210 */ /* 0x000fe40007f1e0ff */
[----:B------:R-:W3:Y:S02]  /*1e20*/  LDG.E R10, desc[UR10][R48.64] ;  /* 0x0000000a300a7981 */ /* 0x000ee4000c1e1900 */
[----:B------:R-:W-:Y:S02]  /*1e30*/  IADD3.X R43, PT, PT, RZ, R49, RZ, P0, !PT ;  /* 0x00000031ff2b7210 */ /* 0x000fe400007fe4ff */
[----:B------:R-:W-:Y:S02]  /*1e40*/  IADD3 R38, P0, PT, R40, R53, RZ ;  /* 0x0000003528267210 */ /* 0x000fe40007f1e0ff */
[----:B------:R-:W5:Y:S02]  /*1e50*/  LDG.E R40, desc[UR10][R40.64] ;  /* 0x0000000a28287981 */ /* 0x000f64000c1e1900 */
[----:B------:R-:W-:-:S02]  /*1e60*/  IADD3.X R39, PT, PT, RZ, R41, RZ, P0, !PT ;  /* 0x00000029ff277210 */ /* 0x000fc400007fe4ff */
[----:B------:R-:W3:Y:S04]  /*1e70*/  LDG.E R43, desc[UR10][R42.64] ;  /* 0x0000000a2a2b7981 */ /* 0x000ee8000c1e1900 */
[----:B------:R1:W5:Y:S02]  /*1e80*/  LDG.E R49, desc[UR10][R38.64] ;  /* 0x0000000a26317981 */ /* 0x000364000c1e1900 */
[----:B-1----:R-:W-:-:S03]  /*1e90*/  IMAD.WIDE R38, R46, 0x4, R44 ;  /* 0x000000042e267825 */ /* 0x002fc600078e022c */
[----:B------:R-:W-:Y:S02]  /*1ea0*/  IADD3 R52, P0, PT, R38, R53, RZ ;  /* 0x0000003526347210 */ /* 0x000fe40007f1e0ff */
[----:B------:R1:W5:Y:S01]  /*1eb0*/  LDG.E R48, desc[UR10][R38.64] ;  /* 0x0000000a26307981 */ /* 0x000362000c1e1900 */
[C---:B----4-:R-:W-:Y:S01]  /*1ec0*/  FMUL R53, R8.reuse, R51 ;  /* 0x0000003308357220 */ /* 0x050fe20000400000 */
[----:B------:R-:W-:-:S04]  /*1ed0*/  FADD R51, -R8, 1 ;  /* 0x3f80000008337421 */ /* 0x000fc80000000100 */
[----:B--2---:R-:W-:Y:S01]  /*1ee0*/  FFMA R50, R50, R51, R53 ;  /* 0x0000003332327223 */ /* 0x004fe20000000035 */
[----:B------:R-:W-:Y:S01]  /*1ef0*/  IADD3.X R53, PT, PT, RZ, R39, RZ, P0, !PT ;  /* 0x00000027ff357210 */ /* 0x000fe200007fe4ff */
[C---:B------:R-:W-:Y:S01]  /*1f00*/  FADD R42, -R8.reuse, 1 ;  /* 0x3f800000082a7421 */ /* 0x040fe20000000100 */
[----:B---3--:R-:W-:-:S04]  /*1f10*/  FMUL R41, R8, R43 ;  /* 0x0000002b08297220 */ /* 0x008fc80000400000 */
[----:B------:R-:W2:Y:S01]  /*1f20*/  LDG.E R53, desc[UR10][R52.64] ;  /* 0x0000000a34357981 */ /* 0x000ea2000c1e1900 */
[----:B-----5:R-:W-:Y:S01]  /*1f30*/  FMUL R49, R8, R49 ;  /* 0x0000003108317220 */ /* 0x020fe20000400000 */
[----:B------:R-:W-:Y:S01]  /*1f40*/  FFMA R10, R10, R51, R41 ;  /* 0x000000330a0a7223 */ /* 0x000fe20000000029 */
[----:B-1----:R-:W-:Y:S01]  /*1f50*/  FADD R38, -R6, 1 ;  /* 0x3f80000006267421 */ /* 0x002fe20000000100 */
[----:B------:R-:W1:Y:S01]  /*1f60*/  LDC R39, c[0x0][0x3c8] ;  /* 0x0000f200ff277b82 */ /* 0x000e620000000800 */
[----:B------:R-:W-:Y:S01]  /*1f70*/  FFMA R40, R40, R42, R49 ;  /* 0x0000002a28287223 */ /* 0x000fe20000000031 */
[----:B-1----:R-:W-:Y:S01]  /*1f80*/  IADD3 R39, PT, PT, -R2, R39, RZ ;  /* 0x0000002702277210 */ /* 0x002fe20007ffe1ff */
[----:B--2---:R-:W-:-:S04]  /*1f90*/  FMUL R41, R8, R53 ;  /* 0x0000003508297220 */ /* 0x004fc80000400000 */
[----:B------:R-:W-:Y:S01]  /*1fa0*/  FFMA R48, R48, R42, R41 ;  /* 0x0000002a30307223 */ /* 0x000fe20000000029 */
[----:B------:R-:W-:-:S03]  /*1fb0*/  FADD R42, -R7, 1 ;  /* 0x3f800000072a7421 */ /* 0x000fc60000000100 */
[C---:B------:R-:W-:Y:S01]  /*1fc0*/  FMUL R43, R7.reuse, R48 ;  /* 0x00000030072b7220 */ /* 0x040fe20000400000 */
[----:B------:R-:W-:-:S03]  /*1fd0*/  FMUL R41, R7, R10 ;  /* 0x0000000a07297220 */ /* 0x000fc60000400000 */
[-C--:B------:R-:W-:Y:S01]  /*1fe0*/  FFMA R43, R40, R42.reuse, R43 ;  /* 0x0000002a282b7223 */ /* 0x080fe2000000002b */
[----:B------:R-:W-:Y:S01]  /*1ff0*/  FFMA R41, R50, R42, R41 ;  /* 0x0000002a32297223 */ /* 0x000fe20000000029 */
[----:B------:R-:W-:Y:S02]  /*2000*/  MOV R40, 0x4 ;  /* 0x0000000400287802 */ /* 0x000fe40000000f00 */
[----:B------:R-:W-:-:S04]  /*2010*/  FMUL R10, R6, R43 ;  /* 0x0000002b060a7220 */ /* 0x000fc80000400000 */
[----:B------:R-:W-:Y:S01]  /*2020*/  FFMA R43, R41, R38, R10 ;  /* 0x00000026292b7223 */ /* 0x000fe2000000000a */
[----:B------:R-:W-:-:S05]  /*2030*/  IMAD.WIDE R40, R5, R40, UR6 ;  /* 0x0000000605287e25 */ /* 0x000fca000f8e0228 */
[----:B------:R1:W-:Y:S01]  /*2040*/  STG.E desc[UR10][R40.64], R43 ;  /* 0x0000002b28007986 */ /* 0x0003e2000c10190a */
[----:B------:R-:W-:Y:S01]  /*2050*/  IMAD.WIDE R38, R39, 0x4, R44 ;  /* 0x0000000427267825 */ /* 0x000fe200078e022c */
[----:B0-----:R-:W-:-:S12]  /*2060*/  UIMAD.WIDE UR6, UR5, 0x4, UR6 ;  /* 0x00000004050678a5 */ /* 0x001fd8000f8e0206 */
.L_x_40:
[----:B------:R-:W-:Y:S05]  /*2070*/  BRA.U UP0, `(.L_x_42) ;  /* 0xffffffe900b87547 */ /* 0x000fea000b83ffff */
[----:B------:R-:W2:Y:S01]  /*2080*/  LDCU UR4, c[0x0][0x360] ;  /* 0x00006c00ff0477ac */ /* 0x000ea20008000800 */
[----:B------:R-:W2:Y:S01]  /*2090*/  LDC R4, c[0x0][0x370] ;  /* 0x0000dc00ff047b82 */ /* 0x000ea20000000800 */
[----:B------:R-:W3:Y:S01]  /*20a0*/  LDCU UR5, c[0x0][0x380] ;  /* 0x00007000ff0577ac */ /* 0x000ee20008000800 */
[----:B--2---:R-:W-:Y:S01]  /*20b0*/  IMAD R5, R4, UR4, RZ ;  /* 0x0000000404057c24 */ /* 0x004fe2000f8e02ff */
[----:B---3--:R-:W-:-:S04]  /*20c0*/  USHF.R.S32.HI UR4, URZ, 0x1f, UR5 ;  /* 0x0000001fff047899 */ /* 0x008fc80008011405 */
[----:B------:R-:W-:-:S04]  /*20d0*/  IADD3 R0, P0, PT, R5, R0, RZ ;  /* 0x0000000005007210 */ /* 0x000fc80007f1e0ff */
[----:B------:R-:W-:Y:S02]  /*20e0*/  IADD3.X R3, PT, PT, RZ, R3, RZ, P0, !PT ;  /* 0x00000003ff037210 */ /* 0x000fe400007fe4ff */
[----:B------:R-:W-:-:S04]  /*20f0*/  ISETP.GE.U32.AND P0, PT, R0, UR5, PT ;  /* 0x0000000500007c0c */ /* 0x000fc8000bf06070 */
[----:B------:R-:W-:-:S13]  /*2100*/  ISETP.GE.U32.AND.EX P0, PT, R3, UR4, PT, P0 ;  /* 0x0000000403007c0c */ /* 0x000fda000bf06100 */
[----:B------:R-:W-:Y:S05]  /*2110*/  @!P0 BRA `(.L_x_43) ;  /* 0xffffffe000108947 */ /* 0x000fea000383ffff */
[----:B------:R-:W-:Y:S05]  /*2120*/  EXIT ;  /* 0x000000000000794d */ /* 0x000fea0003800000 */
        .weak           $__internal_4_$__cuda_sm20_div_u64
        .type           $__internal_4_$__cuda_sm20_div_u64,@function
        .size           $__internal_4_$__cuda_sm20_div_u64,(.L_x_94 - $__internal_4_$__cuda_sm20_div_u64)
$__internal_4_$__cuda_sm20_div_u64:
[----:B------:R-:W0:Y:S08]  /*2130*/  I2F.U64.RP R7, R10 ;  /* 0x0000000a00077312 */ /* 0x000e300000309000 */
[----:B0-----:R-:W0:Y:S02]  /*2140*/  MUFU.RCP R7, R7 ;  /* 0x0000000700077308 */ /* 0x001e240000001000 */
[----:B0-----:R-:W-:-:S06]  /*2150*/  IADD3 R12, PT, PT, R7, 0x1ffffffe, RZ ;  /* 0x1ffffffe070c7810 */ /* 0x001fcc0007ffe0ff */
[----:B------:R-:W0:Y:S02]  /*2160*/  F2I.U64.TRUNC R12, R12 ;  /* 0x0000000c000c7311 */ /* 0x000e24000020d800 */
[----:B0-----:R-:W-:-:S04]  /*2170*/  IMAD.WIDE.U32 R14, R12, R10, RZ ;  /* 0x0000000a0c0e7225 */ /* 0x001fc800078e00ff */
[C---:B------:R-:W-:Y:S01]  /*2180*/  IMAD R9, R12.reuse, R11, R15 ;  /* 0x0000000b0c097224 */ /* 0x040fe200078e020f */
[----:B------:R-:W-:Y:S02]  /*2190*/  IADD3 R17, P0, PT, RZ, -R14, RZ ;  /* 0x8000000eff117210 */ /* 0x000fe40007f1e0ff */
[----:B------:R-:W-:Y:S01]  /*21a0*/  MOV R15, R12 ;  /* 0x0000000c000f7202 */ /* 0x000fe20000000f00 */
[----:B------:R-:W-:Y:S02]  /*21b0*/  IMAD R9, R13, R10, R9 ;  /* 0x0000000a0d097224 */ /* 0x000fe400078e0209 */
[----:B------:R-:W-:-:S03]  /*21c0*/  IMAD.HI.U32 R14, R12, R17, RZ ;  /* 0x000000110c0e7227 */ /* 0x000fc600078e00ff */
[----:B------:R-:W-:-:S05]  /*21d0*/  IADD3.X R9, PT, PT, RZ, ~R9, RZ, P0, !PT ;  /* 0x80000009ff097210 */ /* 0x000fca00007fe4ff */
[----:B------:R-:W-:-:S04]  /*21e0*/  IMAD.WIDE.U32 R14, P0, R12, R9, R14 ;  /* 0x000000090c0e7225 */ /* 0x000fc8000780000e */
[C---:B------:R-:W-:Y:S02]  /*21f0*/  IMAD R19, R13.reuse, R9, RZ ;  /* 0x000000090d137224 */ /* 0x040fe400078e02ff */
[----:B------:R-:W-:-:S04]  /*2200*/  IMAD.HI.U32 R14, P1, R13, R17, R14 ;  /* 0x000000110d0e7227 */ /* 0x000fc8000782000e */
[----:B------:R-:W-:Y:S01]  /*2210*/  IMAD.HI.U32 R7, R13, R9, RZ ;  /* 0x000000090d077227 */ /* 0x000fe200078e00ff */
[----:B------:R-:W-:-:S04]  /*2220*/  IADD3 R15, P2, PT, R19, R14, RZ ;  /* 0x0000000e130f7210 */ /* 0x000fc80007f5e0ff */
[----:B------:R-:W-:Y:S01]  /*2230*/  IADD3.X R7, PT, PT, R7, R13, RZ, P0, !PT ;  /* 0x0000000d07077210 */ /* 0x000fe200007fe4ff */
[----:B------:R-:W-:-:S03]  /*2240*/  IMAD.WIDE.U32 R12, R15, R10, RZ ;  /* 0x0000000a0f0c7225 */ /* 0x000fc600078e00ff */
[----:B------:R-:W-:Y:S01]  /*2250*/  IADD3.X R7, PT, PT, RZ, RZ, R7, P2, P1 ;  /* 0x000000ffff077210 */ /* 0x000fe200017e2407 */
        /* <DEDUP_REMOVED lines=8> */
[----:B------:R-:W-:Y:S02]  /*22e0*/  HFMA2 R13, -RZ, RZ, 0, 0 ;  /* 0x00000000ff0d7431 */ /* 0x000fe400000001ff */
[----:B------:R-:W-:Y:S01]  /*22f0*/  IMAD.HI.U32 R12, R7, R12, RZ ;  /* 0x0000000c070c7227 */ /* 0x000fe200078e00ff */
[----:B------:R-:W-:-:S04]  /*2300*/  IADD3 R9, P2, PT, R16, R9, RZ ;  /* 0x0000000910097210 */ /* 0x000fc80007f5e0ff */
[----:B------:R-:W-:Y:S01]  /*2310*/  IADD3.X R7, PT, PT, R12, R7, RZ, P0, !PT ;  /* 0x000000070c077210 */ /* 0x000fe200007fe4ff */
[----:B------:R-:W-:-:S03]  /*2320*/  IMAD.HI.U32 R12, R9, R6, RZ ;  /* 0x00000006090c7227 */ /* 0x000fc600078e00ff */
[----:B------:R-:W-:Y:S01]  /*2330*/  IADD3.X R7, PT, PT, RZ, RZ, R7, P2, P1 ;  /* 0x000000ffff077210 */ /* 0x000fe200017e2407 */
[----:B------:R-:W-:-:S04]  /*2340*/  IMAD.WIDE.U32 R12, R9, R5, R12 ;  /* 0x00000005090c7225 */ /* 0x000fc800078e000c */
[C---:B------:R-:W-:Y:S02]  /*2350*/  IMAD R14, R7.reuse, R5, RZ ;  /* 0x00000005070e7224 */ /* 0x040fe400078e02ff */
[----:B------:R-:W-:-:S04]  /*2360*/  IMAD.HI.U32 R9, P0, R7, R6, R12 ;  /* 0x0000000607097227 */ /* 0x000fc8000780000c */
[----:B------:R-:W-:Y:S01]  /*2370*/  IMAD.HI.U32 R7, R7, R5, RZ ;  /* 0x0000000507077227 */ /* 0x000fe200078e00ff */
[----:B------:R-:W-:-:S04]  /*2380*/  IADD3 R9, P1, PT, R14, R9, RZ ;  /* 0x000000090e097210 */ /* 0x000fc80007f3e0ff */
[----:B------:R-:W-:Y:S01]  /*2390*/  IADD3.X R7, PT, PT, R7, RZ, RZ, P0, !PT ;  /* 0x000000ff07077210 */ /* 0x000fe200007fe4ff */
[----:B------:R-:W-:-:S03]  /*23a0*/  IMAD.WIDE.U32 R12, R9, R10, RZ ;  /* 0x0000000a090c7225 */ /* 0x000fc600078e00ff */
[----:B------:R-:W-:Y:S01]  /*23b0*/  IADD3.X R7, PT, PT, RZ, R7, RZ, P1, !PT ;  /* 0x00000007ff077210 */ /* 0x000fe20000ffe4ff */
[----:B------:R-:W-:Y:S01]  /*23c0*/  IMAD R13, R9, R11, R13 ;  /* 0x0000000b090d7224 */ /* 0x000fe200078e020d */
[----:B------:R-:W-:-:S03]  /*23d0*/  IADD3 R15, P1, PT, -R12, R6, RZ ;  /* 0x000000060c0f7210 */ /* 0x000fc60007f3e1ff */
[-C--:B------:R-:W-:Y:S01]  /*23e0*/  IMAD R12, R7, R10.reuse, R13 ;  /* 0x0000000a070c7224 */ /* 0x080fe200078e020d */
[----:B------:R-:W-:-:S04]  /*23f0*/  ISETP.GE.U32.AND P0, PT, R15, R10, PT ;  /* 0x0000000a0f00720c */ /* 0x000fc80003f06070 */
[----:B------:R-:W-:Y:S02]  /*2400*/  IADD3.X R18, PT, PT, ~R12, R5, RZ, P1, !PT ;  /* 0x000000050c127210 */ /* 0x000fe40000ffe5ff */
[----:B------:R-:W-:Y:S02]  /*2410*/  IADD3 R5, P2, PT, -R10, R15, RZ ;  /* 0x0000000f0a057210 */ /* 0x000fe40007f5e1ff */
[----:B------:R-:W-:Y:S02]  /*2420*/  IADD3 R12, P1, PT, R9, 0x1, RZ ;  /* 0x00000001090c7810 */ /* 0x000fe40007f3e0ff */
[----:B------:R-:W-:Y:S02]  /*2430*/  ISETP.GE.U32.AND.EX P0, PT, R18, R11, PT, P0 ;  /* 0x0000000b1200720c */ /* 0x000fe40003f06100 */
[----:B------:R-:W-:Y:S02]  /*2440*/  IADD3.X R16, PT, PT, ~R11, R18, RZ, P2, !PT ;  /* 0x000000120b107210 */ /* 0x000fe400017fe5ff */
[----:B------:R-:W-:-:S02]  /*2450*/  IADD3.X R14, PT, PT, RZ, R7, RZ, P1, !PT ;  /* 0x00000007ff0e7210 */ /* 0x000fc40000ffe4ff */
[----:B------:R-:W-:Y:S02]  /*2460*/  SEL R5, R5, R15, P0 ;  /* 0x0000000f05057207 */ /* 0x000fe40000000000 */
[----:B------:R-:W-:Y:S02]  /*2470*/  SEL R12, R12, R9, P0 ;  /* 0x000000090c0c7207 */ /* 0x000fe40000000000 */
[----:B------:R-:W-:Y:S02]  /*2480*/  SEL R16, R16, R18, P0 ;  /* 0x0000001210107207 */ /* 0x000fe40000000000 */
[----:B------:R-:W-:Y:S02]  /*2490*/  SEL R14, R14, R7, P0 ;  /* 0x000000070e0e7207 */ /* 0x000fe40000000000 */
[----:B------:R-:W-:Y:S02]  /*24a0*/  ISETP.GE.U32.AND P0, PT, R5, R10, PT ;  /* 0x0000000a0500720c */ /* 0x000fe40003f06070 */
[----:B------:R-:W-:-:S02]  /*24b0*/  IADD3 R5, P2, PT, R12, 0x1, RZ ;  /* 0x000000010c057810 */ /* 0x000fc40007f5e0ff */
[----:B------:R-:W-:Y:S02]  /*24c0*/  ISETP.NE.U32.AND P1, PT, R10, RZ, PT ;  /* 0x000000ff0a00720c */ /* 0x000fe40003f25070 */
[----:B------:R-:W-:Y:S02]  /*24d0*/  ISETP.GE.U32.AND.EX P0, PT, R16, R11, PT, P0 ;  /* 0x0000000b1000720c */ /* 0x000fe40003f06100 */
[----:B------:R-:W-:Y:S02]  /*24e0*/  IADD3.X R7, PT, PT, RZ, R14, RZ, P2, !PT ;  /* 0x0000000eff077210 */ /* 0x000fe400017fe4ff */
[----:B------:R-:W-:Y:S02]  /*24f0*/  MOV R9, 0x0 ;  /* 0x0000000000097802 */ /* 0x000fe40000000f00 */
[----:B------:R-:W-:Y:S02]  /*2500*/  ISETP.NE.AND.EX P1, PT, R11, RZ, PT, P1 ;  /* 0x000000ff0b00720c */ /* 0x000fe40003f25310 */
[----:B------:R-:W-:-:S02]  /*2510*/  SEL R5, R5, R12, P0 ;  /* 0x0000000c05057207 */ /* 0x000fc40000000000 */
[----:B------:R-:W-:Y:S02]  /*2520*/  SEL R7, R7, R14, P0 ;  /* 0x0000000e07077207 */ /* 0x000fe40000000000 */
[----:B------:R-:W-:Y:S02]  /*2530*/  SEL R5, R5, 0xffffffff, P1 ;  /* 0xffffffff05057807 */ /* 0x000fe40000800000 */
[----:B------:R-:W-:Y:S01]  /*2540*/  SEL R7, R7, 0xffffffff, P1 ;  /* 0xffffffff07077807 */ /* 0x000fe20000800000 */
[----:B------:R-:W-:Y:S06]  /*2550*/  RET.REL.NODEC R8 `(UpsampleTrilinear3DKernel_offset) ;  /* 0xffffffd808a87950 */ /* 0x000fec0003c3ffff */
.L_x_44:
        /* <DEDUP_REMOVED lines=10> */
.L_x_94:


//--------------------- .text.UpsampleTrilinear3DKernel_igone --------------------------
	.section	.text.UpsampleTrilinear3DKernel_igone,"ax",@progbits
	.align	128
        .global         UpsampleTrilinear3DKernel_igone
        .type           UpsampleTrilinear3DKernel_igone,@function
        .size           UpsampleTrilinear3DKernel_igone,(.L_x_95 - UpsampleTrilinear3DKernel_igone)
        .other          UpsampleTrilinear3DKernel_igone,@"STO_CUDA_ENTRY STV_DEFAULT"
UpsampleTrilinear3DKernel_igone:
.text.UpsampleTrilinear3DKernel_igone:
        /* <DEDUP_REMOVED lines=11> */
[----:B------:R-:W1:Y:S01]  /*00b0*/  LDCU UR4, c[0x0][0x3ac] ;  /* 0x00007580ff0477ac */ /* 0x000e620008000800 */
[----:B------:R-:W2:Y:S01]  /*00c0*/  LDCU UR5, c[0x0][0x3cc] ;  /* 0x00007980ff0577ac */ /* 0x000ea20008000800 */
[----:B-1----:R-:W-:-:S04]  /*00d0*/  UIADD3 UR4, UPT, UPT, UR4, -0x1, URZ ;  /* 0xffffffff04047890 */ /* 0x002fc8000fffe0ff */
[----:B--2---:R-:W-:Y:S01]  /*00e0*/  UIMAD UR5, UR4, UR5, URZ ;  /* 0x00000005040572a4 */ /* 0x004fe2000f8e02ff */
[----:B0-----:R-:W-:-:S04]  /*00f0*/  VIMNMX R2, PT, PT, R2, R3, PT ;  /* 0x0000000302027248 */ /* 0x001fc80003fe0100 */
[----:B------:R-:W-:-:S13]  /*0100*/  ISETP.GE.AND P0, PT, R2, 0x1, PT ;  /* 0x000000010200780c */ /* 0x000fda0003f06270 */
[----:B------:R-:W-:Y:S05]  /*0110*/  @!P0 EXIT ;  /* 0x000000000000894d */ /* 0x000fea0003800000 */
[----:B------:R-:W0:Y:S01]  /*0120*/  LDCU UR4, c[0x0][0x3b8] ;  /* 0x00007700ff0477ac */ /* 0x000e220008000800 */
[----:B------:R-:W-:Y:S01]  /*0130*/  HFMA2 R3, -RZ, RZ, 0, 0 ;  /* 0x00000000ff037431 */ /* 0x000fe200000001ff */
[----:B------:R-:W1:Y:S01]  /*0140*/  LDCU UR11, c[0x0][0x3a8] ;  /* 0x00007500ff0b77ac */ /* 0x000e620008000800 */
[----:B------:R-:W2:Y:S01]  /*0150*/  LDCU.64 UR14, c[0x0][0x358] ;  /* 0x00006b00ff0e77ac */ /* 0x000ea20008000a00 */
[----:B0-----:R-:W-:Y:S01]  /*0160*/  MOV R4, UR4 ;  /* 0x0000000400047c02 */ /* 0x001fe20008000f00 */
[----:B-1----:R-:W-:-:S12]  /*0170*/  UIADD3 UR11, UPT, UPT, UR11, -0x1, URZ ;  /* 0xffffffff0b0b7890 */ /* 0x002fd8000fffe0ff */
.L_x_58:
[----:B0-----:R-:W0:Y:S01]  /*0180*/  LDC R8, c[0x0][0x3cc] ;  /* 0x0000f300ff087b82 */ /* 0x001e220000000800 */
[----:B------:R-:W-:Y:S01]  /*0190*/  BSSY.RECONVERGENT B0, `(.L_x_45) ;  /* 0x000002c000007945 */ /* 0x000fe20003800200 */
[----:B0-----:R-:W-:-:S04]  /*01a0*/  SHF.R.S32.HI R2, RZ, 0x1f, R8 ;  /* 0x0000001fff027819 */ /* 0x001fc80000011408 */
[----:B------:R-:W-:-:S04]  /*01b0*/  LOP3.LUT R5, R3, R2, RZ, 0xfc, !PT ;  /* 0x0000000203057212 */ /* 0x000fc800078efcff */
[----:B------:R-:W-:-:S13]  /*01c0*/  ISETP.NE.U32.AND P0, PT, R5, RZ, PT ;  /* 0x000000ff0500720c */ /* 0x000fda0003f05070 */
[----:B-12---:R-:W-:Y:S05]  /*01d0*/  @P0 BRA `(.L_x_46) ;  /* 0x0000000000540947 */ /* 0x006fea0003800000 */
        /* <DEDUP_REMOVED lines=9> */
[----:B------:R-:W-:-:S04]  /*0270*/  IMAD.HI.U32 R5, R7, R0, RZ ;  /* 0x0000000007057227 */ /* 0x000fc800078e00ff */
[----:B------:R-:W-:-:S04]  /*0280*/  IMAD.MOV R7, RZ, RZ, -R5 ;  /* 0x000000ffff077224 */ /* 0x000fc800078e0a05 */
        /* <DEDUP_REMOVED lines=10> */
.L_x_46:
[----:B------:R-:W0:Y:S01]  /*0330*/  LDCU UR4, c[0x0][0x3cc] ;  /* 0x00007980ff0477ac */ /* 0x000e220008000800 */
[----:B------:R-:W-:Y:S01]  /*0340*/  IMAD.MOV.U32 R7, RZ, RZ, R0 ;  /* 0x000000ffff077224 */ /* 0x000fe200078e0000 */
[----:B------:R-:W-:Y:S02]  /*0350*/  MOV R6, R3 ;  /* 0x0000000300067202 */ /* 0x000fe40000000f00 */
[----:B------:R-:W-:Y:S02]  /*0360*/  MOV R11, R2 ;  /* 0x00000002000b7202 */ /* 0x000fe40000000f00 */
[----:B------:R-:W-:Y:S02]  /*0370*/  MOV R8, 0x3a0 ;  /* 0x000003a000087802 */ /* 0x000fe40000000f00 */
[----:B0-----:R-:W-:-:S07]  /*0380*/  MOV R10, UR4 ;  /* 0x00000004000a7c02 */ /* 0x001fce0008000f00 */
[----:B--2---:R-:W-:Y:S05]  /*0390*/  CALL.REL.NOINC `($__internal_5_$__cuda_sm20_div_u64) ;  /* 0x0000001c00907944 */ /* 0x004fea0003c00000 */
[----:B------:R-:W0:Y:S01]  /*03a0*/  LDCU UR4, c[0x0][0x3cc] ;  /* 0x00007980ff0477ac */ /* 0x000e220008000800 */
[----:B------:R-:W-:Y:S01]  /*03b0*/  IADD3 R9, P0, PT, RZ, -R10, RZ ;  /* 0x8000000aff097210 */ /* 0x000fe20007f1e0ff */
[----:B------:R-:W-:-:S03]  /*03c0*/  IMAD.MOV.U32 R7, RZ, RZ, R3 ;  /* 0x000000ffff077224 */ /* 0x000fc600078e0003 */
[----:B------:R-:W-:Y:S02]  /*03d0*/  IADD3.X R5, PT, PT, RZ, ~R6, RZ, P0, !PT ;  /* 0x80000006ff057210 */ /* 0x000fe400007fe4ff */
[----:B------:R-:W-:-:S03]  /*03e0*/  MOV R6, R0 ;  /* 0x0000000000067202 */ /* 0x000fc60000000f00 */
[----:B0-----:R-:W-:Y:S02]  /*03f0*/  IMAD R5, R5, UR4, RZ ;  /* 0x0000000405057c24 */ /* 0x001fe4000f8e02ff */
[----:B------:R-:W-:-:S04]  /*0400*/  IMAD.WIDE.U32 R6, R9, UR4, R6 ;  /* 0x0000000409067c25 */ /* 0x000fc8000f8e0006 */
[----:B------:R-:W-:Y:S01]  /*0410*/  IMAD R9, R2, R9, R5 ;  /* 0x0000000902097224 */ /* 0x000fe200078e0205 */
[----:B------:R-:W-:Y:S02]  /*0420*/  MOV R2, R6 ;  /* 0x0000000600027202 */ /* 0x000fe40000000f00 */
[----:B------:R-:W-:Y:S02]  /*0430*/  MOV R5, R10 ;  /* 0x0000000a00057202 */ /* 0x000fe40000000f00 */
[----:B------:R-:W-:-:S07]  /*0440*/  IADD3 R6, PT, PT, R7, R9, RZ ;  /* 0x0000000907067210 */ /* 0x000fce0007ffe0ff */
.L_x_47:
[----:B--2---:R-:W-:Y:S05]  /*0450*/  BSYNC.RECONVERGENT B0 ;  /* 0x0000000000007941 */ /* 0x004fea0003800200 */
.L_x_45:
        /* <DEDUP_REMOVED lines=12> */
[----:B0-----:R-:W-:Y:S02]  /*0520*/  HFMA2 R6, -RZ, RZ, 0, 0 ;  /* 0x00000000ff067431 */ /* 0x001fe400000001ff */
[----:B-1----:R-:W-:-:S04]  /*0530*/  IMAD.MOV R10, RZ, RZ, -R7 ;  /* 0x000000ffff0a7224 */ /* 0x002fc800078e0a07 */
        /* <DEDUP_REMOVED lines=10> */
[----:B------:R-:W-:-:S05]  /*05e0*/  @!P2 LOP3.LUT R7, RZ, R13, RZ, 0x33, !PT ;  /* 0x0000000dff07a212 */ /* 0x000fca00078e33ff */
[----:B------:R-:W-:-:S04]  /*05f0*/  IMAD.MOV R14, RZ, RZ, -R7 ;  /* 0x000000ffff0e7224 */ /* 0x000fc800078e0a07 */
[----:B------:R-:W-:Y:S01]  /*0600*/  IMAD R14, R13, R14, R2 ;  /* 0x0000000e0d0e7224 */ /* 0x000fe200078e0202 */
[----:B------:R-:W-:Y:S06]  /*0610*/  BRA `(.L_x_50) ;  /* 0x0000000000287947 */ /* 0x000fec0003800000 */
.L_x_49:
[----:B------:R-:W0:Y:S01]  /*0620*/  LDCU UR4, c[0x0][0x3b4] ;  /* 0x00007680ff0477ac */ /* 0x000e220008000800 */
[----:B------:R-:W-:Y:S02]  /*0630*/  MOV R7, R2 ;  /* 0x0000000200077202 */ /* 0x000fe40000000f00 */
[----:B------:R-:W-:Y:S02]  /*0640*/  MOV R8, 0x670 ;  /* 0x0000067000087802 */ /* 0x000fe40000000f00 */
[----:B0-----:R-:W-:-:S07]  /*0650*/  MOV R10, UR4 ;  /* 0x00000004000a7c02 */ /* 0x001fce0008000f00 */
[----:B------:R-:W-:Y:S05]  /*0660*/  CALL.REL.NOINC `($__internal_5_$__cuda_sm20_div_u64) ;  /* 0x0000001800dc7944 */ /* 0x000fea0003c00000 */
[----:B------:R-:W0:Y:S01]  /*0670*/  LDCU UR4, c[0x0][0x3b4] ;  /* 0x00007680ff0477ac */ /* 0x000e220008000800 */
[----:B------:R-:W-:Y:S02]  /*0680*/  IADD3 R14, PT, PT, -R10, RZ, RZ ;  /* 0x000000ff0a0e7210 */ /* 0x000fe40007ffe1ff */
[----:B------:R-:W-:Y:S02]  /*0690*/  MOV R7, R10 ;  /* 0x0000000a00077202 */ /* 0x000fe40000000f00 */
[----:B0-----:R-:W-:-:S05]  /*06a0*/  MOV R13, UR4 ;  /* 0x00000004000d7c02 */ /* 0x001fca0008000f00 */
[----:B------:R-:W-:-:S07]  /*06b0*/  IMAD R14, R14, R13, R2 ;  /* 0x0000000d0e0e7224 */ /* 0x000fce00078e0202 */
.L_x_50:
[----:B------:R-:W-:Y:S05]  /*06c0*/  BSYNC.RECONVERGENT B0 ;  /* 0x0000000000007941 */ /* 0x000fea0003800200 */
.L_x_48:
[----:B------:R-:W0:Y:S01]  /*06d0*/  LDC R12, c[0x0][0x3d4] ;  /* 0x0000f500ff0c7b82 */ /* 0x000e220000000800 */
[----:B------:R-:W-:Y:S01]  /*06e0*/  BSSY.RECONVERGENT B0, `(.L_x_51) ;  /* 0x0000007000007945 */ /* 0x000fe20003800200 */
[----:B------:R-:W-:Y:S01]  /*06f0*/  IMAD.MOV.U32 R2, RZ, RZ, 0x3f800000 ;  /* 0x3f800000ff027424 */ /* 0x000fe200078e00ff */
[----:B0-----:R-:W-:-:S13]  /*0700*/  ISETP.GE.AND P0, PT, R5, R12, PT ;  /* 0x0000000c0500720c */ /* 0x001fda0003f06270 */
[----:B------:R-:W-:Y:S05]  /*0710*/  @!P0 BRA `(.L_x_52) ;  /* 0x00000000000c8947 */ /* 0x000fea0003800000 */
[----:B------:R-:W-:-:S13]  /*0720*/  ISETP.NE.AND P0, PT, R5, R12, PT ;  /* 0x0000000c0500720c */ /* 0x000fda0003f05270 */
[----:B------:R-:W-:Y:S05]  /*0730*/  @!P0 EXIT ;  /* 0x000000000000894d */ /* 0x000fea0003800000 */
[----:B------:R-:W-:-:S07]  /*0740*/  MOV R2, R4 ;  /* 0x0000000400027202 */ /* 0x000fce0000000f00 */
.L_x_52:
[----:B------:R-:W-:Y:S05]  /*0750*/  BSYNC.RECONVERGENT B0 ;  /* 0x0000000000007941 */ /* 0x000fea0003800200 */
.L_x_51:
[----:B------:R-:W0:Y:S01]  /*0760*/  LDCU.U8 UR4, c[0x0][0x3c4] ;  /* 0x00007880ff0477ac */ /* 0x000e220008000000 */
[----:B------:R-:W1:Y:S01]  /*0770*/  LDC R15, c[0x0][0x3bc] ;  /* 0x0000ef00ff0f7b82 */ /* 0x000e620000000800 */
[----:B------:R-:W-:Y:S02]  /*0780*/  I2FP.F32.S32 R9, R5 ;  /* 0x0000000500097245 */ /* 0x000fe40000201400 */
[----:B------:R-:W-:Y:S01]  /*0790*/  I2FP.F32.S32 R4, R7 ;  /* 0x0000000700047245 */ /* 0x000fe20000201400 */
[----:B------:R-:W2:Y:S01]  /*07a0*/  LDCU.64 UR6, c[0x0][0x3a0] ;  /* 0x00007400ff0677ac */ /* 0x000ea20008000a00 */
[----:B------:R-:W-:Y:S02]  /*07b0*/  I2FP.F32.S32 R10, R14 ;  /* 0x0000000e000a7245 */ /* 0x000fe40000201400 */
[C---:B------:R-:W-:Y:S01]  /*07c0*/  ISETP.GT.AND P0, PT, R5.reuse, R12, PT ;  /* 0x0000000c0500720c */ /* 0x040fe20003f04270 */
[----:B------:R-:W3:Y:S01]  /*07d0*/  LDC R17, c[0x0][0x3c0] ;  /* 0x0000f000ff117b82 */ /* 0x000ee20000000800 */
[----:B------:R-:W4:Y:S01]  /*07e0*/  LDCU UR8, c[0x0][0x3b0] ;  /* 0x00007600ff0877ac */ /* 0x000f220008000800 */
[----:B------:R-:W-:Y:S01]  /*07f0*/  IADD3 R12, PT, PT, R5, -0x1, RZ ;  /* 0xffffffff050c7810 */ /* 0x000fe20007ffe0ff */
[----:B------:R-:W5:Y:S05]  /*0800*/  LDCU UR10, c[0x0][0x3a8] ;  /* 0x00007500ff0a77ac */ /* 0x000f6a0008000800 */
[----:B------:R-:W5:Y:S01]  /*0810*/  LDC R30, c[0x0][0x3c8] ;  /* 0x0000f200ff1e7b82 */ /* 0x000f620000000800 */
[----:B0-----:R-:W-:-:S03]  /*0820*/  UPRMT UR4, UR4, 0x8880, URZ ;  /* 0x0000888004047896 */ /* 0x001fc600080000ff */
[----:B------:R-:W-:-:S03]  /*0830*/  @!P0 IADD3 R12, PT, PT, R5, RZ, RZ ;  /* 0x000000ff050c8210 */ /* 0x000fc60007ffe0ff */
[----:B------:R-:W-:Y:S01]  /*0840*/  ISETP.NE.AND P1, PT, RZ, UR4, PT ;  /* 0x00000004ff007c0c */ /* 0x000fe2000bf25270 */
[----:B--2---:R-:W-:Y:S01]  /*0850*/  UIADD3 UR4, UPT, UPT, UR6, -0x1, URZ ;  /* 0xffffffff06047890 */ /* 0x004fe2000fffe0ff */
[----:B----4-:R-:W-:Y:S01]  /*0860*/  IMAD R5, R12, UR8, R7 ;  /* 0x000000080c057c24 */ /* 0x010fe2000f8e0207 */
[----:B------:R-:W0:Y:S03]  /*0870*/  LDCU.64 UR8, c[0x0][0x388] ;  /* 0x00007100ff0877ac */ /* 0x000e260008000a00 */
[----:B------:R-:W-:-:S07]  /*0880*/  IMAD R5, R5, R13, R14 ;  /* 0x0000000d05057224 */ /* 0x000fce00078e020e */
[C---:B------:R-:W-:Y:S01]  /*0890*/  @!P1 FADD R11, R9.reuse, 0.5 ;  /* 0x3f000000090b9421 */ /* 0x040fe20000000000 */
[----:B------:R-:W-:Y:S01]  /*08a0*/  @!P1 FADD R8, R4, 0.5 ;  /* 0x3f00000004089421 */ /* 0x000fe20000000000 */
[-C--:B------:R-:W-:Y:S02]  /*08b0*/  @P1 FMUL R6, R9, R2.reuse ;  /* 0x0000000209061220 */ /* 0x080fe40000400000 */
[----:B------:R-:W-:Y:S01]  /*08c0*/  @!P1 FFMA R11, R11, R2, -0.5 ;  /* 0xbf0000000b0b9423 */ /* 0x000fe20000000002 */
[-C--:B-1----:R-:W-:Y:S01]  /*08d0*/  @!P1 FFMA R9, R8, R15.reuse, -0.5 ;  /* 0xbf00000008099423 */ /* 0x082fe2000000000f */
[----:B------:R-:W-:Y:S01]  /*08e0*/  @P1 FMUL R8, R4, R15 ;  /* 0x0000000f04081220 */ /* 0x000fe20000400000 */
[C---:B------:R-:W-:Y:S01]  /*08f0*/  @!P1 FADD R4, R10.reuse, 0.5 ;  /* 0x3f0000000a049421 */ /* 0x040fe20000000000 */
[-C--:B---3--:R-:W-:Y:S01]  /*0900*/  @P1 FMUL R10, R10, R17.reuse ;  /* 0x000000110a0a1220 */ /* 0x088fe20000400000 */
[----:B------:R-:W-:Y:S02]  /*0910*/  @!P1 FSETP.GEU.AND P2, PT, R11, RZ, PT ;  /* 0x000000ff0b00920b */ /* 0x000fe40003f4e000 */
[----:B------:R-:W-:-:S02]  /*0920*/  @!P1 FFMA R4, R4, R17, -0.5 ;  /* 0xbf00000004049423 */ /* 0x000fc40000000011 */
[----:B------:R-:W-:Y:S02]  /*0930*/  @!P1 FSEL R6, R11, RZ, P2 ;  /* 0x000000ff0b069208 */ /* 0x000fe40001000000 */
[C---:B------:R-:W-:Y:S02]  /*0940*/  @!P1 FSETP.GEU.AND P2, PT, R9.reuse, RZ, PT ;  /* 0x000000ff0900920b */ /* 0x040fe40003f4e000 */
[----:B------:R-:W1:Y:S02]  /*0950*/  F2I.TRUNC.NTZ R11, R6 ;  /* 0x00000006000b7305 */ /* 0x000e64000020f100 */
[----:B------:R-:W-:Y:S02]  /*0960*/  @!P1 FSEL R8, R9, RZ, P2 ;  /* 0x000000ff09089208 */ /* 0x000fe40001000000 */
[----:B------:R-:W-:-:S04]  /*0970*/  @!P1 FSETP.GEU.AND P2, PT, R4, RZ, PT ;  /* 0x000000ff0400920b */ /* 0x000fc80003f4e000 */
[----:B------:R-:W-:Y:S01]  /*0980*/  @!P1 FSEL R10, R4, RZ, P2 ;  /* 0x000000ff040a9208 */ /* 0x000fe20001000000 */
[----:B------:R-:W2:Y:S01]  /*0990*/  F2I.TRUNC.NTZ R15, R8 ;  /* 0x00000008000f7305 */ /* 0x000ea2000020f100 */
[----:B-1----:R-:W-:Y:S01]  /*09a0*/  ISETP.GE.AND P1, PT, R11, UR4, PT ;  /* 0x000000040b007c0c */ /* 0x002fe2000bf26270 */
[----:B------:R-:W-:-:S06]  /*09b0*/  UIADD3 UR4, UPT, UPT, UR7, -0x1, URZ ;  /* 0xffffffff07047890 */ /* 0x000fcc000fffe0ff */
[----:B------:R-:W1:Y:S01]  /*09c0*/  F2I.TRUNC.NTZ R4, R10 ;  /* 0x0000000a00047305 */ /* 0x000e62000020f100 */
[----:B------:R-:W-:Y:S02]  /*09d0*/  IADD3 R14, PT, PT, R11, 0x1, RZ ;  /* 0x000000010b0e7810 */ /* 0x000fe40007ffe0ff */
[----:B------:R-:W-:Y:S02]  /*09e0*/  I2FP.F32.S32 R7, R11 ;  /* 0x0000000b00077245 */ /* 0x000fe40000201400 */
[----:B--2---:R-:W-:Y:S01]  /*09f0*/  ISETP.GE.AND P0, PT, R15, UR4, PT ;  /* 0x000000040f007c0c */ /* 0x004fe2000bf06270 */
[--C-:B------:R-:W-:Y:S01]  /*0a00*/  IMAD R12, R11, UR7, R15.reuse ;  /* 0x000000070b0c7c24 */ /* 0x100fe2000f8e020f */
[----:B------:R-:W-:Y:S01]  /*0a10*/  I2FP.F32.S32 R9, R15 ;  /* 0x0000000f00097245 */ /* 0x000fe20000201400 */
[----:B------:R-:W-:Y:S01]  /*0a20*/  FADD R6, -R7, R6 ;  /* 0x0000000607067221 */ /* 0x000fe20000000100 */
[----:B------:R-:W-:Y:S01]  /*0a30*/  @P1 IADD3 R14, PT, PT, R11, RZ, RZ ;  /* 0x000000ff0b0e1210 */ /* 0x000fe20007ffe0ff */
[----:B------:R-:W-:Y:S01]  /*0a40*/  UMOV UR4, URZ ;  /* 0x000000ff00047c82 */ /* 0x000fe20008000000 */
[----:B------:R-:W-:Y:S01]  /*0a50*/  SEL R11, RZ, 0x1, P0 ;  /* 0x00000001ff0b7807 */ /* 0x000fe20000000000 */
[----:B------:R-:W-:Y:S01]  /*0a60*/  FADD R7, -R9, R8 ;  /* 0x0000000809077221 */ /* 0x000fe20000000100 */
[----:B-1----:R-:W-:Y:S01]  /*0a70*/  I2FP.F32.S32 R13, R4 ;  /* 0x00000004000d7245 */ /* 0x002fe20000201400 */
[----:B------:R-:W-:Y:S01]  /*0a80*/  IMAD R14, R14, UR7, R15 ;  /* 0x000000070e0e7c24 */ /* 0x000fe2000f8e020f */
[----:B------:R-:W1:Y:S01]  /*0a90*/  LDCU.64 UR6, c[0x0][0x390] ;  /* 0x00007200ff0677ac */ /* 0x000e620008000a00 */
[----:B-----5:R-:W-:-:S02]  /*0aa0*/  IMAD R9, R12, UR10, R4 ;  /* 0x0000000a0c097c24 */ /* 0x020fc4000f8e0204 */
[----:B------:R-:W-:Y:S01]  /*0ab0*/  FADD R8, -R13, R10 ;  /* 0x0000000a0d087221 */ /* 0x000fe20000000100 */
[C---:B------:R-:W-:Y:S01]  /*0ac0*/  IMAD.IADD R13, R11.reuse, 0x1, R12 ;  /* 0x000000010b0d7824 */ /* 0x040fe200078e020c */
[----:B------:R-:W-:Y:S01]  /*0ad0*/  IADD3 R17, PT, PT, R11, R14, RZ ;  /* 0x0000000e0b117210 */ /* 0x000fe20007ffe0ff */
[--C-:B------:R-:W-:Y:S02]  /*0ae0*/  IMAD R10, R14, UR10, R4.reuse ;  /* 0x0000000a0e0a7c24 */ /* 0x100fe4000f8e0204 */
[--C-:B------:R-:W-:Y:S02]  /*0af0*/  IMAD R11, R13, UR10, R4.reuse ;  /* 0x0000000a0d0b7c24 */ /* 0x100fe4000f8e0204 */
[----:B------:R-:W-:Y:S02]  /*0b00*/  IMAD R46, R17, UR10, R4 ;  /* 0x0000000a112e7c24 */ /* 0x000fe4000f8e0204 */
[----:B------:R-:W-:-:S04]  /*0b10*/  IMAD.WIDE R14, R9, 0x4, RZ ;  /* 0x00000004090e7825 */ /* 0x000fc800078e02ff */
[----:B------:R-:W-:-:S04]  /*0b20*/  IMAD.WIDE R18, R10, 0x4, RZ ;  /* 0x000000040a127825 */ /* 0x000fc800078e02ff */
[----:B------:R-:W-:-:S04]  /*0b30*/  IMAD.WIDE R24, R11, 0x4, RZ ;  /* 0x000000040b187825 */ /* 0x000fc800078e02ff */
[----:B------:R-:W-:-:S04]  /*0b40*/  IMAD.WIDE R32, R46, 0x4, RZ ;  /* 0x000000042e207825 */ /* 0x000fc800078e02ff */
        /* <DEDUP_REMOVED lines=9> */
[----:B01----:R-:W-:-:S07]  /*0be0*/  IMAD.WIDE R30, R30, 0x4, R32 ;  /* 0x000000041e1e7825 */ /* 0x003fce00078e0220 */
.L_x_57:
[----:B0-----:R-:W0:Y:S01]  /*0bf0*/  LDCU.64 UR12, c[0x0][0x398] ;  /* 0x00007300ff0c77ac */ /* 0x001e220008000a00 */
[----:B------:R-:W-:Y:S02]  /*0c00*/  UIADD3 UR4, UPT, UPT, UR4, 0x1, URZ ;  /* 0x0000000104047890 */ /* 0x000fe4000fffe0ff */
[----:B0-----:R-:W-:Y:S02]  /*0c10*/  UISETP.GE.U32.AND UP2, UPT, UR13, 0x4, UPT ;  /* 0x000000040d00788c */ /* 0x001fe4000bf46070 */
[----:B------:R-:W-:Y:S02]  /*0c20*/  UISETP.NE.AND UP0, UPT, UR4, UR12, UPT ;  /* 0x0000000c0400728c */ /* 0x000fe4000bf05270 */
[----:B------:R-:W-:-:S05]  /*0c30*/  ULOP3.LUT UP1, UR12, UR13, 0x3, URZ, 0xc0, !UPT ;  /* 0x000000030d0c7892 */ /* 0x000fca000f82c0ff */
[----:B-12---:R-:W-:Y:S07]  /*0c40*/  BRA.U !UP2, `(.L_x_53) ;  /* 0x000000090ae07547 */ /* 0x006fee000b800000 */
[----:B------:R-:W-:Y:S01]  /*0c50*/  ULOP3.LUT UR10, UR13, 0x7ffffffc, URZ, 0xc0, !UPT ;  /* 0x7ffffffc0d0a7892 */ /* 0x000fe2000f8ec0ff */
[----:B------:R-:W0:Y:S03]  /*0c60*/  LDCU UR16, c[0x0][0x3c8] ;  /* 0x00007900ff1077ac */ /* 0x000e260008000800 */
[----:B------:R-:W-:-:S12]  /*0c70*/  UIADD3 UR10, UPT, UPT, -UR10, URZ, URZ ;  /* 0x000000ff0a0a7290 */ /* 0x000fd8000fffe1ff */
.L_x_54:
[----:B-1----:R-:W-:Y:S01]  /*0c80*/  IMAD.WIDE R32, R46, 0x4, RZ ;  /* 0x000000042e207825 */ /* 0x002fe200078e02ff */
[----:B------:R-:W-:-:S03]  /*0c90*/  ISETP.GE.AND P0, PT, R4, UR11, PT ;  /* 0x0000000b04007c0c */ /* 0x000fc6000bf06270 */
[----:B------:R-:W-:Y:S01]  /*0ca0*/  IMAD.WIDE R34, R11, 0x4, RZ ;  /* 0x000000040b227825 */ /* 0x000fe200078e02ff */
[----:B------:R-:W-:Y:S02]  /*0cb0*/  IADD3 R44, P2, PT, R32, UR8, RZ ;  /* 0x00000008202c7c10 */ /* 0x000fe4000ff5e0ff */
[----:B------:R-:W-:Y:S01]  /*0cc0*/  SEL R51, RZ, 0x4, P0 ;  /* 0x00000004ff337807 */ /* 0x000fe20000000000 */
[----:B------:R-:W-:Y:S01]  /*0cd0*/  IMAD.WIDE R36, R10, 0x4, RZ ;  /* 0x000000040a247825 */ /* 0x000fe200078e02ff */
[----:B------:R-:W-:Y:S02]  /*0ce0*/  IADD3 R48, P1, PT, R34, UR8, RZ ;  /* 0x0000000822307c10 */ /* 0x000fe4000ff3e0ff */
[----:B------:R-:W-:Y:S02]  /*0cf0*/  IADD3.X R45, PT, PT, R33, UR9, RZ, P2, !PT ;  /* 0x00000009212d7c10 */ /* 0x000fe400097fe4ff */
[----:B------:R-:W-:Y:S01]  /*0d00*/  IADD3.X R49, PT, PT, R35, UR9, RZ, P1, !PT ;  /* 0x0000000923317c10 */ /* 0x000fe20008ffe4ff */
[----:B------:R-:W-:Y:S01]  /*0d10*/  IMAD.WIDE R34, R9, 0x4, RZ ;  /* 0x0000000409227825 */ /* 0x000fe200078e02ff */
[----:B------:R-:W-:Y:S01]  /*0d20*/  IADD3 R42, P0, PT, R48, R51, RZ ;  /* 0x00000033302a7210 */ /* 0x000fe20007f1e0ff */
[----:B------:R1:W2:Y:S01]  /*0d30*/  LDG.E R47, desc[UR14][R44.64] ;  /* 0x0000000e2c2f7981 */ /* 0x0002a2000c1e1900 */
[----:B------:R-:W-:-:S02]  /*0d40*/  IADD3 R40, P1, PT, R36, UR8, RZ ;  /* 0x0000000824287c10 */ /* 0x000fc4000ff3e0ff */
[----:B------:R-:W-:Y:S01]  /*0d50*/  IADD3 R32, P2, PT, R44, R51, RZ ;  /* 0x000000332c207210 */ /* 0x000fe20007f5e0ff */
[----:B------:R3:W4:Y:S01]  /*0d60*/  LDG.E R53, desc[UR14][R48.64] ;  /* 0x0000000e30357981 */ /* 0x000722000c1e1900 */
[----:B------:R-:W-:Y:S02]  /*0d70*/  IADD3.X R43, PT, PT, RZ, R49, RZ, P0, !PT ;  /* 0x00000031ff2b7210 */ /* 0x000fe400007fe4ff */
[----:B------:R-:W-:Y:S02]  /*0d80*/  IADD3.X R41, PT, PT, R37, UR9, RZ, P1, !PT ;  /* 0x0000000925297c10 */ /* 0x000fe40008ffe4ff */
[----:B------:R-:W-:Y:S02]  /*0d90*/  IADD3.X R33, PT, PT, RZ, R45, RZ, P2, !PT ;  /* 0x0000002dff217210 */ /* 0x000fe400017fe4ff */
[----:B-1----:R-:W-:Y:S01]  /*0da0*/  IADD3 R44, P0, PT, R34, UR8, RZ ;  /* 0x00000008222c7c10 */ /* 0x002fe2000ff1e0ff */
[----:B------:R-:W5:Y:S01]  /*0db0*/  LDG.E R43, desc[UR14][R42.64] ;  /* 0x0000000e2a2b7981 */ /* 0x000f62000c1e1900 */
[----:B------:R-:W-:-:S02]  /*0dc0*/  IADD3 R38, P1, PT, R40, R51, RZ ;  /* 0x0000003328267210 */ /* 0x000fc40007f3e0ff */
[----:B------:R-:W-:Y:S01]  /*0dd0*/  IADD3.X R45, PT, PT, R35, UR9, RZ, P0, !PT ;  /* 0x00000009232d7c10 */ /* 0x000fe200087fe4ff */
[----:B------:R-:W2:Y:S01]  /*0de0*/  LDG.E R33, desc[UR14][R32.64] ;  /* 0x0000000e20217981 */ /* 0x000ea2000c1e1900 */
[----:B---3--:R-:W-:Y:S02]  /*0df0*/  IADD3 R48, P0, PT, R51, R44, RZ ;  /* 0x0000002c33307210 */ /* 0x008fe40007f1e0ff */
[----:B------:R-:W-:Y:S02]  /*0e00*/  IADD3.X R39, PT, PT, RZ, R41, RZ, P1, !PT ;  /* 0x00000029ff277210 */ /* 0x000fe40000ffe4ff */
[----:B------:R-:W-:Y:S01]  /*0e10*/  IADD3.X R49, PT, PT, RZ, R45, RZ, P0, !PT ;  /* 0x0000002dff317210 */ /* 0x000fe200007fe4ff */
[----:B------:R-:W3:Y:S04]  /*0e20*/  LDG.E R41, desc[UR14][R40.64] ;  /* 0x0000000e28297981 */ /* 0x000ee8000c1e1900 */
[----:B------:R-:W3:Y:S04]  /*0e30*/  LDG.E R39, desc[UR14][R38.64] ;  /* 0x0000000e26277981 */ /* 0x000ee8000c1e1900 */
[----:B------:R1:W3:Y:S04]  /*0e40*/  LDG.E R49, desc[UR14][R48.64] ;  /* 0x0000000e30317981 */ /* 0x0002e8000c1e1900 */
[----:B------:R-:W3:Y:S01]  /*0e50*/  LDG.E R45, desc[UR14][R44.64] ;  /* 0x0000000e2c2d7981 */ /* 0x000ee2000c1e1900 */
[----:B------:R-:W-:Y:S01]  /*0e60*/  FADD R50, -R8, 1 ;  /* 0x3f80000008327421 */ /* 0x000fe20000000100 */
[----:B-1----:R-:W-:Y:S01]  /*0e70*/  FADD R48, -R6, 1 ;  /* 0x3f80000006307421 */ /* 0x002fe20000000100 */
[C---:B-----5:R-:W-:Y:S01]  /*0e80*/  FMUL R32, R8.reuse, R43 ;  /* 0x0000002b08207220 */ /* 0x060fe20000400000 */
[----:B--2---:R-:W-:-:S03]  /*0e90*/  FMUL R33, R8, R33 ;  /* 0x0000002108217220 */ /* 0x004fc60000400000 */
[C---:B----4-:R-:W-:Y:S01]  /*0ea0*/  FFMA R38, R50.reuse, R53, R32 ;  /* 0x0000003532267223 */ /* 0x050fe20000000020 */
[----:B------:R-:W-:Y:S01]  /*0eb0*/  FFMA R52, R50, R47, R33 ;  /* 0x0000002f32347223 */ /* 0x000fe20000000021 */
[----:B---3--:R-:W-:-:S03]  /*0ec0*/  FMUL R42, R8, R39 ;  /* 0x00000027082a7220 */ /* 0x008fc60000400000 */
[C---:B------:R-:W-:Y:S01]  /*0ed0*/  FMUL R52, R7.reuse, R52 ;  /* 0x0000003407347220 */ /* 0x040fe20000400000 */
[----:B------:R-:W-:Y:S01]  /*0ee0*/  FMUL R32, R8, R49 ;  /* 0x0000003108207220 */ /* 0x000fe20000400000 */
[C---:B------:R-:W-:Y:S01]  /*0ef0*/  FFMA R42, R50.reuse, R41, R42 ;  /* 0x00000029322a7223 */ /* 0x040fe2000000002a */
[C---:B------:R-:W-:Y:S01]  /*0f00*/  FADD R49, -R7.reuse, 1 ;  /* 0x3f80000007317421 */ /* 0x040fe20000000100 */
[----:B------:R-:W-:Y:S01]  /*0f10*/  FMUL R33, R7, R38 ;  /* 0x0000002607217220 */ /* 0x000fe20000400000 */
[----:B------:R-:W-:Y:S01]  /*0f20*/  FFMA R32, R50, R45, R32 ;  /* 0x0000002d32207223 */ /* 0x000fe20000000020 */
[----:B------:R-:W-:Y:S02]  /*0f30*/  IMAD.MOV.U32 R38, RZ, RZ, 0x4 ;  /* 0x00000004ff267424 */ /* 0x000fe400078e00ff */
[C---:B------:R-:W-:Y:S01]  /*0f40*/  FFMA R41, R49.reuse, R42, R52 ;  /* 0x0000002a31297223 */ /* 0x040fe20000000034 */
[----:B------:R-:W-:Y:S01]  /*0f50*/  IADD3 R52, P0, PT, R14, UR8, RZ ;  /* 0x000000080e347c10 */ /* 0x000fe2000ff1e0ff */
[----:B------:R-:W-:Y:S01]  /*0f60*/  FFMA R39, R49, R32, R33 ;  /* 0x0000002031277223 */ /* 0x000fe20000000021 */
[----:B------:R-:W-:-:S04]  /*0f70*/  IMAD.WIDE R32, R5, R38, UR6 ;  /* 0x0000000605207e25 */ /* 0x000fc8000f8e0226 */
[----:B------:R-:W-:Y:S01]  /*0f80*/  FMUL R41, R6, R41 ;  /* 0x0000002906297220 */ /* 0x000fe20000400000 */
[----:B------:R-:W-:Y:S02]  /*0f90*/  IADD3.X R53, PT, PT, R15, UR9, RZ, P0, !PT ;  /* 0x000000090f357c10 */ /* 0x000fe400087fe4ff */
[----:B------:R-:W-:Y:S01]  /*0fa0*/  IADD3 R38, P0, PT, R52, R51, RZ ;  /* 0x0000003334267210 */ /* 0x000fe20007f1e0ff */
[----:B------:R-:W-:-:S03]  /*0fb0*/  FFMA R41, R48, R39, R41 ;  /* 0x0000002730297223 */ /* 0x000fc60000000029 */
[----:B------:R-:W-:Y:S02]  /*0fc0*/  IADD3.X R39, PT, PT, RZ, R53, RZ, P0, !PT ;  /* 0x00000035ff277210 */ /* 0x000fe400007fe4ff */
[----:B------:R-:W-:-:S04]  /*0fd0*/  IADD3 R44, P0, PT, R24, UR8, RZ ;  /* 0x00000008182c7c10 */ /* 0x000fc8000ff1e0ff */
[----:B------:R-:W-:Y:S02]  /*0fe0*/  IADD3.X R45, PT, PT, R25, UR9, RZ, P0, !PT ;  /* 0x00000009192d7c10 */ /* 0x000fe400087fe4ff */
[----:B------:R-:W-:-:S04]  /*0ff0*/  IADD3 R42, P0, PT, R44, R51, RZ ;  /* 0x000000332c2a7210 */ /* 0x000fc80007f1e0ff */
[----:B------:R-:W-:Y:S01]  /*1000*/  IADD3.X R43, PT, PT, RZ, R45, RZ, P0, !PT ;  /* 0x0000002dff2b7210 */ /* 0x000fe200007fe4ff */
[----:B------:R1:W-:Y:S04]  /*1010*/  STG.E desc[UR14][R32.64], R41 ;  /* 0x0000002920007986 */ /* 0x0003e8000c10190e */
[----:B------:R-:W2:Y:S04]  /*1020*/  LDG.E R45, desc[UR14][R44.64] ;  /* 0x0000000e2c2d7981 */ /* 0x000ea8000c1e1900 */
[----:B------:R-:W3:Y:S04]  /*1030*/  LDG.E R43, desc[UR14][R42.64] ;  /* 0x0000000e2a2b7981 */ /* 0x000ee8000c1e1900 */
[----:B------:R4:W5:Y:S04]  /*1040*/  LDG.E R47, desc[UR14][R38.64] ;  /* 0x0000000e262f7981 */ /* 0x000968000c1e1900 */
[----:B------:R3:W5:Y:S01]  /*1050*/  LDG.E R53, desc[UR14][R52.64] ;  /* 0x0000000e34357981 */ /* 0x000762000c1e1900 */
[----:B----4-:R-:W-:-:S04]  /*1060*/  IADD3 R38, P0, PT, R18, UR8, RZ ;  /* 0x0000000812267c10 */ /* 0x010fc8000ff1e0ff */
[----:B------:R-:W-:Y:S02]  /*1070*/  IADD3.X R39, PT, PT, R19, UR9, RZ, P0, !PT ;  /* 0x0000000913277c10 */ /* 0x000fe400087fe4ff */
[----:B------:R-:W-:-:S04]  /*1080*/  IADD3 R40, P0, PT, R38, R51, RZ ;  /* 0x0000003326287210 */ /* 0x000fc80007f1e0ff */
[----:B-1----:R-:W-:Y:S02]  /*1090*/  IADD3.X R41, PT, PT, RZ, R39, RZ, P0, !PT ;  /* 0x00000027ff297210 */ /* 0x002fe400007fe4ff */
[----:B------:R-:W-:Y:S01]  /*10a0*/  IADD3 R42, P0, PT, R30, UR8, RZ ;  /* 0x000000081e2a7c10 */ /* 0x000fe2000ff1e0ff */
[----:B------:R-:W4:Y:S04]  /*10b0*/  LDG.E R39, desc[UR14][R38.64] ;  /* 0x0000000e26277981 */ /* 0x000f28000c1e1900 */
[----:B------:R5:W4:Y:S01]  /*10c0*/  LDG.E R41, desc[UR14][R40.64] ;  /* 0x0000000e28297981 */ /* 0x000b22000c1e1900 */
[----:B---3--:R-:W-:Y:S01]  /*10d0*/  FMUL R52, R8, R43 ;  /* 0x0000002b08347220 */ /* 0x008fe20000400000 */
[----:B------:R-:W-:Y:S02]  /*10e0*/  IADD3.X R43, PT, PT, R31, UR9, RZ, P0, !PT ;  /* 0x000000091f2b7c10 */ /* 0x000fe400087fe4ff */
[----:B------:R-:W-:Y:S01]  /*10f0*/  IADD3 R44, P0, PT, R42, R51, RZ ;  /* 0x000000332a2c7210 */ /* 0x000fe20007f1e0ff */
[----:B--2---:R-:W-:-:S03]  /*1100*/  FFMA R52, R50, R45, R52 ;  /* 0x0000002d32347223 */ /* 0x004fc60000000034 */
[----:B------:R-:W-:Y:S02]  /*1110*/  IADD3.X R45, PT, PT, RZ, R43, RZ, P0, !PT ;  /* 0x0000002bff2d7210 */ /* 0x000fe400007fe4ff */
[----:B------:R-:W2:Y:S04]  /*1120*/  LDG.E R43, desc[UR14][R42.64] ;  /* 0x0000000e2a2b7981 */ /* 0x000ea8000c1e1900 */
[----:B------:R-:W3:Y:S01]  /*1130*/  LDG.E R45, desc[UR14][R44.64] ;  /* 0x0000000e2c2d7981 */ /* 0x000ee2000c1e1900 */
[C---:B-----5:R-:W-:Y:S01]  /*1140*/  FMUL R40, R8.reuse, R47 ;  /* 0x0000002f08287220 */ /* 0x060fe20000400000 */
[----:B----4-:R-:W-:-:S04]  /*1150*/  FMUL R38, R8, R41 ;  /* 0x0000002908267220 */ /* 0x010fc80000400000 */
[C---:B------:R-:W-:Y:S01]  /*1160*/  FFMA R38, R50.reuse, R39, R38 ;  /* 0x0000002732267223 */ /* 0x040fe20000000026 */
[----:B------:R-:W-:Y:S01]  /*1170*/  FFMA R40, R50, R53, R40 ;  /* 0x0000003532287223 */ /* 0x000fe20000000028 */
[----:B---3--:R-:W-:-:S04]  /*1180*/  FMUL R39, R8, R45 ;  /* 0x0000002d08277220 */ /* 0x008fc80000400000 */
[----:B--2---:R-:W-:-:S04]  /*1190*/  FFMA R39, R50, R43, R39 ;  /* 0x0000002b32277223 */ /* 0x004fc80000000027 */
[C---:B------:R-:W-:Y:S01]  /*11a0*/  FMUL R41, R7.reuse, R39 ;  /* 0x0000002707297220 */ /* 0x040fe20000400000 */
[----:B------:R-:W-:-:S03]  /*11b0*/  FMUL R39, R7, R52 ;  /* 0x0000003407277220 */ /* 0x000fc60000400000 */
[C---:B------:R-:W-:Y:S01]  /*11c0*/  FFMA R41, R49.reuse, R38, R41 ;  /* 0x0000002631297223 */ /* 0x040fe20000000029 */
[----:B------:R-:W-:Y:S01]  /*11d0*/  FFMA R39, R49, R40, R39 ;  /* 0x0000002831277223 */ /* 0x000fe20000000027 */
[----:B------:R-:W-:Y:S02]  /*11e0*/  IADD3 R40, P0, PT, R12, UR8, RZ ;  /* 0x000000080c287c10 */ /* 0x000fe4000ff1e0ff */
[----:B------:R-:W-:Y:S01]  /*11f0*/  FMUL R41, R6, R41 ;  /* 0x0000002906297220 */ /* 0x000fe20000400000 */
[----:B------:R-:W-:-:S03]  /*1200*/  MOV R43, UR5 ;  /* 0x00000005002b7c02 */ /* 0x000fc60008000f00 */
[----:B------:R-:W-:Y:S01]  /*1210*/  FFMA R47, R48, R39, R41 ;  /* 0x00000027302f7223 */ /* 0x000fe20000000029 */
[----:B------:R-:W-:Y:S02]  /*1220*/  IADD3.X R41, PT, PT, R13, UR9, RZ, P0, !PT ;  /* 0x000000090d297c10 */ /* 0x000fe400087fe4ff */
[----:B------:R-:W-:Y:S01]  /*1230*/  IADD3 R38, P0, PT, R40, R51, RZ ;  /* 0x0000003328267210 */ /* 0x000fe20007f1e0ff */
[----:B------:R-:W-:-:S04]  /*1240*/  IMAD.WIDE R42, R43, 0x4, R32 ;  /* 0x000000042b2a7825 */ /* 0x000fc800078e0220 */
[----:B------:R-:W-:Y:S01]  /*1250*/  IMAD.X R39, RZ, RZ, R41, P0 ;  /* 0x000000ffff277224 */ /* 0x000fe200000e0629 */
[----:B------:R-:W-:-:S04]  /*1260*/  IADD3 R32, P0, PT, R22, UR8, RZ ;  /* 0x0000000816207c10 */ /* 0x000fc8000ff1e0ff */
[----:B------:R-:W-:Y:S02]  /*1270*/  IADD3.X R33, PT, PT, R23, UR9, RZ, P0, !PT ;  /* 0x0000000917217c10 */ /* 0x000fe400087fe4ff */
[----:B------:R-:W-:Y:S01]  /*1280*/  IADD3 R44, P0, PT, R32, R51, RZ ;  /* 0x00000033202c7210 */ /* 0x000fe20007f1e0ff */
[----:B------:R1:W-:Y:S03]  /*1290*/  STG.E desc[UR14][R42.64], R47 ;  /* 0x0000002f2a007986 */ /* 0x0003e6000c10190e */
[----:B------:R-:W-:Y:S01]  /*12a0*/  IADD3.X R45, PT, PT, RZ, R33, RZ, P0, !PT ;  /* 0x00000021ff2d7210 */ /* 0x000fe200007fe4ff */
[----:B------:R-:W2:Y:S04]  /*12b0*/  LDG.E R39, desc[UR14][R38.64] ;  /* 0x0000000e26277981 */ /* 0x000ea8000c1e1900 */
[----:B------:R-:W3:Y:S04]  /*12c0*/  LDG.E R33, desc[UR14][R32.64] ;  /* 0x0000000e20217981 */ /* 0x000ee8000c1e1900 */
[----:B------:R-:W4:Y:S04]  /*12d0*/  LDG.E R45, desc[UR14][R44.64] ;  /* 0x0000000e2c2d7981 */ /* 0x000f28000c1e1900 */
[----:B------:R5:W3:Y:S02]  /*12e0*/  LDG.E R38, desc[UR14][R40.64] ;  /* 0x0000000e28267981 */ /* 0x000ae4000c1e1900 */
[----:B-----5:R-:W-:-:S04]  /*12f0*/  IADD3 R40, P0, PT, R16, UR8, RZ ;  /* 0x0000000810287c10 */ /* 0x020fc8000ff1e0ff */
[----:B------:R-:W-:Y:S02]  /*1300*/  IADD3.X R41, PT, PT, R17, UR9, RZ, P0, !PT ;  /* 0x0000000911297c10 */ /* 0x000fe400087fe4ff */
[----:B------:R-:W-:-:S03]  /*1310*/  IADD3 R52, P0, PT, R40, R51, RZ ;  /* 0x0000003328347210 */ /* 0x000fc60007f1e0ff */
[----:B-1----:R-:W5:Y:S01]  /*1320*/  LDG.E R47, desc[UR14][R40.64] ;  /* 0x0000000e282f7981 */ /* 0x002f62000c1e1900 */
[----:B------:R-:W-:-:S06]  /*1330*/  IADD3.X R53, PT, PT, RZ, R41, RZ, P0, !PT ;  /* 0x00000029ff357210 */ /* 0x000fcc00007fe4ff */
[----:B------:R-:W5:Y:S01]  /*1340*/  LDG.E R53, desc[UR14][R52.64] ;  /* 0x0000000e34357981 */ /* 0x000f62000c1e1900 */
[C---:B--2---:R-:W-:Y:S01]  /*1350*/  FMUL R39, R8.reuse, R39 ;  /* 0x0000002708277220 */ /* 0x044fe20000400000 */
[----:B----4-:R-:W-:-:S03]  /*1360*/  FMUL R32, R8, R45 ;  /* 0x0000002d08207220 */ /* 0x010fc60000400000 */
[----:B---3--:R-:W-:Y:S01]  /*1370*/  FFMA R44, R50, R38, R39 ;  /* 0x00000026322c7223 */ /* 0x008fe20000000027 */
[----:B------:R-:W-:Y:S01]  /*1380*/  IADD3 R38, P0, PT, R28, UR8, RZ ;  /* 0x000000081c267c10 */ /* 0x000fe2000ff1e0ff */
[----:B------:R-:W-:-:S03]  /*1390*/  FFMA R45, R50, R33, R32 ;  /* 0x00000021322d7223 */ /* 0x000fc60000000020 */
[----:B------:R-:W-:Y:S02]  /*13a0*/  IADD3.X R39, PT, PT, R29, UR9, RZ, P0, !PT ;  /* 0x000000091d277c10 */ /* 0x000fe400087fe4ff */
[----:B------:R-:W-:-:S04]  /*13b0*/  IADD3 R32, P0, PT, R38, R51, RZ ;  /* 0x0000003326207210 */ /* 0x000fc80007f1e0ff */
[----:B------:R-:W-:Y:S02]  /*13c0*/  IADD3.X R33, PT, PT, RZ, R39, RZ, P0, !PT ;  /* 0x00000027ff217210 */ /* 0x000fe400007fe4ff */
[----:B------:R-:W2:Y:S04]  /*13d0*/  LDG.E R39, desc[UR14][R38.64] ;  /* 0x0000000e26277981 */ /* 0x000ea8000c1e1900 */
[----:B------:R1:W3:Y:S01]  /*13e0*/  LDG.E R33, desc[UR14][R32.64] ;  /* 0x0000000e20217981 */ /* 0x0002e2000c1e1900 */
[----:B-----5:R-:W-:-:S04]  /*13f0*/  FMUL R53, R8, R53 ;  /* 0x0000003508357220 */ /* 0x020fc80000400000 */
[----:B------:R-:W-:Y:S01]  /*1400*/  FFMA R40, R50, R47, R53 ;  /* 0x0000002f32287223 */ /* 0x000fe20000000035 */
[----:B0-----:R-:W-:-:S05]  /*1410*/  MOV R47, UR16 ;  /* 0x00000010002f7c02 */ /* 0x001fca0008000f00 */
[----:B------:R-:W-:-:S04]  /*1420*/  IMAD.WIDE R34, R47, 0xc, R34 ;  /* 0x0000000c2f227825 */ /* 0x000fc800078e0222 */
[----:B------:R-:W-:Y:S01]  /*1430*/  IMAD.WIDE R36, R47, 0xc, R36 ;  /* 0x0000000c2f247825 */ /* 0x000fe200078e0224 */
[----:B-1----:R-:W-:-:S03]  /*1440*/  IADD3 R32, P0, PT, R34, UR8, RZ ;  /* 0x0000000822207c10 */ /* 0x002fc6000ff1e0ff */
[----:B---3--:R-:W-:-:S04]  /*1450*/  FMUL R52, R8, R33 ;  /* 0x0000002108347220 */ /* 0x008fc80000400000 */
[----:B--2---:R-:W-:-:S04]  /*1460*/  FFMA R41, R50, R39, R52 ;  /* 0x0000002732297223 */ /* 0x004fc80000000034 */
[C---:B------:R-:W-:Y:S01]  /*1470*/  FMUL R41, R7.reuse, R41 ;  /* 0x0000002907297220 */ /* 0x040fe20000400000 */
[----:B------:R-:W-:Y:S01]  /*1480*/  MOV R33, UR5 ;  /* 0x0000000500217c02 */ /* 0x000fe20008000f00 */
[----:B------:R-:W-:Y:S02]  /*1490*/  FMUL R52, R7, R45 ;  /* 0x0000002d07347220 */ /* 0x000fe40000400000 */
[C---:B------:R-:W-:Y:S02]  /*14a0*/  FFMA R41, R49.reuse, R40, R41 ;  /* 0x0000002831297223 */ /* 0x040fe40000000029 */
[----:B------:R-:W-:Y:S02]  /*14b0*/  FFMA R45, R49, R44, R52 ;  /* 0x0000002c312d7223 */ /* 0x000fe40000000034 */
[----:B------:R-:W-:Y:S01]  /*14c0*/  FMUL R39, R6, R41 ;  /* 0x0000002906277220 */ /* 0x000fe20000400000 */
[----:B------:R-:W-:Y:S01]  /*14d0*/  IMAD.WIDE R40, R33, 0x4, R42 ;  /* 0x0000000421287825 */ /* 0x000fe200078e022a */
[----:B------:R-:W-:-:S02]  /*14e0*/  IADD3.X R33, PT, PT, R35, UR9, RZ, P0, !PT ;  /* 0x0000000923217c10 */ /* 0x000fc400087fe4ff */
[----:B------:R-:W-:Y:S02]  /*14f0*/  IADD3 R44, P0, PT, R32, R51, RZ ;  /* 0x00000033202c7210 */ /* 0x000fe40007f1e0ff */
[----:B------:R-:W-:Y:S01]  /*1500*/  IADD3 R42, P1, PT, R36, UR8, RZ ;  /* 0x00000008242a7c10 */ /* 0x000fe2000ff3e0ff */
[----:B------:R-:W-:Y:S02]  /*1510*/  FFMA R52, R48, R45, R39 ;  /* 0x0000002d30347223 */ /* 0x000fe40000000027 */
[----:B------:R-:W-:Y:S01]  /*1520*/  IMAD.X R45, RZ, RZ, R33, P0 ;  /* 0x000000ffff2d7224 */ /* 0x000fe200000e0621 */
[----:B------:R-:W-:Y:S02]  /*1530*/  IADD3.X R43, PT, PT, R37, UR9, RZ, P1, !PT ;  /* 0x00000009252b7c10 */ /* 0x000fe40008ffe4ff */
[----:B------:R-:W-:Y:S02]  /*1540*/  IADD3 R36, P1, PT, R26, UR8, RZ ;  /* 0x000000081a247c10 */ /* 0x000fe4000ff3e0ff */
[----:B------:R-:W-:Y:S01]  /*1550*/  IADD3 R38, P0, PT, R42, R51, RZ ;  /* 0x000000332a267210 */ /* 0x000fe20007f1e0ff */
[----:B------:R0:W-:Y:S01]  /*1560*/  STG.E desc[UR14][R40.64], R52 ;  /* 0x0000003428007986 */ /* 0x0001e2000c10190e */
[----:B------:R-:W-:-:S02]  /*1570*/  IADD3.X R37, PT, PT, R27, UR9, RZ, P1, !PT ;  /* 0x000000091b257c10 */ /* 0x000fc40008ffe4ff */
[----:B------:R-:W-:Y:S01]  /*1580*/  IADD3 R34, P1, PT, R36, R51, RZ ;  /* 0x0000003324227210 */ /* 0x000fe20007f3e0ff */
[----:B------:R1:W2:Y:S01]  /*1590*/  LDG.E R47, desc[UR14][R44.64] ;  /* 0x0000000e2c2f7981 */ /* 0x0002a2000c1e1900 */
[----:B------:R-:W-:Y:S02]  /*15a0*/  IADD3.X R39, PT, PT, RZ, R43, RZ, P0, !PT ;  /* 0x0000002bff277210 */ /* 0x000fe400007fe4ff */
[----:B------:R-:W-:Y:S01]  /*15b0*/  IADD3.X R35, PT, PT, RZ, R37, RZ, P1, !PT ;  /* 0x00000025ff237210 */ /* 0x000fe20000ffe4ff */
[----:B------:R3:W4:Y:S04]  /*15c0*/  LDG.E R53, desc[UR14][R42.64] ;  /* 0x0000000e2a357981 */ /* 0x000728000c1e1900 */
[----:B------:R-:W0:Y:S01]  /*15d0*/  LDG.E R39, desc[UR14][R38.64] ;  /* 0x0000000e26277981 */ /* 0x000e22000c1e1900 */
[----:B-1----:R-:W-:-:S03]  /*15e0*/  IADD3 R44, P0, PT, R20, UR8, RZ ;  /* 0x00000008142c7c10 */ /* 0x002fc6000ff1e0ff */
[----:B------:R2:W5:Y:S01]  /*15f0*/  LDG.E R35, desc[UR14][R34.64] ;  /* 0x0000000e22237981 */ /* 0x000562000c1e1900 */
[----:B---3--:R-:W-:Y:S02]  /*1600*/  IADD3 R42, P1, PT, R44, R51, RZ ;  /* 0x000000332c2a7210 */ /* 0x008fe40007f3e0ff */
[----:B------:R-:W-:Y:S01]  /*1610*/  IADD3.X R45, PT, PT, R21, UR9, RZ, P0, !PT ;  /* 0x00000009152d7c10 */ /* 0x000fe200087fe4ff */
[----:B------:R-:W3:Y:S03]  /*1620*/  LDG.E R37, desc[UR14][R36.64] ;  /* 0x0000000e24257981 */ /* 0x000ee6000c1e1900 */
[----:B------:R-:W-:Y:S01]  /*1630*/  IADD3.X R43, PT, PT, RZ, R45, RZ, P1, !PT ;  /* 0x0000002dff2b7210 */ /* 0x000fe20000ffe4ff */
[----:B------:R-:W3:Y:S04]  /*1640*/  LDG.E R33, desc[UR14][R32.64] ;  /* 0x0000000e20217981 */ /* 0x000ee8000c1e1900 */
[----:B------:R-:W3:Y:S04]  /*1650*/  LDG.E R45, desc[UR14][R44.64] ;  /* 0x0000000e2c2d7981 */ /* 0x000ee8000c1e1900 */
[----:B------:R1:W3:Y:S01]  /*1660*/  LDG.E R43, desc[UR14][R42.64] ;  /* 0x0000000e2a2b7981 */ /* 0x0002e2000c1e1900 */
[----:B------:R-:W-:-:S04]  /*1670*/  UIADD3 UR10, UPT, UPT, UR10, 0x4, URZ ;  /* 0x000000040a0a7890 */ /* 0x000fc8000fffe0ff */
[----:B------:R-:W-:Y:S02]  /*1680*/  UISETP.NE.AND UP2, UPT, UR10, URZ, UPT ;  /* 0x000000ff0a00728c */ /* 0x000fe4000bf45270 */
[----:B------:R-:W-:Y:S02]  /*1690*/  UIMAD.WIDE UR6, UR5, 0x10, UR6 ;  /* 0x00000010050678a5 */ /* 0x000fe4000f8e0206 */
[----:B------:R-:W-:Y:S01]  /*16a0*/  UIMAD.WIDE UR8, UR16, 0x10, UR8 ;  /* 0x00000010100878a5 */ /* 0x000fe2000f8e0208 */
[C---:B--2---:R-:W-:Y:S01]  /*16b0*/  FMUL R34, R8.reuse, R47 ;  /* 0x0000002f08227220 */ /* 0x044fe20000400000 */
[C---:B0-----:R-:W-:Y:S01]  /*16c0*/  FMUL R52, R8.reuse, R39 ;  /* 0x0000002708347220 */ /* 0x041fe20000400000 */
[----:B-----5:R-:W-:-:S03]  /*16d0*/  FMUL R51, R8, R35 ;  /* 0x0000002308337220 */ /* 0x020fc60000400000 */
[C---:B----4-:R-:W-:Y:S01]  /*16e0*/  FFMA R52, R50.reuse, R53, R52 ;  /* 0x0000003532347223 */ /* 0x050fe20000000034 */
[----:B---3--:R-:W-:-:S04]  /*16f0*/  FFMA R51, R50, R37, R51 ;  /* 0x0000002532337223 */ /* 0x008fc80000000033 */
[----:B-1----:R-:W-:Y:S01]  /*1700*/  FMUL R42, R7, R51 ;  /* 0x00000033072a7220 */ /* 0x002fe20000400000 */
[----:B------:R-:W-:Y:S01]  /*1710*/  FFMA R34, R50, R33, R34 ;  /* 0x0000002132227223 */ /* 0x000fe20000000022 */
[----:B------:R-:W-:-:S04]  /*1720*/  FMUL R38, R8, R43 ;  /* 0x0000002b08267220 */ /* 0x000fc80000400000 */
[----:B------:R-:W-:Y:S01]  /*1730*/  FFMA R38, R50, R45, R38 ;  /* 0x0000002d32267223 */ /* 0x000fe20000000026 */
[----:B------:R-:W-:-:S03]  /*1740*/  FFMA R33, R49, R52, R42 ;  /* 0x0000003431217223 */ /* 0x000fc6000000002a */
[----:B------:R-:W-:Y:S01]  /*1750*/  FMUL R35, R7, R38 ;  /* 0x0000002607237220 */ /* 0x000fe20000400000 */
[----:B------:R-:W-:Y:S01]  /*1760*/  MOV R37, UR5 ;  /* 0x0000000500257c02 */ /* 0x000fe20008000f00 */
[----:B------:R-:W-:Y:S02]  /*1770*/  FMUL R33, R6, R33 ;  /* 0x0000002106217220 */ /* 0x000fe40000400000 */
[----:B------:R-:W-:Y:S02]  /*1780*/  FFMA R35, R49, R34, R35 ;  /* 0x0000002231237223 */ /* 0x000fe40000000023 */
[----:B------:R-:W-:-:S04]  /*1790*/  IMAD.WIDE R40, R37, 0x4, R40 ;  /* 0x0000000425287825 */ /* 0x000fc800078e0228 */
[----:B------:R-:W-:-:S05]  /*17a0*/  FFMA R33, R48, R35, R33 ;  /* 0x0000002330217223 */ /* 0x000fca0000000021 */
[----:B------:R1:W-:Y:S01]  /*17b0*/  STG.E desc[UR14][R40.64], R33 ;  /* 0x0000002128007986 */ /* 0x0003e2000c10190e */
[----:B------:R-:W-:Y:S05]  /*17c0*/  BRA.U UP2, `(.L_x_54) ;  /* 0xfffffff5022c7547 */ /* 0x000fea000b83ffff */
.L_x_53:
[----:B------:R-:W-:Y:S05]  /*17d0*/  BRA.U !UP1, `(.L_x_55) ;  /* 0x0000000909487547 */ /* 0x000fea000b800000 */
[----:B------:R-:W-:Y:S02]  /*17e0*/  UISETP.NE.AND UP1, UPT, UR12, 0x1, UPT ;  /* 0x000000010c00788c */ /* 0x000fe4000bf25270 */
[----:B------:R-:W-:-:S04]  /*17f0*/  ULOP3.LUT UR10, UR13, 0x1, URZ, 0xc0, !UPT ;  /* 0x000000010d0a7892 */ /* 0x000fc8000f8ec0ff */
[----:B------:R-:W-:-:S03]  /*1800*/  UISETP.NE.U32.AND UP2, UPT, UR10, 0x1, UPT ;  /* 0x000000010a00788c */ /* 0x000fc6000bf45070 */
[----:B------:R-:W-:Y:S08]  /*1810*/  BRA.U !UP1, `(.L_x_56) ;  /* 0x0000000509707547 */ /* 0x000ff0000b800000 */
[----:B------:R-:W-:Y:S02]  /*1820*/  HFMA2 R44, -RZ, RZ, 0, 2.384185791015625e-07 ;  /* 0x00000004ff2c7431 */ /* 0x000fe400000001ff */
[----:B------:R-:W-:Y:S01]  /*1830*/  IMAD.MOV.U32 R42, RZ, RZ, 0x4 ;  /* 0x00000004ff2a7424 */ /* 0x000fe200078e00ff */
[----:B------:R-:W-:Y:S01]  /*1840*/  ISETP.GE.AND P0, PT, R4, UR11, PT ;  /* 0x0000000b04007c0c */ /* 0x000fe2000bf06270 */
[----:B-1----:R-:W-:Y:S01]  /*1850*/  HFMA2 R41, -RZ, RZ, 0, 2.384185791015625e-07 ;  /* 0x00000004ff297431 */ /* 0x002fe200000001ff */
[----:B------:R-:W-:Y:S01]  /*1860*/  MOV R39, 0x4 ;  /* 0x0000000400277802 */ /* 0x000fe20000000f00 */
[----:B------:R-:W-:Y:S01]  /*1870*/  IMAD.WIDE R42, R11, R42, UR8 ;  /* 0x000000080b2a7e25 */ /* 0x000fe2000f8e022a */
[----:B------:R-:W-:Y:S01]  /*1880*/  SEL R53, RZ, 0x4, P0 ;  /* 0x00000004ff357807 */ /* 0x000fe20000000000 */
[----:B------:R-:W0:Y:S02]  /*1890*/  LDCU UR10, c[0x0][0x3c8] ;  /* 0x00007900ff0a77ac */ /* 0x000e240008000800 */
[----:B------:R-:W-:Y:S01]  /*18a0*/  IMAD.WIDE R38, R46, R39, UR8 ;  /* 0x000000082e267e25 */ /* 0x000fe2000f8e0227 */
[----:B------:R-:W-:-:S02]  /*18b0*/  IADD3 R32, P1, PT, R42, R53, RZ ;  /* 0x000000352a207210 */ /* 0x000fc40007f3e0ff */
[----:B------:R-:W2:Y:S01]  /*18c0*/  LDG.E R42, desc[UR14][R42.64] ;  /* 0x0000000e2a2a7981 */ /* 0x000ea2000c1e1900 */
[----:B------:R-:W-:Y:S01]  /*18d0*/  IMAD.WIDE R44, R9, R44, UR8 ;  /* 0x00000008092c7e25 */ /* 0x000fe2000f8e022c */
[----:B------:R-:W-:-:S03]  /*18e0*/  IADD3.X R33, PT, PT, RZ, R43, RZ, P1, !PT ;  /* 0x0000002bff217210 */ /* 0x000fc60000ffe4ff */
[----:B------:R-:W-:Y:S01]  /*18f0*/  IMAD.WIDE R40, R10, R41, UR8 ;  /* 0x000000080a287e25 */ /* 0x000fe2000f8e0229 */
[-C--:B------:R-:W-:Y:S02]  /*1900*/  IADD3 R48, P0, PT, R44, R53.reuse, RZ ;  /* 0x000000352c307210 */ /* 0x080fe40007f1e0ff */
[----:B------:R-:W-:Y:S01]  /*1910*/  IADD3 R34, P1, PT, R38, R53, RZ ;  /* 0x0000003526227210 */ /* 0x000fe20007f3e0ff */
[----:B------:R-:W3:Y:S01]  /*1920*/  LDG.E R33, desc[UR14][R32.64] ;  /* 0x0000000e20217981 */ /* 0x000ee2000c1e1900 */
[----:B------:R-:W-:Y:S02]  /*1930*/  IADD3.X R49, PT, PT, RZ, R45, RZ, P0, !PT ;  /* 0x0000002dff317210 */ /* 0x000fe400007fe4ff */
[----:B------:R-:W-:Y:S01]  /*1940*/  IADD3 R36, P0, PT, R40, R53, RZ ;  /* 0x0000003528247210 */ /* 0x000fe20007f1e0ff */
[----:B------:R-:W4:Y:S01]  /*1950*/  LDG.E R38, desc[UR14][R38.64] ;  /* 0x0000000e26267981 */ /* 0x000f22000c1e1900 */
[----:B------:R-:W-:-:S03]  /*1960*/  IADD3.X R35, PT, PT, RZ, R39, RZ, P1, !PT ;  /* 0x00000027ff237210 */ /* 0x000fc60000ffe4ff */
[----:B------:R-:W-:Y:S01]  /*1970*/  IMAD.X R37, RZ, RZ, R41, P0 ;  /* 0x000000ffff257224 */ /* 0x000fe200000e0629 */
[----:B------:R-:W5:Y:S04]  /*1980*/  LDG.E R40, desc[UR14][R40.64] ;  /* 0x0000000e28287981 */ /* 0x000f68000c1e1900 */
[----:B------:R-:W2:Y:S04]  /*1990*/  LDG.E R35, desc[UR14][R34.64] ;  /* 0x0000000e22237981 */ /* 0x000ea8000c1e1900 */
[----:B------:R-:W3:Y:S04]  /*19a0*/  LDG.E R37, desc[UR14][R36.64] ;  /* 0x0000000e24257981 */ /* 0x000ee8000c1e1900 */
[----:B------:R1:W5:Y:S04]  /*19b0*/  LDG.E R49, desc[UR14][R48.64] ;  /* 0x0000000e30317981 */ /* 0x000368000c1e1900 */
[----:B------:R-:W5:Y:S01]  /*19c0*/  LDG.E R44, desc[UR14][R44.64] ;  /* 0x0000000e2c2c7981 */ /* 0x000f62000c1e1900 */
[C---:B------:R-:W-:Y:S01]  /*19d0*/  FADD R47, -R8.reuse, 1 ;  /* 0x3f800000082f7421 */ /* 0x040fe20000000100 */
[----:B------:R-:W-:Y:S01]  /*19e0*/  FADD R50, -R7, 1 ;  /* 0x3f80000007327421 */ /* 0x000fe20000000100 */
[----:B0-----:R-:W-:Y:S01]  /*19f0*/  UIMAD.WIDE UR8, UR10, 0x4, UR8 ;  /* 0x000000040a0878a5 */ /* 0x001fe2000f8e0208 */
[----:B-1----:R-:W-:Y:S01]  /*1a00*/  MOV R48, 0x4 ;  /* 0x0000000400307802 */ /* 0x002fe20000000f00 */
[C---:B--2---:R-:W-:Y:S01]  /*1a10*/  FMUL R51, R8.reuse, R35 ;  /* 0x0000002308337220 */ /* 0x044fe20000400000 */
[----:B---3--:R-:W-:-:S03]  /*1a20*/  FMUL R35, R8, R37 ;  /* 0x0000002508237220 */ /* 0x008fc60000400000 */
[C---:B----4-:R-:W-:Y:S01]  /*1a30*/  FFMA R34, R47.reuse, R38, R51 ;  /* 0x000000262f227223 */ /* 0x050fe20000000033 */
[----:B-----5:R-:W-:-:S03]  /*1a40*/  FFMA R37, R47, R40, R35 ;  /* 0x000000282f257223 */ /* 0x020fc60000000023 */
[----:B------:R-:W-:Y:S01]  /*1a50*/  FMUL R34, R7, R34 ;  /* 0x0000002207227220 */ /* 0x000fe20000400000 */
[C---:B------:R-:W-:Y:S01]  /*1a60*/  FMUL R32, R8.reuse, R49 ;  /* 0x0000003108207220 */ /* 0x040fe20000400000 */
[----:B------:R-:W-:Y:S02]  /*1a70*/  FMUL R49, R8, R33 ;  /* 0x0000002108317220 */ /* 0x000fe40000400000 */
[----:B------:R-:W-:Y:S01]  /*1a80*/  FFMA R37, R50, R37, R34 ;  /* 0x0000002532257223 */ /* 0x000fe20000000022 */
[C---:B------:R-:W-:Y:S01]  /*1a90*/  FFMA R33, R47.reuse, R44, R32 ;  /* 0x0000002c2f217223 */ /* 0x040fe20000000020 */
[----:B------:R-:W-:Y:S02]  /*1aa0*/  FFMA R32, R47, R42, R49 ;  /* 0x0000002a2f207223 */ /* 0x000fe40000000031 */
[----:B------:R-:W-:Y:S01]  /*1ab0*/  FMUL R34, R6, R37 ;  /* 0x0000002506227220 */ /* 0x000fe20000400000 */
[----:B------:R-:W-:Y:S02]  /*1ac0*/  HFMA2 R37, -RZ, RZ, 0, 2.384185791015625e-07 ;  /* 0x00000004ff257431 */ /* 0x000fe400000001ff */
[----:B------:R-:W-:Y:S01]  /*1ad0*/  FMUL R35, R7, R32 ;  /* 0x0000002007237220 */ /* 0x000fe20000400000 */
[----:B------:R-:W-:-:S04]  /*1ae0*/  IMAD.WIDE R48, R11, R48, UR8 ;  /* 0x000000080b307e25 */ /* 0x000fc8000f8e0230 */
[----:B------:R-:W-:Y:S02]  /*1af0*/  HFMA2 R38, -RZ, RZ, 0, 2.384185791015625e-07 ;  /* 0x00000004ff267431 */ /* 0x000fe400000001ff */
[----:B------:R-:W-:Y:S01]  /*1b00*/  FADD R51, -R6, 1 ;  /* 0x3f80000006337421 */ /* 0x000fe20000000100 */
[----:B------:R-:W-:Y:S01]  /*1b10*/  FFMA R32, R50, R33, R35 ;  /* 0x0000002132207223 */ /* 0x000fe20000000023 */
[----:B------:R-:W-:Y:S02]  /*1b20*/  MOV R35, 0x4 ;  /* 0x0000000400237802 */ /* 0x000fe40000000f00 */
[----:B------:R-:W-:Y:S01]  /*1b30*/  IADD3 R44, P0, PT, R48, R53, RZ ;  /* 0x00000035302c7210 */ /* 0x000fe20007f1e0ff */
[----:B------:R-:W-:-:S04]  /*1b40*/  IMAD.WIDE R36, R46, R37, UR8 ;  /* 0x000000082e247e25 */ /* 0x000fc8000f8e0225 */
[----:B------:R-:W-:Y:S01]  /*1b50*/  FFMA R52, R51, R32, R34 ;  /* 0x0000002033347223 */ /* 0x000fe20000000022 */
[----:B------:R-:W-:Y:S01]  /*1b60*/  MOV R40, 0x4 ;  /* 0x0000000400287802 */ /* 0x000fe20000000f00 */
[----:B------:R-:W-:Y:S01]  /*1b70*/  IMAD.WIDE R34, R10, R35, UR8 ;  /* 0x000000080a227e25 */ /* 0x000fe2000f8e0223 */
[----:B------:R-:W-:Y:S02]  /*1b80*/  IADD3.X R45, PT, PT, RZ, R49, RZ, P0, !PT ;  /* 0x00000031ff2d7210 */ /* 0x000fe400007fe4ff */
[-C--:B------:R-:W-:Y:S01]  /*1b90*/  IADD3 R32, P0, PT, R36, R53.reuse, RZ ;  /* 0x0000003524207210 */ /* 0x080fe20007f1e0ff */
[----:B------:R-:W-:Y:S01]  /*1ba0*/  IMAD.WIDE R38, R5, R38, UR6 ;  /* 0x0000000605267e25 */ /* 0x000fe2000f8e0226 */
[----:B------:R-:W-:Y:S02]  /*1bb0*/  IADD3 R42, P1, PT, R34, R53, RZ ;  /* 0x00000035222a7210 */ /* 0x000fe40007f3e0ff */
[----:B------:R-:W-:Y:S01]  /*1bc0*/  IADD3.X R33, PT, PT, RZ, R37, RZ, P0, !PT ;  /* 0x00000025ff217210 */ /* 0x000fe200007fe4ff */
[----:B------:R-:W-:Y:S01]  /*1bd0*/  IMAD.WIDE R40, R9, R40, UR8 ;  /* 0x0000000809287e25 */ /* 0x000fe2000f8e0228 */
[----:B------:R0:W-:Y:S03]  /*1be0*/  STG.E desc[UR14][R38.64], R52 ;  /* 0x0000003426007986 */ /* 0x0001e6000c10190e */
[----:B------:R-:W-:Y:S01]  /*1bf0*/  IMAD.X R43, RZ, RZ, R35, P1 ;  /* 0x000000ffff2b7224 */ /* 0x000fe200008e0623 */
[----:B------:R1:W2:Y:S04]  /*1c00*/  LDG.E R33, desc[UR14][R32.64] ;  /* 0x0000000e20217981 */ /* 0x0002a8000c1e1900 */
[----:B------:R2:W3:Y:S01]  /*1c10*/  LDG.E R45, desc[UR14][R44.64] ;  /* 0x0000000e2c2d7981 */ /* 0x0004e2000c1e1900 */
[----:B0-----:R-:W-:-:S03]  /*1c20*/  IADD3 R38, P0, PT, R40, R53, RZ ;  /* 0x0000003528267210 */ /* 0x001fc60007f1e0ff */
[----:B------:R-:W4:Y:S01]  /*1c30*/  LDG.E R43, desc[UR14][R42.64] ;  /* 0x0000000e2a2b7981 */ /* 0x000f22000c1e1900 */
[----:B------:R-:W-:-:S03]  /*1c40*/  IADD3.X R39, PT, PT, RZ, R41, RZ, P0, !PT ;  /* 0x00000029ff277210 */ /* 0x000fc600007fe4ff */
[----:B------:R-:W5:Y:S04]  /*1c50*/  LDG.E R36, desc[UR14][R36.64] ;  /* 0x0000000e24247981 */ /* 0x000f68000c1e1900 */
[----:B------:R-:W5:Y:S04]  /*1c60*/  LDG.E R48, desc[UR14][R48.64] ;  /* 0x0000000e30307981 */ /* 0x000f68000c1e1900 */
[----:B------:R-:W5:Y:S04]  /*1c70*/  LDG.E R39, desc[UR14][R38.64] ;  /* 0x0000000e26277981 */ /* 0x000f68000c1e1900 */
[----:B------:R-:W5:Y:S04]  /*1c80*/  LDG.E R34, desc[UR14][R34.64] ;  /* 0x0000000e22227981 */ /* 0x000f68000c1e1900 */
[----:B------:R-:W5:Y:S01]  /*1c90*/  LDG.E R40, desc[UR14][R40.64] ;  /* 0x0000000e28287981 */ /* 0x000f62000c1e1900 */
[----:B-1----:R-:W-:Y:S01]  /*1ca0*/  HFMA2 R32, -RZ, RZ, 0, 2.384185791015625e-07 ;  /* 0x00000004ff207431 */ /* 0x002fe200000001ff */
[----:B------:R-:W-:-:S02]  /*1cb0*/  UIMAD.WIDE UR6, UR5, 0x4, UR6 ;  /* 0x00000004050678a5 */ /* 0x000fc4000f8e0206 */
[----:B------:R-:W-:Y:S01]  /*1cc0*/  UIMAD.WIDE UR8, UR10, 0x4, UR8 ;  /* 0x000000040a0878a5 */ /* 0x000fe2000f8e0208 */
[C---:B--2---:R-:W-:Y:S01]  /*1cd0*/  FMUL R44, R8.reuse, R33 ;  /* 0x00000021082c7220 */ /* 0x044fe20000400000 */
[C---:B---3--:R-:W-:Y:S01]  /*1ce0*/  FMUL R45, R8.reuse, R45 ;  /* 0x0000002d082d7220 */ /* 0x048fe20000400000 */
[----:B----4-:R-:W-:Y:S02]  /*1cf0*/  FMUL R43, R8, R43 ;  /* 0x0000002b082b7220 */ /* 0x010fe40000400000 */
[C---:B-----5:R-:W-:Y:S01]  /*1d00*/  FFMA R44, R47.reuse, R36, R44 ;  /* 0x000000242f2c7223 */ /* 0x060fe2000000002c */
[----:B------:R-:W-:-:S03]  /*1d10*/  FFMA R48, R47, R48, R45 ;  /* 0x000000302f307223 */ /* 0x000fc6000000002d */
[----:B------:R-:W-:Y:S01]  /*1d20*/  FMUL R37, R7, R44 ;  /* 0x0000002c07257220 */ /* 0x000fe20000400000 */
[----:B------:R-:W-:Y:S01]  /*1d30*/  FMUL R33, R8, R39 ;  /* 0x0000002708217220 */ /* 0x000fe20000400000 */
[----:B------:R-:W-:Y:S01]  /*1d40*/  FFMA R43, R47, R34, R43 ;  /* 0x000000222f2b7223 */ /* 0x000fe2000000002b */
[----:B------:R-:W-:Y:S02]  /*1d50*/  FMUL R48, R7, R48 ;  /* 0x0000003007307220 */ /* 0x000fe40000400000 */
[----:B------:R-:W-:Y:S01]  /*1d60*/  FFMA R33, R47, R40, R33 ;  /* 0x000000282f217223 */ /* 0x000fe20000000021 */
[----:B------:R-:W-:-:S03]  /*1d70*/  FFMA R37, R50, R43, R37 ;  /* 0x0000002b32257223 */ /* 0x000fc60000000025 */
[----:B------:R-:W-:Y:S01]  /*1d80*/  FFMA R48, R50, R33, R48 ;  /* 0x0000002132307223 */ /* 0x000fe20000000030 */
[----:B------:R-:W-:Y:S01]  /*1d90*/  FMUL R34, R6, R37 ;  /* 0x0000002506227220 */ /* 0x000fe20000400000 */
[----:B------:R-:W-:-:S04]  /*1da0*/  IMAD.WIDE R32, R5, R32, UR6 ;  /* 0x0000000605207e25 */ /* 0x000fc8000f8e0220 */
[----:B------:R-:W-:-:S05]  /*1db0*/  FFMA R51, R51, R48, R34 ;  /* 0x0000003033337223 */ /* 0x000fca0000000022 */
[----:B------:R0:W-:Y:S01]  /*1dc0*/  STG.E desc[UR14][R32.64], R51 ;  /* 0x0000003320007986 */ /* 0x0001e2000c10190e */
[----:B------:R-:W-:-:S12]  /*1dd0*/  UIMAD.WIDE UR6, UR5, 0x4, UR6 ;  /* 0x00000004050678a5 */ /* 0x000fd8000f8e0206 */
.L_x_56:
[----:B------:R-:W-:Y:S05]  /*1de0*/  BRA.U UP2, `(.L_x_55) ;  /* 0x0000000102c47547 */ /* 0x000fea000b800000 */
[----:B01----:R-:W-:Y:S01]  /*1df0*/  HFMA2 R33, -RZ, RZ, 0, 2.384185791015625e-07 ;  /* 0x00000004ff217431 */ /* 0x003fe200000001ff */
[----:B------:R-:W-:Y:S01]  /*1e00*/  MOV R42, 0x4 ;  /* 0x00000004002a7802 */ /* 0x000fe20000000f00 */
[----:B------:R-:W-:Y:S01]  /*1e10*/  IMAD.MOV.U32 R35, RZ, RZ, 0x4 ;  /* 0x00000004ff237424 */ /* 0x000fe200078e00ff */
[----:B------:R-:W-:Y:S02]  /*1e20*/  ISETP.GE.AND P0, PT, R4, UR11, PT ;  /* 0x0000000b04007c0c */ /* 0x000fe4000bf06270 */
[----:B------:R-:W-:Y:S01]  /*1e30*/  MOV R44, 0x4 ;  /* 0x00000004002c7802 */ /* 0x000fe20000000f00 */
[----:B------:R-:W-:Y:S01]  /*1e40*/  IMAD.WIDE R42, R11, R42, UR8 ;  /* 0x000000080b2a7e25 */ /* 0x000fe2000f8e022a */
[----:B------:R-:W-:-:S03]  /*1e50*/  SEL R49, RZ, 0x4, P0 ;  /* 0x00000004ff317807 */ /* 0x000fc60000000000 */
[----:B------:R-:W-:Y:S01]  /*1e60*/  FADD R50, -R8, 1 ;  /* 0x3f80000008327421 */ /* 0x000fe20000000100 */
[----:B------:R-:W0:Y:S01]  /*1e70*/  LDCU UR10, c[0x0][0x3c8] ;  /* 0x00007900ff0a77ac */ /* 0x000e220008000800 */
[----:B------:R-:W-:Y:S01]  /*1e80*/  IMAD.WIDE R32, R46, R33, UR8 ;  /* 0x000000082e207e25 */ /* 0x000fe2000f8e0221 */
[----:B------:R-:W-:Y:S02]  /*1e90*/  IADD3 R40, P2, PT, R42, R49, RZ ;  /* 0x000000312a287210 */ /* 0x000fe40007f5e0ff */
[----:B------:R-:W2:Y:S01]  /*1ea0*/  LDG.E R42, desc[UR14][R42.64] ;  /* 0x0000000e2a2a7981 */ /* 0x000ea2000c1e1900 */
[----:B------:R-:W-:Y:S01]  /*1eb0*/  IMAD.WIDE R34, R10, R35, UR8 ;  /* 0x000000080a227e25 */ /* 0x000fe2000f8e0223 */
[----:B------:R-:W-:Y:S02]  /*1ec0*/  IADD3 R38, P1, PT, R32, R49, RZ ;  /* 0x0000003120267210 */ /* 0x000fe40007f3e0ff */
[----:B------:R-:W-:Y:S01]  /*1ed0*/  IADD3.X R41, PT, PT, RZ, R43, RZ, P2, !PT ;  /* 0x0000002bff297210 */ /* 0x000fe200017fe4ff */
[----:B------:R-:W-:Y:S01]  /*1ee0*/  IMAD.WIDE R44, R9, R44, UR8 ;  /* 0x00000008092c7e25 */ /* 0x000fe2000f8e022c */
[----:B------:R-:W-:Y:S01]  /*1ef0*/  IADD3 R36, P0, PT, R34, R49, RZ ;  /* 0x0000003122247210 */ /* 0x000fe20007f1e0ff */
[----:B------:R1:W3:Y:S01]  /*1f00*/  LDG.E R32, desc[UR14][R32.64] ;  /* 0x0000000e20207981 */ /* 0x0002e2000c1e1900 */
[----:B------:R-:W-:-:S02]  /*1f10*/  IADD3.X R39, PT, PT, RZ, R33, RZ, P1, !PT ;  /* 0x00000021ff277210 */ /* 0x000fc40000ffe4ff */
[----:B------:R-:W-:Y:S01]  /*1f20*/  IADD3 R48, P2, PT, R44, R49, RZ ;  /* 0x000000312c307210 */ /* 0x000fe20007f5e0ff */
[----:B------:R-:W4:Y:S01]  /*1f30*/  LDG.E R41, desc[UR14][R40.64] ;  /* 0x0000000e28297981 */ /* 0x000f22000c1e1900 */
[----:B------:R-:W-:-:S03]  /*1f40*/  IADD3.X R37, PT, PT, RZ, R35, RZ, P0, !PT ;  /* 0x00000023ff257210 */ /* 0x000fc600007fe4ff */
[----:B------:R-:W5:Y:S01]  /*1f50*/  LDG.E R39, desc[UR14][R38.64] ;  /* 0x0000000e26277981 */ /* 0x000f62000c1e1900 */
[----:B------:R-:W-:-:S03]  /*1f60*/  IMAD.X R49, RZ, RZ, R45, P2 ;  /* 0x000000ffff317224 */ /* 0x000fc600010e062d */
[----:B------:R-:W2:Y:S04]  /*1f70*/  LDG.E R37, desc[UR14][R36.64] ;  /* 0x0000000e24257981 */ /* 0x000ea8000c1e1900 */
[----:B------:R-:W3:Y:S04]  /*1f80*/  LDG.E R49, desc[UR14][R48.64] ;  /* 0x0000000e30317981 */ /* 0x000ee8000c1e1900 */
[----:B------:R0:W3:Y:S04]  /*1f90*/  LDG.E R34, desc[UR14][R34.64] ;  /* 0x0000000e22227981 */ /* 0x0000e8000c1e1900 */
[----:B------:R-:W3:Y:S01]  /*1fa0*/  LDG.E R44, desc[UR14][R44.64] ;  /* 0x0000000e2c2c7981 */ /* 0x000ee2000c1e1900 */
[----:B-1----:R-:W-:Y:S01]  /*1fb0*/  FADD R33, -R7, 1 ;  /* 0x3f80000007217421 */ /* 0x002fe20000000100 */
[----:B0-----:R-:W-:Y:S01]  /*1fc0*/  FADD R35, -R6, 1 ;  /* 0x3f80000006237421 */ /* 0x001fe20000000100 */
[----:B------:R-:W-:Y:S01]  /*1fd0*/  UIMAD.WIDE UR8, UR10, 0x4, UR8 ;  /* 0x000000040a0878a5 */ /* 0x000fe2000f8e0208 */
[C---:B----4-:R-:W-:Y:S01]  /*1fe0*/  FMUL R43, R8.reuse, R41 ;  /* 0x00000029082b7220 */ /* 0x050fe20000400000 */
[C---:B-----5:R-:W-:Y:S01]  /*1ff0*/  FMUL R47, R8.reuse, R39 ;  /* 0x00000027082f7220 */ /* 0x060fe20000400000 */
[----:B--2---:R-:W-:-:S03]  /*2000*/  FMUL R41, R8, R37 ;  /* 0x0000002508297220 */ /* 0x004fc60000400000 */
[C---:B---3--:R-:W-:Y:S01]  /*2010*/  FFMA R38, R50.reuse, R32, R47 ;  /* 0x0000002032267223 */ /* 0x048fe2000000002f */
[----:B------:R-:W-:Y:S01]  /*2020*/  FFMA R42, R50, R42, R43 ;  /* 0x0000002a322a7223 */ /* 0x000fe2000000002b */
[----:B------:R-:W-:Y:S02]  /*2030*/  FMUL R37, R8, R49 ;  /* 0x0000003108257220 */ /* 0x000fe40000400000 */
[C---:B------:R-:W-:Y:S01]  /*2040*/  FMUL R38, R7.reuse, R38 ;  /* 0x0000002607267220 */ /* 0x040fe20000400000 */
[----:B------:R-:W-:Y:S02]  /*2050*/  HFMA2 R32, -RZ, RZ, 0, 2.384185791015625e-07 ;  /* 0x00000004ff207431 */ /* 0x000fe400000001ff */
[C---:B------:R-:W-:Y:S01]  /*2060*/  FFMA R41, R50.reuse, R34, R41 ;  /* 0x0000002232297223 */ /* 0x040fe20000000029 */
[----:B------:R-:W-:Y:S01]  /*2070*/  FMUL R42, R7, R42 ;  /* 0x0000002a072a7220 */ /* 0x000fe20000400000 */
[----:B------:R-:W-:Y:S02]  /*2080*/  FFMA R37, R50, R44, R37 ;  /* 0x0000002c32257223 */ /* 0x000fe40000000025 */
[----:B------:R-:W-:-:S02]  /*2090*/  FFMA R41, R33, R41, R38 ;  /* 0x0000002921297223 */ /* 0x000fc40000000026 */
[----:B------:R-:W-:Y:S02]  /*20a0*/  FFMA R37, R33, R37, R42 ;  /* 0x0000002521257223 */ /* 0x000fe4000000002a */
[----:B------:R-:W-:Y:S01]  /*20b0*/  FMUL R34, R6, R41 ;  /* 0x0000002906227220 */ /* 0x000fe20000400000 */
[----:B------:R-:W-:-:S04]  /*20c0*/  IMAD.WIDE R32, R5, R32, UR6 ;  /* 0x0000000605207e25 */ /* 0x000fc8000f8e0220 */
[----:B------:R-:W-:-:S05]  /*20d0*/  FFMA R37, R35, R37, R34 ;  /* 0x0000002523257223 */ /* 0x000fca0000000022 */
[----:B------:R2:W-:Y:S01]  /*20e0*/  STG.E desc[UR14][R32.64], R37 ;  /* 0x0000002520007986 */ /* 0x0005e2000c10190e */
[----:B------:R-:W-:-:S12]  /*20f0*/  UIMAD.WIDE UR6, UR5, 0x4, UR6 ;  /* 0x00000004050678a5 */ /* 0x000fd8000f8e0206 */
.L_x_55:
[----:B------:R-:W-:Y:S05]  /*2100*/  BRA.U UP0, `(.L_x_57) ;  /* 0xffffffe900b87547 */ /* 0x000fea000b83ffff */
[----:B------:R-:W3:Y:S01]  /*2110*/  LDCU UR6, c[0x0][0x360] ;  /* 0x00006c00ff0677ac */ /* 0x000ee20008000800 */
[----:B------:R-:W3:Y:S01]  /*2120*/  LDC R4, c[0x0][0x370] ;  /* 0x0000dc00ff047b82 */ /* 0x000ee20000000800 */
[----:B------:R-:W4:Y:S01]  /*2130*/  LDCU UR4, c[0x0][0x380] ;  /* 0x00007000ff0477ac */ /* 0x000f220008000800 */
[----:B------:R-:W5:Y:S01]  /*2140*/  LDCU UR7, c[0x0][0x380] ;  /* 0x00007000ff0777ac */ /* 0x000f620008000800 */
[----:B----4-:R-:W-:Y:S01]  /*2150*/  USHF.R.S32.HI UR4, URZ, 0x1f, UR4 ;  /* 0x0000001fff047899 */ /* 0x010fe20008011404 */
[----:B---3--:R-:W-:Y:S01]  /*2160*/  IMAD R5, R4, UR6, RZ ;  /* 0x0000000604057c24 */ /* 0x008fe2000f8e02ff */
[----:B------:R-:W-:-:S04]  /*2170*/  MOV R4, R2 ;  /* 0x0000000200047202 */ /* 0x000fc80000000f00 */
[----:B------:R-:W-:-:S04]  /*2180*/  IADD3 R0, P0, PT, R5, R0, RZ ;  /* 0x0000000005007210 */ /* 0x000fc80007f1e0ff */
[----:B------:R-:W-:Y:S02]  /*2190*/  IADD3.X R3, PT, PT, RZ, R3, RZ, P0, !PT ;  /* 0x00000003ff037210 */ /* 0x000fe400007fe4ff */
[----:B-----5:R-:W-:-:S04]  /*21a0*/  ISETP.GE.U32.AND P0, PT, R0, UR7, PT ;  /* 0x0000000700007c0c */ /* 0x020fc8000bf06070 */
[----:B------:R-:W-:-:S13]  /*21b0*/  ISETP.GE.U32.AND.EX P0, PT, R3, UR4, PT, P0 ;  /* 0x0000000403007c0c */ /* 0x000fda000bf06100 */
[----:B------:R-:W-:Y:S05]  /*21c0*/  @!P0 BRA `(.L_x_58) ;  /* 0xffffffdc00ec8947 */ /* 0x000fea000383ffff */
[----:B------:R-:W-:Y:S05]  /*21d0*/  EXIT ;  /* 0x000000000000794d */ /* 0x000fea0003800000 */
        .weak           $__internal_5_$__cuda_sm20_div_u64
        .type           $__internal_5_$__cuda_sm20_div_u64,@function
        .size           $__internal_5_$__cuda_sm20_div_u64,(.L_x_95 - $__internal_5_$__cuda_sm20_div_u64)
$__internal_5_$__cuda_sm20_div_u64:
[----:B------:R-:W0:Y:S08]  /*21e0*/  I2F.U64.RP R9, R10 ;  /* 0x0000000a00097312 */ /* 0x000e300000309000 */
[----:B0-----:R-:W0:Y:S02]  /*21f0*/  MUFU.RCP R9, R9 ;  /* 0x0000000900097308 */ /* 0x001e240000001000 */
[----:B0-----:R-:W-:-:S06]  /*2200*/  IADD3 R12, PT, PT, R9, 0x1ffffffe, RZ ;  /* 0x1ffffffe090c7810 */ /* 0x001fcc0007ffe0ff */
[----:B------:R-:W0:Y:S02]  /*2210*/  F2I.U64.TRUNC R12, R12 ;  /* 0x0000000c000c7311 */ /* 0x000e24000020d800 */
[----:B0-----:R-:W-:-:S04]  /*2220*/  IMAD.WIDE.U32 R14, R12, R10, RZ ;  /* 0x0000000a0c0e7225 */ /* 0x001fc800078e00ff */
[----:B------:R-:W-:Y:S01]  /*2230*/  IMAD R15, R12, R11, R15 ;  /* 0x0000000b0c0f7224 */ /* 0x000fe200078e020f */
[----:B------:R-:W-:-:S03]  /*2240*/  IADD3 R17, P0, PT, RZ, -R14, RZ ;  /* 0x8000000eff117210 */ /* 0x000fc60007f1e0ff */
[----:B------:R-:W-:Y:S02]  /*2250*/  IMAD R15, R13, R10, R15 ;  /* 0x0000000a0d0f7224 */ /* 0x000fe400078e020f */
[----:B------:R-:W-:-:S03]  /*2260*/  IMAD.HI.U32 R14, R12, R17, RZ ;  /* 0x000000110c0e7227 */ /* 0x000fc600078e00ff */
[----:B------:R-:W-:Y:S01]  /*2270*/  IADD3.X R19, PT, PT, RZ, ~R15, RZ, P0, !PT ;  /* 0x8000000fff137210 */ /* 0x000fe200007fe4ff */
[----:B------:R-:W-:-:S04]  /*2280*/  IMAD.MOV.U32 R15, RZ, RZ, R12 ;  /* 0x000000ffff0f7224 */ /* 0x000fc800078e000c */
        /* <DEDUP_REMOVED lines=12> */
[----:B------:R-:W-:Y:S01]  /*2350*/  IADD3.X R12, PT, PT, RZ, ~R13, RZ, P0, !PT ;  /* 0x8000000dff0c7210 */ /* 0x000fe200007fe4ff */
[----:B------:R-:W-:-:S04]  /*2360*/  HFMA2 R13, -RZ, RZ, 0, 0 ;  /* 0x00000000ff0d7431 */ /* 0x000fc800000001ff */
[----:B------:R-:W-:-:S04]  /*2370*/  IMAD.WIDE.U32 R14, P0, R15, R12, R14 ;  /* 0x0000000c0f0e7225 */ /* 0x000fc8000780000e */
[C---:B------:R-:W-:Y:S02]  /*2380*/  IMAD R16, R9.reuse, R12, RZ ;  /* 0x0000000c09107224 */ /* 0x040fe400078e02ff */
[----:B------:R-:W-:-:S04]  /*2390*/  IMAD.HI.U32 R15, P1, R9, R17, R14 ;  /* 0x00000011090f7227 */ /* 0x000fc8000782000e */
        /* <DEDUP_REMOVED lines=11> */
[----:B------:R-:W-:-:S04]  /*2450*/  IMAD.WIDE.U32 R12, R15, R10, RZ ;  /* 0x0000000a0f0c7225 */ /* 0x000fc800078e00ff */
[----:B------:R-:W-:Y:S01]  /*2460*/  IMAD.X R9, RZ, RZ, R9, P1 ;  /* 0x000000ffff097224 */ /* 0x000fe200008e0609 */
[----:B------:R-:W-:Y:S01]  /*2470*/  IADD3 R17, P1, PT, -R12, R7, RZ ;  /* 0x000000070c117210 */ /* 0x000fe20007f3e1ff */
[----:B------:R-:W-:-:S03]  /*2480*/  IMAD R13, R15, R11, R13 ;  /* 0x0000000b0f0d7224 */ /* 0x000fc600078e020d */
[-C--:B------:R-:W-:Y:S01]  /*2490*/  ISETP.GE.U32.AND P0, PT, R17, R10.reuse, PT ;  /* 0x0000000a1100720c */ /* 0x080fe20003f06070 */
[----:B------:R-:W-:Y:S01]  /*24a0*/  IMAD R13, R9, R10, R13 ;  /* 0x0000000a090d7224 */ /* 0x000fe200078e020d */
[----:B------:R-:W-:-:S04]  /*24b0*/  IADD3 R7, P2, PT, -R10, R17, RZ ;  /* 0x000000110a077210 */ /* 0x000fc80007f5e1ff */
[----:B------:R-:W-:Y:S02]  /*24c0*/  IADD3.X R16, PT, PT, ~R13, R6, RZ, P1, !PT ;  /* 0x000000060d107210 */ /* 0x000fe40000ffe5ff */
[----:B------:R-:W-:Y:S02]  /*24d0*/  IADD3 R6, P1, PT, R15, 0x1, RZ ;  /* 0x000000010f067810 */ /* 0x000fe40007f3e0ff */
[----:B------:R-:W-:Y:S02]  /*24e0*/  ISETP.GE.U32.AND.EX P0, PT, R16, R11, PT, P0 ;  /* 0x0000000b1000720c */ /* 0x000fe40003f06100 */
[----:B------:R-:W-:Y:S02]  /*24f0*/  IADD3.X R14, PT, PT, ~R11, R16, RZ, P2, !PT ;  /* 0x000000100b0e7210 */ /* 0x000fe400017fe5ff */
[----:B------:R-:W-:Y:S02]  /*2500*/  IADD3.X R12, PT, PT, RZ, R9, RZ, P1, !PT ;  /* 0x00000009ff0c7210 */ /* 0x000fe40000ffe4ff */
[----:B------:R-:W-:-:S02]  /*2510*/  SEL R7, R7, R17, P0 ;  /* 0x0000001107077207 */ /* 0x000fc40000000000 */
[----:B------:R-:W-:Y:S02]  /*2520*/  SEL R15, R6, R15, P0 ;  /* 0x0000000f060f7207 */ /* 0x000fe40000000000 */
[----:B------:R-:W-:Y:S02]  /*2530*/  SEL R14, R14, R16, P0 ;  /* 0x000000100e0e7207 */ /* 0x000fe40000000000 */
[----:B------:R-:W-:Y:S02]  /*2540*/  SEL R12, R12, R9, P0 ;  /* 0x000000090c0c7207 */ /* 0x000fe40000000000 */
[----:B------:R-:W-:Y:S02]  /*2550*/  ISETP.GE.U32.AND P0, PT, R7, R10, PT ;  /* 0x0000000a0700720c */ /* 0x000fe40003f06070 */
[----:B------:R-:W-:Y:S02]  /*2560*/  IADD3 R6, P2, PT, R15, 0x1, RZ ;  /* 0x000000010f067810 */ /* 0x000fe40007f5e0ff */
[----:B------:R-:W-:-:S02]  /*2570*/  ISETP.GE.U32.AND.EX P0, PT, R14, R11, PT, P0 ;  /* 0x0000000b0e00720c */ /* 0x000fc40003f06100 */
[----:B------:R-:W-:Y:S02]  /*2580*/  ISETP.NE.U32.AND P1, PT, R10, RZ, PT ;  /* 0x000000ff0a00720c */ /* 0x000fe40003f25070 */
[-C--:B------:R-:W-:Y:S02]  /*2590*/  IADD3.X R7, PT, PT, RZ, R12.reuse, RZ, P2, !PT ;  /* 0x0000000cff077210 */ /* 0x080fe400017fe4ff */
[----:B------:R-:W-:Y:S02]  /*25a0*/  MOV R9, 0x0 ;  /* 0x0000000000097802 */ /* 0x000fe40000000f00 */
[----:B------:R-:W-:Y:S02]  /*25b0*/  SEL R10, R6, R15, P0 ;  /* 0x0000000f060a7207 */ /* 0x000fe40000000000 */
[----:B------:R-:W-:Y:S02]  /*25c0*/  ISETP.NE.AND.EX P1, PT, R11, RZ, PT, P1 ;  /* 0x000000ff0b00720c */ /* 0x000fe40003f25310 */
[----:B------:R-:W-:-:S02]  /*25d0*/  SEL R6, R7, R12, P0 ;  /* 0x0000000c07067207 */ /* 0x000fc40000000000 */
[----:B------:R-:W-:Y:S02]  /*25e0*/  SEL R10, R10, 0xffffffff, P1 ;  /* 0xffffffff0a0a7807 */ /* 0x000fe40000800000 */
[----:B------:R-:W-:Y:S01]  /*25f0*/  SEL R6, R6, 0xffffffff, P1 ;  /* 0xffffffff06067807 */ /* 0x000fe20000800000 */
[----:B------:R-:W-:Y:S06]  /*2600*/  RET.REL.NODEC R8 `(UpsampleTrilinear3DKernel_igone) ;  /* 0xffffffd8087c7950 */ /* 0x000fec0003c3ffff */
.L_x_59:
        /* <DEDUP_REMOVED lines=15> */
.L_x_95:


//--------------------- .text.UpsampleTrilinear3DKernel --------------------------
	.section	.text.UpsampleTrilinear3DKernel,"ax",@progbits
	.align	128
        .global         UpsampleTrilinear3DKernel
        .type           UpsampleTrilinear3DKernel,@function
        .size           UpsampleTrilinear3DKernel,(.L_x_96 - UpsampleTrilinear3DKernel)
        .other          UpsampleTrilinear3DKernel,@"STO_CUDA_ENTRY STV_DEFAULT"
UpsampleTrilinear3DKernel:
.text.UpsampleTrilinear3DKernel:
        /* <DEDUP_REMOVED lines=15> */
[----:B------:R-:W-:Y:S01]  /*00f0*/  HFMA2 R3, -RZ, RZ, 0, 0 ;  /* 0x00000000ff037431 */ /* 0x000fe200000001ff */
[----:B------:R-:W1:Y:S01]  /*0100*/  LDCU.64 UR12, c[0x0][0x358] ;  /* 0x00006b00ff0c77ac */ /* 0x000e620008000a00 */
[----:B0-----:R-:W-:-:S12]  /*0110*/  UIADD3 UR10, UPT, UPT, UR10, -0x1, URZ ;  /* 0xffffffff0a0a7890 */ /* 0x001fd8000fffe0ff */
.L_x_71:
[----:B0-----:R-:W0:Y:S01]  /*0120*/  LDC R6, c[0x0][0x3cc] ;  /* 0x0000f300ff067b82 */ /* 0x001e220000000800 */
[----:B------:R-:W-:Y:S01]  /*0130*/  BSSY.RECONVERGENT B0, `(.L_x_60) ;  /* 0x000002d000007945 */ /* 0x000fe20003800200 */
[----:B0-----:R-:W-:-:S04]  /*0140*/  SHF.R.S32.HI R2, RZ, 0x1f, R6 ;  /* 0x0000001fff027819 */ /* 0x001fc80000011406 */
[----:B------:R-:W-:-:S04]  /*0150*/  LOP3.LUT R4, R3, R2, RZ, 0xfc, !PT ;  /* 0x0000000203047212 */ /* 0x000fc800078efcff */
[----:B------:R-:W-:-:S13]  /*0160*/  ISETP.NE.U32.AND P0, PT, R4, RZ, PT ;  /* 0x000000ff0400720c */ /* 0x000fda0003f05070 */
[----:B--23--:R-:W-:Y:S05]  /*0170*/  @P0 BRA `(.L_x_61) ;  /* 0x0000000000580947 */ /* 0x00cfea0003800000 */
[----:B------:R-:W0:Y:S01]  /*0180*/  I2F.U32.RP R2, R6 ;  /* 0x0000000600027306 */ /* 0x000e220000209000 */
[----:B------:R-:W-:-:S07]  /*0190*/  ISETP.NE.U32.AND P2, PT, R6, RZ, PT ;  /* 0x000000ff0600720c */ /* 0x000fce0003f45070 */
[----:B0-----:R-:W0:Y:S02]  /*01a0*/  MUFU.RCP R2, R2 ;  /* 0x0000000200027308 */ /* 0x001e240000001000 */
[----:B0-----:R-:W-:-:S06]  /*01b0*/  IADD3 R4, PT, PT, R2, 0xffffffe, RZ ;  /* 0x0ffffffe02047810 */ /* 0x001fcc0007ffe0ff */
[----:B------:R0:W2:Y:S02]  /*01c0*/  F2I.FTZ.U32.TRUNC.NTZ R5, R4 ;  /* 0x0000000400057305 */ /* 0x0000a4000021f000 */
[----:B0-----:R-:W-:Y:S02]  /*01d0*/  MOV R4, RZ ;  /* 0x000000ff00047202 */ /* 0x001fe40000000f00 */
[----:B--2---:R-:W-:-:S05]  /*01e0*/  IADD3 R7, PT, PT, RZ, -R5, RZ ;  /* 0x80000005ff077210 */ /* 0x004fca0007ffe0ff */
[----:B------:R-:W-:-:S04]  /*01f0*/  IMAD R7, R7, R6, RZ ;  /* 0x0000000607077224 */ /* 0x000fc800078e02ff */
[----:B------:R-:W-:-:S04]  /*0200*/  IMAD.HI.U32 R5, R5, R7, R4 ;  /* 0x0000000705057227 */ /* 0x000fc800078e0004 */
[----:B------:R-:W-:Y:S02]  /*0210*/  HFMA2 R7, -RZ, RZ, 0, 0 ;  /* 0x00000000ff077431 */ /* 0x000fe400000001ff */
[----:B------:R-:W-:-:S05]  /*0220*/  IMAD.HI.U32 R4, R5, R0, RZ ;  /* 0x0000000005047227 */ /* 0x000fca00078e00ff */
[----:B------:R-:W-:-:S05]  /*0230*/  IADD3 R5, PT, PT, -R4, RZ, RZ ;  /* 0x000000ff04057210 */ /* 0x000fca0007ffe1ff */
[----:B------:R-:W-:-:S05]  /*0240*/  IMAD R5, R6, R5, R0 ;  /* 0x0000000506057224 */ /* 0x000fca00078e0200 */
[----:B------:R-:W-:-:S13]  /*0250*/  ISETP.GE.U32.AND P0, PT, R5, R6, PT ;  /* 0x000000060500720c */ /* 0x000fda0003f06070 */
[----:B------:R-:W-:Y:S01]  /*0260*/  @P0 IMAD.IADD R5, R5, 0x1, -R6 ;  /* 0x0000000105050824 */ /* 0x000fe200078e0a06 */
[----:B------:R-:W-:-:S04]  /*0270*/  @P0 IADD3 R4, PT, PT, R4, 0x1, RZ ;  /* 0x0000000104040810 */ /* 0x000fc80007ffe0ff */
[----:B------:R-:W-:-:S13]  /*0280*/  ISETP.GE.U32.AND P1, PT, R5, R6, PT ;  /* 0x000000060500720c */ /* 0x000fda0003f26070 */
[----:B------:R-:W-:Y:S02]  /*0290*/  @P1 IADD3 R4, PT, PT, R4, 0x1, RZ ;  /* 0x0000000104041810 */ /* 0x000fe40007ffe0ff */
[----:B------:R-:W-:-:S04]  /*02a0*/  @!P2 LOP3.LUT R4, RZ, R6, RZ, 0x33, !PT ;  /* 0x00000006ff04a212 */ /* 0x000fc800078e33ff */
[----:B------:R-:W-:-:S05]  /*02b0*/  IADD3 R5, PT, PT, -R4, RZ, RZ ;  /* 0x000000ff04057210 */ /* 0x000fca0007ffe1ff */
[----:B------:R-:W-:Y:S01]  /*02c0*/  IMAD R2, R6, R5, R0 ;  /* 0x0000000506027224 */ /* 0x000fe200078e0200 */
[----:B------:R-:W-:Y:S06]  /*02d0*/  BRA `(.L_x_62) ;  /* 0x0000000000487947 */ /* 0x000fec0003800000 */
.L_x_61:
[----:B------:R-:W0:Y:S01]  /*02e0*/  LDCU UR4, c[0x0][0x3cc] ;  /* 0x00007980ff0477ac */ /* 0x000e220008000800 */
[----:B------:R-:W-:Y:S01]  /*02f0*/  IMAD.MOV.U32 R9, RZ, RZ, R0 ;  /* 0x000000ffff097224 */ /* 0x000fe200078e0000 */
[----:B------:R-:W-:Y:S02]  /*0300*/  MOV R7, R3 ;  /* 0x0000000300077202 */ /* 0x000fe40000000f00 */
[----:B------:R-:W-:Y:S02]  /*0310*/  MOV R5, R2 ;  /* 0x0000000200057202 */ /* 0x000fe40000000f00 */
[----:B------:R-:W-:Y:S02]  /*0320*/  MOV R6, 0x350 ;  /* 0x0000035000067802 */ /* 0x000fe40000000f00 */
[----:B0-----:R-:W-:-:S07]  /*0330*/  MOV R8, UR4 ;  /* 0x0000000400087c02 */ /* 0x001fce0008000f00 */
[----:B-1----:R-:W-:Y:S05]  /*0340*/  CALL.REL.NOINC `($__internal_6_$__cuda_sm20_div_u64) ;  /* 0x0000001c00607944 */ /* 0x002fea0003c00000 */
[----:B------:R-:W0:Y:S01]  /*0350*/  LDCU UR4, c[0x0][0x3cc] ;  /* 0x00007980ff0477ac */ /* 0x000e220008000800 */
[----:B------:R-:W-:Y:S01]  /*0360*/  IADD3 R11, P0, PT, RZ, -R8, RZ ;  /* 0x80000008ff0b7210 */ /* 0x000fe20007f1e0ff */
[----:B------:R-:W-:-:S03]  /*0370*/  IMAD.MOV.U32 R4, RZ, RZ, R0 ;  /* 0x000000ffff047224 */ /* 0x000fc600078e0000 */
[----:B------:R-:W-:-:S05]  /*0380*/  IADD3.X R5, PT, PT, RZ, ~R5, RZ, P0, !PT ;  /* 0x80000005ff057210 */ /* 0x000fca00007fe4ff */
[----:B0-----:R-:W-:Y:S01]  /*0390*/  IMAD R9, R5, UR4, RZ ;  /* 0x0000000405097c24 */ /* 0x001fe2000f8e02ff */
[----:B------:R-:W-:-:S03]  /*03a0*/  MOV R5, R3 ;  /* 0x0000000300057202 */ /* 0x000fc60000000f00 */
[----:B------:R-:W-:Y:S02]  /*03b0*/  IMAD R9, R2, R11, R9 ;  /* 0x0000000b02097224 */ /* 0x000fe400078e0209 */
[----:B------:R-:W-:Y:S01]  /*03c0*/  IMAD.WIDE.U32 R6, R11, UR4, R4 ;  /* 0x000000040b067c25 */ /* 0x000fe2000f8e0004 */
[----:B------:R-:W-:Y:S02]  /*03d0*/  MOV R4, R8 ;  /* 0x0000000800047202 */ /* 0x000fe40000000f00 */
[----:B------:R-:W-:Y:S02]  /*03e0*/  MOV R2, R6 ;  /* 0x0000000600027202 */ /* 0x000fe40000000f00 */
[----:B------:R-:W-:-:S07]  /*03f0*/  IADD3 R7, PT, PT, R7, R9, RZ ;  /* 0x0000000907077210 */ /* 0x000fce0007ffe0ff */
.L_x_62:
[----:B-1----:R-:W-:Y:S05]  /*0400*/  BSYNC.RECONVERGENT B0 ;  /* 0x0000000000007941 */ /* 0x002fea0003800200 */
.L_x_60:
[----:B------:R-:W0:Y:S01]  /*0410*/  LDCU UR4, c[0x0][0x3b4] ;  /* 0x00007680ff0477ac */ /* 0x000e220008000800 */
[----:B------:R-:W-:Y:S01]  /*0420*/  BSSY.RECONVERGENT B0, `(.L_x_63) ;  /* 0x0000025000007945 */ /* 0x000fe20003800200 */
[----:B0-----:R-:W-:-:S05]  /*0430*/  IMAD.U32 R13, RZ, RZ, UR4 ;  /* 0x00000004ff0d7e24 */ /* 0x001fca000f8e00ff */
        /* <DEDUP_REMOVED lines=25> */
.L_x_64:
[----:B------:R-:W0:Y:S01]  /*05d0*/  LDCU UR4, c[0x0][0x3b4] ;  /* 0x00007680ff0477ac */ /* 0x000e220008000800 */
[----:B------:R-:W-:Y:S02]  /*05e0*/  MOV R9, R2 ;  /* 0x0000000200097202 */ /* 0x000fe40000000f00 */
[----:B------:R-:W-:Y:S02]  /*05f0*/  MOV R6, 0x620 ;  /* 0x0000062000067802 */ /* 0x000fe40000000f00 */
[----:B0-----:R-:W-:-:S07]  /*0600*/  MOV R8, UR4 ;  /* 0x0000000400087c02 */ /* 0x001fce0008000f00 */
[----:B------:R-:W-:Y:S05]  /*0610*/  CALL.REL.NOINC `($__internal_6_$__cuda_sm20_div_u64) ;  /* 0x0000001800ac7944 */ /* 0x000fea0003c00000 */
[----:B------:R-:W0:Y:S01]  /*0620*/  LDCU UR4, c[0x0][0x3b4] ;  /* 0x00007680ff0477ac */ /* 0x000e220008000800 */
[----:B------:R-:W-:Y:S01]  /*0630*/  IMAD.MOV R11, RZ, RZ, -R8 ;  /* 0x000000ffff0b7224 */ /* 0x000fe200078e0a08 */
[----:B------:R-:W-:Y:S02]  /*0640*/  MOV R7, R8 ;  /* 0x0000000800077202 */ /* 0x000fe40000000f00 */
[----:B0-----:R-:W-:-:S05]  /*0650*/  MOV R13, UR4 ;  /* 0x00000004000d7c02 */ /* 0x001fca0008000f00 */
[----:B------:R-:W-:-:S07]  /*0660*/  IMAD R11, R11, R13, R2 ;  /* 0x0000000d0b0b7224 */ /* 0x000fce00078e0202 */
.L_x_65:
[----:B------:R-:W-:Y:S05]  /*0670*/  BSYNC.RECONVERGENT B0 ;  /* 0x0000000000007941 */ /* 0x000fea0003800200 */
.L_x_63:
[----:B------:R-:W0:Y:S01]  /*0680*/  LDCU.U8 UR4, c[0x0][0x3c4] ;  /* 0x00007880ff0477ac */ /* 0x000e220008000000 */
[----:B------:R-:W1:Y:S01]  /*0690*/  LDC R9, c[0x0][0x3b8] ;  /* 0x0000ee00ff097b82 */ /* 0x000e620000000800 */
[----:B------:R-:W-:Y:S02]  /*06a0*/  I2FP.F32.S32 R2, R4 ;  /* 0x0000000400027245 */ /* 0x000fe40000201400 */
[----:B------:R-:W-:Y:S01]  /*06b0*/  I2FP.F32.S32 R8, R7 ;  /* 0x0000000700087245 */ /* 0x000fe20000201400 */
[----:B------:R-:W2:Y:S04]  /*06c0*/  LDCU UR6, c[0x0][0x3b0] ;  /* 0x00007600ff0677ac */ /* 0x000ea80008000800 */
[----:B------:R-:W3:Y:S01]  /*06d0*/  LDC R15, c[0x0][0x3bc] ;  /* 0x0000ef00ff0f7b82 */ /* 0x000ee20000000800 */
[----:B------:R-:W4:Y:S01]  /*06e0*/  LDCU UR11, c[0x0][0x3a8] ;  /* 0x00007500ff0b77ac */ /* 0x000f220008000800 */
[----:B------:R-:W1:Y:S06]  /*06f0*/  LDCU.64 UR8, c[0x0][0x388] ;  /* 0x00007100ff0877ac */ /* 0x000e6c0008000a00 */
[----:B------:R-:W5:Y:S01]  /*0700*/  LDC R10, c[0x0][0x3c0] ;  /* 0x0000f000ff0a7b82 */ /* 0x000f620000000800 */
[----:B0-----:R-:W-:Y:S01]  /*0710*/  UPRMT UR4, UR4, 0x8880, URZ ;  /* 0x0000888004047896 */ /* 0x001fe200080000ff */
[----:B--2---:R-:W-:-:S05]  /*0720*/  IMAD R4, R4, UR6, R7 ;  /* 0x0000000604047c24 */ /* 0x004fca000f8e0207 */
[----:B------:R-:W-:Y:S01]  /*0730*/  ISETP.NE.AND P0, PT, RZ, UR4, PT ;  /* 0x00000004ff007c0c */ /* 0x000fe2000bf05270 */
[----:B------:R-:W0:Y:S01]  /*0740*/  LDC R35, c[0x0][0x3c8] ;  /* 0x0000f200ff237b82 */ /* 0x000e220000000800 */
[----:B------:R-:W2:Y:S01]  /*0750*/  LDCU.64 UR6, c[0x0][0x390] ;  /* 0x00007200ff0677ac */ /* 0x000ea20008000a00 */
[----:B------:R-:W-:Y:S02]  /*0760*/  IMAD R4, R4, R13, R11 ;  /* 0x0000000d04047224 */ /* 0x000fe400078e020b */
[----:B------:R-:W4:Y:S08]  /*0770*/  LDCU.64 UR4, c[0x0][0x3a0] ;  /* 0x00007400ff0477ac */ /* 0x000f300008000a00 */
        /* <DEDUP_REMOVED lines=8> */
[----:B----4-:R-:W-:Y:S02]  /*0800*/  UIADD3 UR4, UPT, UPT, UR4, -0x1, URZ ;  /* 0xffffffff04047890 */ /* 0x010fe4000fffe0ff */
[----:B------:R-:W-:Y:S01]  /*0810*/  @!P0 FSEL R5, R6, RZ, P1 ;  /* 0x000000ff06058208 */ /* 0x000fe20000800000 */
[C---:B------:R-:W-:Y:S01]  /*0820*/  @!P0 FADD R6, R9.reuse, 0.5 ;  /* 0x3f00000009068421 */ /* 0x040fe20000000000 */
[----:B------:R-:W-:Y:S01]  /*0830*/  @!P0 FSETP.GEU.AND P1, PT, R2, RZ, PT ;  /* 0x000000ff0200820b */ /* 0x000fe20003f2e000 */
[-C--:B-----5:R-:W-:Y:S01]  /*0840*/  @P0 FMUL R9, R9, R10.reuse ;  /* 0x0000000a09090220 */ /* 0x0a0fe20000400000 */
[----:B------:R-:W1:Y:S01]  /*0850*/  F2I.TRUNC.NTZ R12, R5 ;  /* 0x00000005000c7305 */ /* 0x000e62000020f100 */
[----:B------:R-:W-:Y:S01]  /*0860*/  @!P0 FFMA R6, R6, R10, -0.5 ;  /* 0xbf00000006068423 */ /* 0x000fe2000000000a */
[----:B------:R-:W-:-:S04]  /*0870*/  @!P0 FSEL R8, R2, RZ, P1 ;  /* 0x000000ff02088208 */ /* 0x000fc80000800000 */
[C---:B------:R-:W-:Y:S02]  /*0880*/  @!P0 FSETP.GEU.AND P1, PT, R6.reuse, RZ, PT ;  /* 0x000000ff0600820b */ /* 0x040fe40003f2e000 */
[----:B------:R-:W3:Y:S02]  /*0890*/  F2I.TRUNC.NTZ R15, R8 ;  /* 0x00000008000f7305 */ /* 0x000ee4000020f100 */
[----:B------:R-:W-:Y:S02]  /*08a0*/  @!P0 FSEL R9, R6, RZ, P1 ;  /* 0x000000ff06098208 */ /* 0x000fe40000800000 */
[----:B-1----:R-:W-:-:S04]  /*08b0*/  ISETP.GE.AND P0, PT, R12, UR4, PT ;  /* 0x000000040c007c0c */ /* 0x002fc8000bf06270 */
[----:B------:R-:W1:Y:S01]  /*08c0*/  F2I.TRUNC.NTZ R2, R9 ;  /* 0x0000000900027305 */ /* 0x000e62000020f100 */
[----:B------:R-:W-:Y:S01]  /*08d0*/  UIADD3 UR4, UPT, UPT, UR5, -0x1, URZ ;  /* 0xffffffff05047890 */ /* 0x000fe2000fffe0ff */
[----:B------:R-:W-:Y:S02]  /*08e0*/  I2FP.F32.S32 R6, R12 ;  /* 0x0000000c00067245 */ /* 0x000fe40000201400 */
[----:B------:R-:W-:Y:S02]  /*08f0*/  IADD3 R10, PT, PT, R12, 0x1, RZ ;  /* 0x000000010c0a7810 */ /* 0x000fe40007ffe0ff */
[----:B---3--:R-:W-:Y:S01]  /*0900*/  I2FP.F32.S32 R7, R15 ;  /* 0x0000000f00077245 */ /* 0x008fe20000201400 */
[----:B------:R-:W-:Y:S01]  /*0910*/  FADD R5, -R6, R5 ;  /* 0x0000000506057221 */ /* 0x000fe20000000100 */
[C-C-:B------:R-:W-:Y:S01]  /*0920*/  IMAD R11, R12.reuse, UR5, R15.reuse ;  /* 0x000000050c0b7c24 */ /* 0x140fe2000f8e020f */
[----:B------:R-:W-:Y:S02]  /*0930*/  @P0 IADD3 R10, PT, PT, R12, RZ, RZ ;  /* 0x000000ff0c0a0210 */ /* 0x000fe40007ffe0ff */
[----:B------:R-:W-:Y:S01]  /*0940*/  FADD R6, -R7, R8 ;  /* 0x0000000807067221 */ /* 0x000fe20000000100 */
[----:B------:R-:W-:Y:S01]  /*0950*/  ISETP.GE.AND P0, PT, R15, UR4, PT ;  /* 0x000000040f007c0c */ /* 0x000fe2000bf06270 */
[----:B------:R-:W-:Y:S01]  /*0960*/  UMOV UR4, URZ ;  /* 0x000000ff00047c82 */ /* 0x000fe20008000000 */
[----:B-1----:R-:W-:Y:S01]  /*0970*/  I2FP.F32.S32 R8, R2 ;  /* 0x0000000200087245 */ /* 0x002fe20000201400 */
[----:B------:R-:W-:Y:S01]  /*0980*/  IMAD R13, R10, UR5, R15 ;  /* 0x000000050a0d7c24 */ /* 0x000fe2000f8e020f */
[----:B------:R-:W-:-:S03]  /*0990*/  SEL R10, RZ, 0x1, P0 ;  /* 0x00000001ff0a7807 */ /* 0x000fc60000000000 */
[----:B------:R-:W-:Y:S01]  /*09a0*/  FADD R7, -R8, R9 ;  /* 0x0000000908077221 */ /* 0x000fe20000000100 */
[--C-:B------:R-:W-:Y:S01]  /*09b0*/  IMAD R8, R11, UR11, R2.reuse ;  /* 0x0000000b0b087c24 */ /* 0x100fe2000f8e0202 */
[C---:B------:R-:W-:Y:S01]  /*09c0*/  IADD3 R11, PT, PT, R10.reuse, R11, RZ ;  /* 0x0000000b0a0b7210 */ /* 0x040fe20007ffe0ff */
[----:B------:R-:W-:Y:S02]  /*09d0*/  IMAD.IADD R45, R10, 0x1, R13 ;  /* 0x000000010a2d7824 */ /* 0x000fe400078e020d */
[----:B------:R-:W-:Y:S01]  /*09e0*/  FADD R9, -R5, 1 ;  /* 0x3f80000005097421 */ /* 0x000fe20000000100 */
[--C-:B------:R-:W-:Y:S02]  /*09f0*/  IMAD R44, R13, UR11, R2.reuse ;  /* 0x0000000b0d2c7c24 */ /* 0x100fe4000f8e0202 */
[--C-:B------:R-:W-:Y:S02]  /*0a00*/  IMAD R10, R11, UR11, R2.reuse ;  /* 0x0000000b0b0a7c24 */ /* 0x100fe4000f8e0202 */
[----:B------:R-:W-:Y:S01]  /*0a10*/  FADD R11, -R6, 1 ;  /* 0x3f800000060b7421 */ /* 0x000fe20000000100 */
[----:B------:R-:W-:-:S02]  /*0a20*/  IMAD R45, R45, UR11, R2 ;  /* 0x0000000b2d2d7c24 */ /* 0x000fc4000f8e0202 */
[----:B------:R-:W-:-:S04]  /*0a30*/  IMAD.WIDE R18, R8, 0x4, RZ ;  /* 0x0000000408127825 */ /* 0x000fc800078e02ff */
[----:B------:R-:W-:-:S04]  /*0a40*/  IMAD.WIDE R24, R10, 0x4, RZ ;  /* 0x000000040a187825 */ /* 0x000fc800078e02ff */
[----:B------:R-:W-:-:S04]  /*0a50*/  IMAD.WIDE R32, R45, 0x4, RZ ;  /* 0x000000042d207825 */ /* 0x000fc800078e02ff */
[----:B------:R-:W-:-:S04]  /*0a60*/  IMAD.WIDE R16, R44, 0x4, RZ ;  /* 0x000000042c107825 */ /* 0x000fc800078e02ff */
[----:B0-----:R-:W-:-:S04]  /*0a70*/  IMAD.WIDE R12, R35, 0xc, R18 ;  /* 0x0000000c230c7825 */ /* 0x001fc800078e0212 */
        /* <DEDUP_REMOVED lines=10> */
.L_x_70:
[----:B0-----:R-:W0:Y:S01]  /*0b20*/  LDCU.64 UR14, c[0x0][0x398] ;  /* 0x00007300ff0e77ac */ /* 0x001e220008000a00 */
[----:B------:R-:W-:Y:S02]  /*0b30*/  UIADD3 UR4, UPT, UPT, UR4, 0x1, URZ ;  /* 0x0000000104047890 */ /* 0x000fe4000fffe0ff */
[----:B0-----:R-:W-:Y:S02]  /*0b40*/  UISETP.GE.U32.AND UP2, UPT, UR15, 0x4, UPT ;  /* 0x000000040f00788c */ /* 0x001fe4000bf46070 */
[----:B------:R-:W-:Y:S02]  /*0b50*/  UISETP.NE.AND UP0, UPT, UR4, UR14, UPT ;  /* 0x0000000e0400728c */ /* 0x000fe4000bf05270 */
[----:B------:R-:W-:-:S05]  /*0b60*/  ULOP3.LUT UP1, UR11, UR15, 0x3, URZ, 0xc0, !UPT ;  /* 0x000000030f0b7892 */ /* 0x000fca000f82c0ff */
[----:B--23--:R-:W-:Y:S07]  /*0b70*/  BRA.U !UP2, `(.L_x_66) ;  /* 0x000000090ad47547 */ /* 0x00cfee000b800000 */
[----:B------:R-:W-:Y:S01]  /*0b80*/  ULOP3.LUT UR5, UR15, 0x7ffffffc, URZ, 0xc0, !UPT ;  /* 0x7ffffffc0f057892 */ /* 0x000fe2000f8ec0ff */
[----:B------:R-:W0:Y:S01]  /*0b90*/  LDCU UR16, c[0x0][0x3c8] ;  /* 0x00007900ff1077ac */ /* 0x000e220008000800 */
[----:B------:R-:W1:Y:S02]  /*0ba0*/  LDCU UR14, c[0x0][0x3d0] ;  /* 0x00007a00ff0e77ac */ /* 0x000e640008000800 */
[----:B------:R-:W-:-:S12]  /*0bb0*/  UIADD3 UR5, UPT, UPT, -UR5, URZ, URZ ;  /* 0x000000ff05057290 */ /* 0x000fd8000fffe1ff */
.L_x_67:
[----:B------:R-:W-:Y:S01]  /*0bc0*/  ISETP.GE.AND P0, PT, R2, UR10, PT ;  /* 0x0000000a02007c0c */ /* 0x000fe2000bf06270 */
[----:B------:R-:W-:-:S03]  /*0bd0*/  IMAD.WIDE R38, R45, 0x4, RZ ;  /* 0x000000042d267825 */ /* 0x000fc600078e02ff */
[----:B------:R-:W-:Y:S01]  /*0be0*/  SEL R47, RZ, 0x4, P0 ;  /* 0x00000004ff2f7807 */ /* 0x000fe20000000000 */
[----:B--2---:R-:W-:Y:S01]  /*0bf0*/  IMAD.WIDE R36, R10, 0x4, RZ ;  /* 0x000000040a247825 */ /* 0x004fe200078e02ff */
[----:B------:R-:W-:Y:S02]  /*0c00*/  IADD3 R50, P0, PT, R38, UR8, RZ ;  /* 0x0000000826327c10 */ /* 0x000fe4000ff1e0ff */
[----:B------:R-:W-:Y:S02]  /*0c10*/  IADD3 R36, P1, PT, R36, UR8, RZ ;  /* 0x0000000824247c10 */ /* 0x000fe4000ff3e0ff */
[----:B------:R-:W-:Y:S02]  /*0c20*/  IADD3.X R51, PT, PT, R39, UR9, RZ, P0, !PT ;  /* 0x0000000927337c10 */ /* 0x000fe400087fe4ff */
[----:B------:R-:W-:Y:S02]  /*0c30*/  IADD3.X R37, PT, PT, R37, UR9, RZ, P1, !PT ;  /* 0x0000000925257c10 */ /* 0x000fe40008ffe4ff */
[----:B------:R-:W-:-:S03]  /*0c40*/  IADD3 R48, P0, PT, R36, R47, RZ ;  /* 0x0000002f24307210 */ /* 0x000fc60007f1e0ff */
[----:B------:R2:W3:Y:S01]  /*0c50*/  LDG.E R53, desc[UR12][R36.64] ;  /* 0x0000000c24357981 */ /* 0x0004e2000c1e1900 */
[----:B------:R-:W-:Y:S02]  /*0c60*/  IADD3.X R49, PT, PT, RZ, R37, RZ, P0, !PT ;  /* 0x00000025ff317210 */ /* 0x000fe400007fe4ff */
[----:B------:R-:W-:Y:S02]  /*0c70*/  IADD3 R40, P0, PT, R16, UR8, RZ ;  /* 0x0000000810287c10 */ /* 0x000fe4000ff1e0ff */
[-C--:B------:R-:W-:Y:S01]  /*0c80*/  IADD3 R42, P1, PT, R50, R47.reuse, RZ ;  /* 0x0000002f322a7210 */ /* 0x080fe20007f3e0ff */
[----:B------:R-:W4:Y:S01]  /*0c90*/  LDG.E R48, desc[UR12][R48.64] ;  /* 0x0000000c30307981 */ /* 0x000f22000c1e1900 */
[----:B------:R-:W-:Y:S02]  /*0ca0*/  IADD3.X R41, PT, PT, R17, UR9, RZ, P0, !PT ;  /* 0x0000000911297c10 */ /* 0x000fe400087fe4ff */
[----:B------:R-:W-:Y:S01]  /*0cb0*/  IADD3 R38, P0, PT, R40, R47, RZ ;  /* 0x0000002f28267210 */ /* 0x000fe20007f1e0ff */
[----:B--2---:R-:W-:Y:S01]  /*0cc0*/  IMAD.WIDE R36, R8, 0x4, RZ ;  /* 0x0000000408247825 */ /* 0x004fe200078e02ff */
[----:B------:R-:W2:Y:S01]  /*0cd0*/  LDG.E R50, desc[UR12][R50.64] ;  /* 0x0000000c32327981 */ /* 0x000ea2000c1e1900 */
[----:B------:R-:W-:-:S02]  /*0ce0*/  IADD3.X R43, PT, PT, RZ, R51, RZ, P1, !PT ;  /* 0x00000033ff2b7210 */ /* 0x000fc40000ffe4ff */
[----:B------:R-:W-:Y:S02]  /*0cf0*/  IADD3.X R39, PT, PT, RZ, R41, RZ, P0, !PT ;  /* 0x00000029ff277210 */ /* 0x000fe400007fe4ff */
[----:B------:R-:W5:Y:S04]  /*0d00*/  LDG.E R41, desc[UR12][R40.64] ;  /* 0x0000000c28297981 */ /* 0x000f68000c1e1900 */
[----:B------:R0:W2:Y:S04]  /*0d10*/  LDG.E R52, desc[UR12][R38.64] ;  /* 0x0000000c26347981 */ /* 0x0000a8000c1e1900 */
[----:B------:R-:W5:Y:S01]  /*0d20*/  LDG.E R42, desc[UR12][R42.64] ;  /* 0x0000000c2a2a7981 */ /* 0x000f62000c1e1900 */
[----:B0-----:R-:W-:-:S04]  /*0d30*/  IADD3 R38, P0, PT, R36, UR8, RZ ;  /* 0x0000000824267c10 */ /* 0x001fc8000ff1e0ff */
[----:B------:R-:W-:Y:S02]  /*0d40*/  IADD3.X R39, PT, PT, R37, UR9, RZ, P0, !PT ;  /* 0x0000000925277c10 */ /* 0x000fe400087fe4ff */
[----:B------:R-:W-:-:S03]  /*0d50*/  IADD3 R36, P0, PT, R47, R38, RZ ;  /* 0x000000262f247210 */ /* 0x000fc60007f1e0ff */
[----:B------:R0:W2:Y:S01]  /*0d60*/  LDG.E R49, desc[UR12][R38.64] ;  /* 0x0000000c26317981 */ /* 0x0000a2000c1e1900 */
[----:B------:R-:W-:-:S05]  /*0d70*/  IADD3.X R37, PT, PT, RZ, R39, RZ, P0, !PT ;  /* 0x00000027ff257210 */ /* 0x000fca00007fe4ff */
[----:B------:R-:W2:Y:S01]  /*0d80*/  LDG.E R36, desc[UR12][R36.64] ;  /* 0x0000000c24247981 */ /* 0x000ea2000c1e1900 */
[C---:B------:R-:W-:Y:S01]  /*0d90*/  FADD R46, -R7.reuse, 1 ;  /* 0x3f800000072e7421 */ /* 0x040fe20000000100 */
[----:B0-----:R-:W-:Y:S02]  /*0da0*/  IMAD.MOV.U32 R39, RZ, RZ, 0x4 ;  /* 0x00000004ff277424 */ /* 0x001fe400078e00ff */
[----:B----4-:R-:W-:-:S04]  /*0db0*/  FMUL R43, R7, R48 ;  /* 0x00000030072b7220 */ /* 0x010fc80000400000 */
[----:B---3--:R-:W-:Y:S01]  /*0dc0*/  FFMA R53, R46, R53, R43 ;  /* 0x000000352e357223 */ /* 0x008fe2000000002b */
[C---:B-----5:R-:W-:Y:S01]  /*0dd0*/  FMUL R51, R7.reuse, R42 ;  /* 0x0000002a07337220 */ /* 0x060fe20000400000 */
[----:B--2---:R-:W-:-:S03]  /*0de0*/  FMUL R43, R7, R52 ;  /* 0x00000034072b7220 */ /* 0x004fc60000400000 */
[C---:B------:R-:W-:Y:S01]  /*0df0*/  FFMA R51, R46.reuse, R50, R51 ;  /* 0x000000322e337223 */ /* 0x040fe20000000033 */
[----:B------:R-:W-:Y:S01]  /*0e00*/  MOV R50, UR16 ;  /* 0x0000001000327c02 */ /* 0x000fe20008000f00 */
[----:B------:R-:W-:Y:S02]  /*0e10*/  FFMA R48, R46, R41, R43 ;  /* 0x000000292e307223 */ /* 0x000fe4000000002b */
[C---:B------:R-:W-:Y:S01]  /*0e20*/  FMUL R40, R6.reuse, R51 ;  /* 0x0000003306287220 */ /* 0x040fe20000400000 */
[----:B------:R-:W-:-:S03]  /*0e30*/  FMUL R53, R6, R53 ;  /* 0x0000003506357220 */ /* 0x000fc60000400000 */
[----:B------:R-:W-:Y:S01]  /*0e40*/  FFMA R40, R11, R48, R40 ;  /* 0x000000300b287223 */ /* 0x000fe20000000028 */
[----:B------:R-:W-:Y:S01]  /*0e50*/  FMUL R42, R7, R36 ;  /* 0x00000024072a7220 */ /* 0x000fe20000400000 */
[----:B------:R-:W-:-:S04]  /*0e60*/  IMAD.WIDE R36, R50, 0x4, R16 ;  /* 0x0000000432247825 */ /* 0x000fc800078e0210 */
[----:B------:R-:W-:Y:S01]  /*0e70*/  FFMA R42, R46, R49, R42 ;  /* 0x000000312e2a7223 */ /* 0x000fe2000000002a */
[----:B------:R-:W-:Y:S01]  /*0e80*/  IADD3 R50, P0, PT, R36, UR8, RZ ;  /* 0x0000000824327c10 */ /* 0x000fe2000ff1e0ff */
[----:B------:R-:W-:Y:S02]  /*0e90*/  FMUL R40, R5, R40 ;  /* 0x0000002805287220 */ /* 0x000fe40000400000 */
[----:B------:R-:W-:Y:S01]  /*0ea0*/  FFMA R42, R11, R42, R53 ;  /* 0x0000002a0b2a7223 */ /* 0x000fe20000000035 */
[----:B------:R-:W-:Y:S01]  /*0eb0*/  IADD3.X R51, PT, PT, R37, UR9, RZ, P0, !PT ;  /* 0x0000000925337c10 */ /* 0x000fe200087fe4ff */
[----:B------:R-:W-:-:S04]  /*0ec0*/  IMAD.WIDE R36, R4, R39, UR6 ;  /* 0x0000000604247e25 */ /* 0x000fc8000f8e0227 */
[----:B------:R-:W-:Y:S01]  /*0ed0*/  FFMA R39, R9, R42, R40 ;  /* 0x0000002a09277223 */ /* 0x000fe20000000028 */
[----:B------:R-:W-:-:S04]  /*0ee0*/  IADD3 R38, P0, PT, R18, UR8, RZ ;  /* 0x0000000812267c10 */ /* 0x000fc8000ff1e0ff */
[----:B------:R0:W-:Y:S02]  /*0ef0*/  STG.E desc[UR12][R36.64], R39 ;  /* 0x0000002724007986 */ /* 0x0001e4000c10190c */
[----:B0-----:R-:W-:Y:S02]  /*0f00*/  IADD3.X R39, PT, PT, R19, UR9, RZ, P0, !PT ;  /* 0x0000000913277c10 */ /* 0x001fe400087fe4ff */
[----:B------:R-:W-:Y:S02]  /*0f10*/  IADD3 R40, P0, PT, R24, UR8, RZ ;  /* 0x0000000818287c10 */ /* 0x000fe4000ff1e0ff */
[-C--:B------:R-:W-:Y:S01]  /*0f20*/  IADD3 R52, P1, PT, R50, R47.reuse, RZ ;  /* 0x0000002f32347210 */ /* 0x080fe20007f3e0ff */
[----:B------:R-:W2:Y:S01]  /*0f30*/  LDG.E R49, desc[UR12][R38.64] ;  /* 0x0000000c26317981 */ /* 0x000ea2000c1e1900 */
[----:B------:R-:W-:Y:S02]  /*0f40*/  IADD3.X R41, PT, PT, R25, UR9, RZ, P0, !PT ;  /* 0x0000000919297c10 */ /* 0x000fe400087fe4ff */
[----:B------:R-:W-:-:S04]  /*0f50*/  IADD3 R42, P0, PT, R40, R47, RZ ;  /* 0x0000002f282a7210 */ /* 0x000fc80007f1e0ff */
[----:B------:R-:W-:Y:S02]  /*0f60*/  IADD3.X R43, PT, PT, RZ, R41, RZ, P0, !PT ;  /* 0x00000029ff2b7210 */ /* 0x000fe400007fe4ff */
[----:B------:R-:W-:Y:S02]  /*0f70*/  IADD3.X R53, PT, PT, RZ, R51, RZ, P1, !PT ;  /* 0x00000033ff357210 */ /* 0x000fe40000ffe4ff */
[----:B------:R-:W3:Y:S04]  /*0f80*/  LDG.E R51, desc[UR12][R50.64] ;  /* 0x0000000c32337981 */ /* 0x000ee8000c1e1900 */
[----:B------:R-:W4:Y:S04]  /*0f90*/  LDG.E R42, desc[UR12][R42.64] ;  /* 0x0000000c2a2a7981 */ /* 0x000f28000c1e1900 */
[----:B------:R-:W5:Y:S04]  /*0fa0*/  LDG.E R48, desc[UR12][R52.64] ;  /* 0x0000000c34307981 */ /* 0x000f68000c1e1900 */
[----:B------:R0:W2:Y:S02]  /*0fb0*/  LDG.E R43, desc[UR12][R40.64] ;  /* 0x0000000c282b7981 */ /* 0x0000a4000c1e1900 */
[----:B0-----:R-:W-:-:S04]  /*0fc0*/  IADD3 R40, P0, PT, R38, R47, RZ ;  /* 0x0000002f26287210 */ /* 0x001fc80007f1e0ff */
[----:B------:R-:W-:Y:S02]  /*0fd0*/  IADD3.X R41, PT, PT, RZ, R39, RZ, P0, !PT ;  /* 0x00000027ff297210 */ /* 0x000fe400007fe4ff */
[----:B------:R-:W-:-:S03]  /*0fe0*/  IADD3 R52, P0, PT, R32, UR8, RZ ;  /* 0x0000000820347c10 */ /* 0x000fc6000ff1e0ff */
[----:B------:R0:W3:Y:S01]  /*0ff0*/  LDG.E R40, desc[UR12][R40.64] ;  /* 0x0000000c28287981 */ /* 0x0000e2000c1e1900 */
[----:B------:R-:W-:Y:S02]  /*1000*/  IADD3.X R53, PT, PT, R33, UR9, RZ, P0, !PT ;  /* 0x0000000921357c10 */ /* 0x000fe400087fe4ff */
[----:B------:R-:W-:-:S04]  /*1010*/  IADD3 R38, P0, PT, R52, R47, RZ ;  /* 0x0000002f34267210 */ /* 0x000fc80007f1e0ff */
[----:B------:R-:W-:Y:S02]  /*1020*/  IADD3.X R39, PT, PT, RZ, R53, RZ, P0, !PT ;  /* 0x00000035ff277210 */ /* 0x000fe400007fe4ff */
[----:B------:R-:W3:Y:S04]  /*1030*/  LDG.E R53, desc[UR12][R52.64] ;  /* 0x0000000c34357981 */ /* 0x000ee8000c1e1900 */
[----:B------:R-:W3:Y:S01]  /*1040*/  LDG.E R38, desc[UR12][R38.64] ;  /* 0x0000000c26267981 */ /* 0x000ee2000c1e1900 */
[C---:B----4-:R-:W-:Y:S01]  /*1050*/  FMUL R50, R7.reuse, R42 ;  /* 0x0000002a07327220 */ /* 0x050fe20000400000 */
[----:B-----5:R-:W-:-:S03]  /*1060*/  FMUL R48, R7, R48 ;  /* 0x0000003007307220 */ /* 0x020fc60000400000 */
[C---:B--2---:R-:W-:Y:S01]  /*1070*/  FFMA R50, R46.reuse, R43, R50 ;  /* 0x0000002b2e327223 */ /* 0x044fe20000000032 */
[----:B---3--:R-:W-:-:S03]  /*1080*/  FFMA R48, R46, R51, R48 ;  /* 0x000000332e307223 */ /* 0x008fc60000000030 */
[----:B0-----:R-:W-:Y:S01]  /*1090*/  FMUL R41, R6, R50 ;  /* 0x0000003206297220 */ /* 0x001fe20000400000 */
[C---:B------:R-:W-:Y:S01]  /*10a0*/  FMUL R40, R7.reuse, R40 ;  /* 0x0000002807287220 */ /* 0x040fe20000400000 */
[----:B------:R-:W-:-:S04]  /*10b0*/  FMUL R43, R7, R38 ;  /* 0x00000026072b7220 */ /* 0x000fc80000400000 */
[C---:B------:R-:W-:Y:S01]  /*10c0*/  FFMA R43, R46.reuse, R53, R43 ;  /* 0x000000352e2b7223 */ /* 0x040fe2000000002b */
[----:B------:R-:W-:-:S03]  /*10d0*/  FFMA R40, R46, R49, R40 ;  /* 0x000000312e287223 */ /* 0x000fc60000000028 */
[----:B------:R-:W-:Y:S01]  /*10e0*/  FMUL R42, R6, R43 ;  /* 0x0000002b062a7220 */ /* 0x000fe20000400000 */
[----:B------:R-:W-:-:S03]  /*10f0*/  IADD3 R38, P0, PT, R22, UR8, RZ ;  /* 0x0000000816267c10 */ /* 0x000fc6000ff1e0ff */
[C---:B------:R-:W-:Y:S01]  /*1100*/  FFMA R42, R11.reuse, R48, R42 ;  /* 0x000000300b2a7223 */ /* 0x040fe2000000002a */
[----:B------:R-:W-:Y:S01]  /*1110*/  FFMA R40, R11, R40, R41 ;  /* 0x000000280b287223 */ /* 0x000fe20000000029 */
[----:B-1----:R-:W-:Y:S02]  /*1120*/  MOV R41, UR14 ;  /* 0x0000000e00297c02 */ /* 0x002fe40008000f00 */
[----:B------:R-:W-:Y:S01]  /*1130*/  IADD3.X R39, PT, PT, R23, UR9, RZ, P0, !PT ;  /* 0x0000000917277c10 */ /* 0x000fe200087fe4ff */
[----:B------:R-:W-:Y:S01]  /*1140*/  FMUL R48, R5, R42 ;  /* 0x0000002a05307220 */ /* 0x000fe20000400000 */
[----:B------:R-:W-:-:S03]  /*1150*/  IADD3 R42, P0, PT, R38, R47, RZ ;  /* 0x0000002f262a7210 */ /* 0x000fc60007f1e0ff */
[----:B------:R-:W-:Y:S01]  /*1160*/  FFMA R49, R9, R40, R48 ;  /* 0x0000002809317223 */ /* 0x000fe20000000030 */
[----:B------:R-:W-:-:S04]  /*1170*/  IMAD.WIDE R40, R41, 0x4, R36 ;  /* 0x0000000429287825 */ /* 0x000fc800078e0224 */
[----:B------:R-:W-:Y:S01]  /*1180*/  IMAD.X R43, RZ, RZ, R39, P0 ;  /* 0x000000ffff2b7224 */ /* 0x000fe200000e0627 */
[----:B------:R0:W-:Y:S04]  /*1190*/  STG.E desc[UR12][R40.64], R49 ;  /* 0x0000003128007986 */ /* 0x0001e8000c10190c */
[----:B------:R1:W2:Y:S04]  /*11a0*/  LDG.E R36, desc[UR12][R42.64] ;  /* 0x0000000c2a247981 */ /* 0x0002a8000c1e1900 */
[----:B------:R3:W4:Y:S01]  /*11b0*/  LDG.E R37, desc[UR12][R38.64] ;  /* 0x0000000c26257981 */ /* 0x000722000c1e1900 */
[----:B------:R-:W-:-:S04]  /*11c0*/  IADD3 R52, P0, PT, R14, UR8, RZ ;  /* 0x000000080e347c10 */ /* 0x000fc8000ff1e0ff */
[----:B------:R-:W-:Y:S02]  /*11d0*/  IADD3.X R53, PT, PT, R15, UR9, RZ, P0, !PT ;  /* 0x000000090f357c10 */ /* 0x000fe400087fe4ff */
[----:B------:R-:W-:-:S04]  /*11e0*/  IADD3 R50, P0, PT, R52, R47, RZ ;  /* 0x0000002f34327210 */ /* 0x000fc80007f1e0ff */
[----:B------:R-:W-:Y:S02]  /*11f0*/  IADD3.X R51, PT, PT, RZ, R53, RZ, P0, !PT ;  /* 0x00000035ff337210 */ /* 0x000fe400007fe4ff */
[----:B------:R-:W-:Y:S01]  /*1200*/  IADD3 R48, P0, PT, R34, UR8, RZ ;  /* 0x0000000822307c10 */ /* 0x000fe2000ff1e0ff */
[----:B------:R-:W5:Y:S03]  /*1210*/  LDG.E R53, desc[UR12][R52.64] ;  /* 0x0000000c34357981 */ /* 0x000f66000c1e1900 */
[----:B0-----:R-:W-:Y:S01]  /*1220*/  IADD3.X R49, PT, PT, R35, UR9, RZ, P0, !PT ;  /* 0x0000000923317c10 */ /* 0x001fe200087fe4ff */
[----:B------:R-:W5:Y:S01]  /*1230*/  LDG.E R50, desc[UR12][R50.64] ;  /* 0x0000000c32327981 */ /* 0x000f62000c1e1900 */
[----:B-1----:R-:W-:-:S03]  /*1240*/  IADD3 R42, P0, PT, R48, R47, RZ ;  /* 0x0000002f302a7210 */ /* 0x002fc60007f1e0ff */
[----:B------:R-:W5:Y:S01]  /*1250*/  LDG.E R48, desc[UR12][R48.64] ;  /* 0x0000000c30307981 */ /* 0x000f62000c1e1900 */
[----:B------:R-:W-:Y:S02]  /*1260*/  IADD3.X R43, PT, PT, RZ, R49, RZ, P0, !PT ;  /* 0x00000031ff2b7210 */ /* 0x000fe400007fe4ff */
[----:B---3--:R-:W-:-:S03]  /*1270*/  IADD3 R38, P0, PT, R30, UR8, RZ ;  /* 0x000000081e267c10 */ /* 0x008fc6000ff1e0ff */
[----:B------:R4:W3:Y:S01]  /*1280*/  LDG.E R42, desc[UR12][R42.64] ;  /* 0x0000000c2a2a7981 */ /* 0x0008e2000c1e1900 */
[----:B--2---:R-:W-:-:S04]  /*1290*/  FMUL R39, R7, R36 ;  /* 0x0000002407277220 */ /* 0x004fc80000400000 */
[----:B----4-:R-:W-:Y:S01]  /*12a0*/  FFMA R43, R46, R37, R39 ;  /* 0x000000252e2b7223 */ /* 0x010fe20000000027 */
[----:B------:R-:W-:Y:S02]  /*12b0*/  IADD3.X R39, PT, PT, R31, UR9, RZ, P0, !PT ;  /* 0x000000091f277c10 */ /* 0x000fe400087fe4ff */
[----:B------:R-:W-:-:S04]  /*12c0*/  IADD3 R36, P0, PT, R38, R47, RZ ;  /* 0x0000002f26247210 */ /* 0x000fc80007f1e0ff */
[----:B------:R-:W-:Y:S02]  /*12d0*/  IADD3.X R37, PT, PT, RZ, R39, RZ, P0, !PT ;  /* 0x00000027ff257210 */ /* 0x000fe400007fe4ff */
[----:B------:R-:W2:Y:S04]  /*12e0*/  LDG.E R39, desc[UR12][R38.64] ;  /* 0x0000000c26277981 */ /* 0x000ea8000c1e1900 */
[----:B------:R-:W4:Y:S01]  /*12f0*/  LDG.E R36, desc[UR12][R36.64] ;  /* 0x0000000c24247981 */ /* 0x000f22000c1e1900 */
[----:B------:R-:W-:Y:S01]  /*1300*/  FMUL R43, R6, R43 ;  /* 0x0000002b062b7220 */ /* 0x000fe20000400000 */
[----:B-----5:R-:W-:-:S04]  /*1310*/  FMUL R50, R7, R50 ;  /* 0x0000003207327220 */ /* 0x020fc80000400000 */
[----:B------:R-:W-:Y:S01]  /*1320*/  FFMA R50, R46, R53, R50 ;  /* 0x000000352e327223 */ /* 0x000fe20000000032 */
[----:B----4-:R-:W-:-:S04]  /*1330*/  FMUL R49, R7, R36 ;  /* 0x0000002407317220 */ /* 0x010fc80000400000 */
[----:B--2---:R-:W-:Y:S01]  /*1340*/  FFMA R51, R46, R39, R49 ;  /* 0x000000272e337223 */ /* 0x004fe20000000031 */
[----:B---3--:R-:W-:-:S04]  /*1350*/  FMUL R49, R7, R42 ;  /* 0x0000002a07317220 */ /* 0x008fc80000400000 */
[----:B------:R-:W-:Y:S01]  /*1360*/  FFMA R42, R46, R48, R49 ;  /* 0x000000302e2a7223 */ /* 0x000fe20000000031 */
[----:B------:R-:W-:Y:S01]  /*1370*/  IADD3 R48, P0, PT, R20, UR8, RZ ;  /* 0x0000000814307c10 */ /* 0x000fe2000ff1e0ff */
[----:B------:R-:W-:Y:S01]  /*1380*/  FMUL R52, R6, R51 ;  /* 0x0000003306347220 */ /* 0x000fe20000400000 */
[----:B------:R-:W-:Y:S02]  /*1390*/  FFMA R36, R11, R50, R43 ;  /* 0x000000320b247223 */ /* 0x000fe4000000002b */
[----:B------:R-:W-:Y:S01]  /*13a0*/  IADD3.X R49, PT, PT, R21, UR9, RZ, P0, !PT ;  /* 0x0000000915317c10 */ /* 0x000fe200087fe4ff */
[----:B------:R-:W-:Y:S01]  /*13b0*/  FFMA R42, R11, R42, R52 ;  /* 0x0000002a0b2a7223 */ /* 0x000fe20000000034 */
[----:B------:R-:W-:Y:S02]  /*13c0*/  IADD3 R50, P0, PT, R48, R47, RZ ;  /* 0x0000002f30327210 */ /* 0x000fe40007f1e0ff */
[----:B------:R-:W-:Y:S01]  /*13d0*/  MOV R39, UR14 ;  /* 0x0000000e00277c02 */ /* 0x000fe20008000f00 */
[----:B------:R-:W-:Y:S01]  /*13e0*/  FMUL R42, R5, R42 ;  /* 0x0000002a052a7220 */ /* 0x000fe20000400000 */
[----:B------:R-:W-:-:S02]  /*13f0*/  IADD3.X R51, PT, PT, RZ, R49, RZ, P0, !PT ;  /* 0x00000031ff337210 */ /* 0x000fc400007fe4ff */
[----:B------:R-:W-:Y:S01]  /*1400*/  IADD3 R38, P0, PT, R12, UR8, RZ ;  /* 0x000000080c267c10 */ /* 0x000fe2000ff1e0ff */
[----:B------:R-:W-:Y:S01]  /*1410*/  FFMA R37, R9, R36, R42 ;  /* 0x0000002409257223 */ /* 0x000fe2000000002a */
[----:B------:R-:W-:Y:S02]  /*1420*/  IMAD.WIDE R40, R39, 0x4, R40 ;  /* 0x0000000427287825 */ /* 0x000fe400078e0228 */
[----:B------:R-:W-:Y:S02]  /*1430*/  IADD3.X R39, PT, PT, R13, UR9, RZ, P0, !PT ;  /* 0x000000090d277c10 */ /* 0x000fe400087fe4ff */
[----:B------:R-:W-:Y:S01]  /*1440*/  IADD3 R42, P0, PT, R38, R47, RZ ;  /* 0x0000002f262a7210 */ /* 0x000fe20007f1e0ff */
[----:B------:R0:W-:Y:S04]  /*1450*/  STG.E desc[UR12][R40.64], R37 ;  /* 0x0000002528007986 */ /* 0x0001e8000c10190c */
[----:B------:R-:W2:Y:S01]  /*1460*/  LDG.E R50, desc[UR12][R50.64] ;  /* 0x0000000c32327981 */ /* 0x000ea2000c1e1900 */
[----:B------:R-:W-:-:S03]  /*1470*/  IMAD.X R43, RZ, RZ, R39, P0 ;  /* 0x000000ffff2b7224 */ /* 0x000fc600000e0627 */
[----:B------:R-:W3:Y:S04]  /*1480*/  LDG.E R53, desc[UR12][R48.64] ;  /* 0x0000000c30357981 */ /* 0x000ee8000c1e1900 */
[----:B------:R-:W4:Y:S04]  /*1490*/  LDG.E R42, desc[UR12][R42.64] ;  /* 0x0000000c2a2a7981 */ /* 0x000f28000c1e1900 */
[----:B------:R1:W5:Y:S02]  /*14a0*/  LDG.E R51, desc[UR12][R38.64] ;  /* 0x0000000c26337981 */ /* 0x000364000c1e1900 */
[----:B-1----:R-:W-:-:S04]  /*14b0*/  IADD3 R38, P0, PT, R26, UR8, RZ ;  /* 0x000000081a267c10 */ /* 0x002fc8000ff1e0ff */
[----:B------:R-:W-:Y:S02]  /*14c0*/  IADD3.X R39, PT, PT, R27, UR9, RZ, P0, !PT ;  /* 0x000000091b277c10 */ /* 0x000fe400087fe4ff */
[----:B------:R-:W-:-:S03]  /*14d0*/  IADD3 R36, P0, PT, R38, R47, RZ ;  /* 0x0000002f26247210 */ /* 0x000fc60007f1e0ff */
[----:B------:R-:W5:Y:S01]  /*14e0*/  LDG.E R52, desc[UR12][R38.64] ;  /* 0x0000000c26347981 */ /* 0x000f62000c1e1900 */
[----:B0-----:R-:W-:Y:S02]  /*14f0*/  IADD3.X R37, PT, PT, RZ, R39, RZ, P0, !PT ;  /* 0x00000027ff257210 */ /* 0x001fe400007fe4ff */
[----:B------:R-:W-:-:S03]  /*1500*/  IADD3 R48, P0, PT, R28, UR8, RZ ;  /* 0x000000081c307c10 */ /* 0x000fc6000ff1e0ff */
[----:B------:R0:W5:Y:S01]  /*1510*/  LDG.E R43, desc[UR12][R36.64] ;  /* 0x0000000c242b7981 */ /* 0x000162000c1e1900 */
[----:B------:R-:W-:Y:S02]  /*1520*/  IADD3.X R49, PT, PT, R29, UR9, RZ, P0, !PT ;  /* 0x000000091d317c10 */ /* 0x000fe400087fe4ff */
[----:B0-----:R-:W-:-:S04]  /*1530*/  IADD3 R36, P1, PT, R48, R47, RZ ;  /* 0x0000002f30247210 */ /* 0x001fc80007f3e0ff */
[----:B------:R-:W-:Y:S02]  /*1540*/  IADD3.X R37, PT, PT, RZ, R49, RZ, P1, !PT ;  /* 0x00000031ff257210 */ /* 0x000fe40000ffe4ff */
[----:B------:R-:W5:Y:S04]  /*1550*/  LDG.E R49, desc[UR12][R48.64] ;  /* 0x0000000c30317981 */ /* 0x000f68000c1e1900 */
[----:B------:R0:W5:Y:S02]  /*1560*/  LDG.E R36, desc[UR12][R36.64] ;  /* 0x0000000c24247981 */ /* 0x000164000c1e1900 */
[----:B0-----:R-:W-:-:S05]  /*1570*/  MOV R37, UR14 ;  /* 0x0000000e00257c02 */ /* 0x001fca0008000f00 */
[----:B------:R-:W-:Y:S01]  /*1580*/  IMAD.WIDE R40, R37, 0x4, R40 ;  /* 0x0000000425287825 */ /* 0x000fe200078e0228 */
[----:B------:R-:W-:-:S04]  /*1590*/  UIADD3 UR5, UPT, UPT, UR5, 0x4, URZ ;  /* 0x0000000405057890 */ /* 0x000fc8000fffe0ff */
[----:B------:R-:W-:Y:S02]  /*15a0*/  UISETP.NE.AND UP2, UPT, UR5, URZ, UPT ;  /* 0x000000ff0500728c */ /* 0x000fe4000bf45270 */
[----:B------:R-:W-:Y:S02]  /*15b0*/  UIMAD.WIDE UR6, UR14, 0x10, UR6 ;  /* 0x000000100e0678a5 */ /* 0x000fe4000f8e0206 */
[----:B------:R-:W-:Y:S01]  /*15c0*/  UIMAD.WIDE UR8, UR16, 0x10, UR8 ;  /* 0x00000010100878a5 */ /* 0x000fe2000f8e0208 */
[----:B--2---:R-:W-:-:S04]  /*15d0*/  FMUL R47, R7, R50 ;  /* 0x00000032072f7220 */ /* 0x004fc80000400000 */
[----:B---3--:R-:W-:Y:S01]  /*15e0*/  FFMA R53, R46, R53, R47 ;  /* 0x000000352e357223 */ /* 0x008fe2000000002f */
[----:B----4-:R-:W-:-:S03]  /*15f0*/  FMUL R42, R7, R42 ;  /* 0x0000002a072a7220 */ /* 0x010fc60000400000 */
[----:B------:R-:W-:Y:S01]  /*1600*/  FMUL R53, R6, R53 ;  /* 0x0000003506357220 */ /* 0x000fe20000400000 */
[----:B-----5:R-:W-:-:S04]  /*1610*/  FFMA R42, R46, R51, R42 ;  /* 0x000000332e2a7223 */ /* 0x020fc8000000002a */
[----:B------:R-:W-:Y:S01]  /*1620*/  FFMA R42, R11, R42, R53 ;  /* 0x0000002a0b2a7223 */ /* 0x000fe20000000035 */
[----:B------:R-:W-:-:S04]  /*1630*/  FMUL R43, R7, R43 ;  /* 0x0000002b072b7220 */ /* 0x000fc80000400000 */
[----:B------:R-:W-:Y:S01]  /*1640*/  FFMA R52, R46, R52, R43 ;  /* 0x000000342e347223 */ /* 0x000fe2000000002b */
[----:B------:R-:W-:-:S04]  /*1650*/  FMUL R50, R7, R36 ;  /* 0x0000002407327220 */ /* 0x000fc80000400000 */
[----:B------:R-:W-:-:S04]  /*1660*/  FFMA R39, R46, R49, R50 ;  /* 0x000000312e277223 */ /* 0x000fc80000000032 */
[----:B------:R-:W-:-:S04]  /*1670*/  FMUL R38, R6, R39 ;  /* 0x0000002706267220 */ /* 0x000fc80000400000 */
[----:B------:R-:W-:-:S04]  /*1680*/  FFMA R38, R11, R52, R38 ;  /* 0x000000340b267223 */ /* 0x000fc80000000026 */
[----:B------:R-:W-:-:S04]  /*1690*/  FMUL R38, R5, R38 ;  /* 0x0000002605267220 */ /* 0x000fc80000400000 */
[----:B------:R-:W-:-:S05]  /*16a0*/  FFMA R37, R9, R42, R38 ;  /* 0x0000002a09257223 */ /* 0x000fca0000000026 */
[----:B------:R2:W-:Y:S01]  /*16b0*/  STG.E desc[UR12][R40.64], R37 ;  /* 0x0000002528007986 */ /* 0x0005e2000c10190c */
[----:B------:R-:W-:Y:S05]  /*16c0*/  BRA.U UP2, `(.L_x_67) ;  /* 0xfffffff5023c7547 */ /* 0x000fea000b83ffff */
.L_x_66:
[----:B------:R-:W-:Y:S05]  /*16d0*/  BRA.U !UP1, `(.L_x_68) ;  /* 0x0000000909487547 */ /* 0x000fea000b800000 */
[----:B------:R-:W-:Y:S02]  /*16e0*/  UISETP.NE.AND UP1, UPT, UR11, 0x1, UPT ;  /* 0x000000010b00788c */ /* 0x000fe4000bf25270 */
[----:B------:R-:W-:-:S04]  /*16f0*/  ULOP3.LUT UR5, UR15, 0x1, URZ, 0xc0, !UPT ;  /* 0x000000010f057892 */ /* 0x000fc8000f8ec0ff */
[----:B------:R-:W-:-:S03]  /*1700*/  UISETP.NE.U32.AND UP2, UPT, UR5, 0x1, UPT ;  /* 0x000000010500788c */ /* 0x000fc6000bf45070 */
[----:B------:R-:W-:Y:S08]  /*1710*/  BRA.U !UP1, `(.L_x_69) ;  /* 0x0000000509747547 */ /* 0x000ff0000b800000 */
[----:B------:R-:W-:Y:S01]  /*1720*/  HFMA2 R49, -RZ, RZ, 0, 2.384185791015625e-07 ;  /* 0x00000004ff317431 */ /* 0x000fe200000001ff */
[----:B------:R-:W-:Y:S01]  /*1730*/  ISETP.GE.AND P0, PT, R2, UR10, PT ;  /* 0x0000000a02007c0c */ /* 0x000fe2000bf06270 */
[----:B------:R-:W-:Y:S01]  /*1740*/  HFMA2 R43, -RZ, RZ, 0, 2.384185791015625e-07 ;  /* 0x00000004ff2b7431 */ /* 0x000fe200000001ff */
[----:B------:R-:W-:Y:S01]  /*1750*/  MOV R47, 0x4 ;  /* 0x00000004002f7802 */ /* 0x000fe20000000f00 */
[----:B------:R-:W0:Y:S01]  /*1760*/  LDCU UR5, c[0x0][0x3c8] ;  /* 0x00007900ff0577ac */ /* 0x000e220008000800 */
[----:B--2---:R-:W-:Y:S02]  /*1770*/  SEL R37, RZ, 0x4, P0 ;  /* 0x00000004ff257807 */ /* 0x004fe40000000000 */
[----:B------:R-:W-:Y:S01]  /*1780*/  MOV R40, 0x4 ;  /* 0x0000000400287802 */ /* 0x000fe20000000f00 */
[----:B------:R-:W-:Y:S01]  /*1790*/  IMAD.WIDE R46, R10, R47, UR8 ;  /* 0x000000080a2e7e25 */ /* 0x000fe2000f8e022f */
[----:B------:R-:W1:Y:S03]  /*17a0*/  LDCU UR11, c[0x0][0x3d0] ;  /* 0x00007a00ff0b77ac */ /* 0x000e660008000800 */
[----:B------:R-:W-:Y:S01]  /*17b0*/  IMAD.WIDE R48, R8, R49, UR8 ;  /* 0x0000000808307e25 */ /* 0x000fe2000f8e0231 */
[----:B------:R-:W-:-:S03]  /*17c0*/  IADD3 R50, P1, PT, R46, R37, RZ ;  /* 0x000000252e327210 */ /* 0x000fc60007f3e0ff */
[----:B------:R-:W-:Y:S01]  /*17d0*/  IMAD.WIDE R42, R44, R43, UR8 ;  /* 0x000000082c2a7e25 */ /* 0x000fe2000f8e022b */
[----:B------:R-:W-:Y:S02]  /*17e0*/  IADD3 R52, P0, PT, R48, R37, RZ ;  /* 0x0000002530347210 */ /* 0x000fe40007f1e0ff */
[----:B------:R-:W-:Y:S01]  /*17f0*/  IADD3.X R51, PT, PT, RZ, R47, RZ, P1, !PT ;  /* 0x0000002fff337210 */ /* 0x000fe20000ffe4ff */
[----:B------:R-:W-:Y:S01]  /*1800*/  IMAD.WIDE R40, R45, R40, UR8 ;  /* 0x000000082d287e25 */ /* 0x000fe2000f8e0228 */
[----:B------:R-:W2:Y:S03]  /*1810*/  LDG.E R47, desc[UR12][R46.64] ;  /* 0x0000000c2e2f7981 */ /* 0x000ea6000c1e1900 */
[----:B------:R-:W-:Y:S01]  /*1820*/  IMAD.X R53, RZ, RZ, R49, P0 ;  /* 0x000000ffff357224 */ /* 0x000fe200000e0631 */
[----:B------:R-:W-:Y:S01]  /*1830*/  IADD3 R38, P0, PT, R42, R37, RZ ;  /* 0x000000252a267210 */ /* 0x000fe20007f1e0ff */
[----:B------:R-:W3:Y:S03]  /*1840*/  LDG.E R50, desc[UR12][R50.64] ;  /* 0x0000000c32327981 */ /* 0x000ee6000c1e1900 */
[----:B------:R-:W-:Y:S01]  /*1850*/  IADD3.X R39, PT, PT, RZ, R43, RZ, P0, !PT ;  /* 0x0000002bff277210 */ /* 0x000fe200007fe4ff */
[----:B------:R4:W5:Y:S01]  /*1860*/  LDG.E R53, desc[UR12][R52.64] ;  /* 0x0000000c34357981 */ /* 0x000962000c1e1900 */
[----:B------:R-:W-:-:S03]  /*1870*/  IADD3 R36, P0, PT, R40, R37, RZ ;  /* 0x0000002528247210 */ /* 0x000fc60007f1e0ff */
[----:B------:R1:W5:Y:S01]  /*1880*/  LDG.E R38, desc[UR12][R38.64] ;  /* 0x0000000c26267981 */ /* 0x000362000c1e1900 */
[----:B------:R-:W-:-:S03]  /*1890*/  IADD3.X R37, PT, PT, RZ, R41, RZ, P0, !PT ;  /* 0x00000029ff257210 */ /* 0x000fc600007fe4ff */
[----:B------:R-:W5:Y:S04]  /*18a0*/  LDG.E R41, desc[UR12][R40.64] ;  /* 0x0000000c28297981 */ /* 0x000f68000c1e1900 */
[----:B------:R-:W5:Y:S04]  /*18b0*/  LDG.E R36, desc[UR12][R36.64] ;  /* 0x0000000c24247981 */ /* 0x000f68000c1e1900 */
[----:B------:R-:W5:Y:S04]  /*18c0*/  LDG.E R43, desc[UR12][R42.64] ;  /* 0x0000000c2a2b7981 */ /* 0x000f68000c1e1900 */
[----:B------:R-:W5:Y:S01]  /*18d0*/  LDG.E R49, desc[UR12][R48.64] ;  /* 0x0000000c30317981 */ /* 0x000f62000c1e1900 */
[----:B----4-:R-:W-:Y:S01]  /*18e0*/  FADD R52, -R7, 1 ;  /* 0x3f80000007347421 */ /* 0x010fe20000000100 */
[----:B0-----:R-:W-:Y:S01]  /*18f0*/  UIMAD.WIDE UR8, UR5, 0x4, UR8 ;  /* 0x00000004050878a5 */ /* 0x001fe2000f8e0208 */
[----:B------:R-:W-:Y:S01]  /*1900*/  ISETP.GE.AND P0, PT, R2, UR10, PT ;  /* 0x0000000a02007c0c */ /* 0x000fe2000bf06270 */
[----:B-1----:R-:W-:-:S02]  /*1910*/  IMAD.MOV.U32 R39, RZ, RZ, 0x4 ;  /* 0x00000004ff277424 */ /* 0x002fc400078e00ff */
[----:B---3--:R-:W-:-:S04]  /*1920*/  FMUL R51, R7, R50 ;  /* 0x0000003207337220 */ /* 0x008fc80000400000 */
[----:B--2---:R-:W-:Y:S01]  /*1930*/  FFMA R51, R52, R47, R51 ;  /* 0x0000002f34337223 */ /* 0x004fe20000000033 */
[----:B------:R-:W-:Y:S02]  /*1940*/  HFMA2 R47, -RZ, RZ, 0, 2.384185791015625e-07 ;  /* 0x00000004ff2f7431 */ /* 0x000fe400000001ff */
[C---:B-----5:R-:W-:Y:S01]  /*1950*/  FMUL R38, R7.reuse, R38 ;  /* 0x0000002607267220 */ /* 0x060fe20000400000 */
[C---:B------:R-:W-:Y:S01]  /*1960*/  FMUL R50, R7.reuse, R53 ;  /* 0x0000003507327220 */ /* 0x040fe20000400000 */
[----:B------:R-:W-:-:S04]  /*1970*/  FMUL R37, R7, R36 ;  /* 0x0000002407257220 */ /* 0x000fc80000400000 */
[C---:B------:R-:W-:Y:S01]  /*1980*/  FFMA R37, R52.reuse, R41, R37 ;  /* 0x0000002934257223 */ /* 0x040fe20000000025 */
[----:B------:R-:W-:-:S03]  /*1990*/  FFMA R38, R52, R43, R38 ;  /* 0x0000002b34267223 */ /* 0x000fc60000000026 */
[----:B------:R-:W-:Y:S01]  /*19a0*/  FMUL R36, R6, R37 ;  /* 0x0000002506247220 */ /* 0x000fe20000400000 */
[----:B------:R-:W-:Y:S01]  /*19b0*/  FFMA R50, R52, R49, R50 ;  /* 0x0000003134327223 */ /* 0x000fe20000000032 */
[----:B------:R-:W-:Y:S01]  /*19c0*/  FMUL R51, R6, R51 ;  /* 0x0000003306337220 */ /* 0x000fe20000400000 */
[----:B------:R-:W-:-:S04]  /*19d0*/  IMAD.WIDE R46, R8, R47, UR8 ;  /* 0x00000008082e7e25 */ /* 0x000fc8000f8e022f */
[C---:B------:R-:W-:Y:S01]  /*19e0*/  FFMA R36, R11.reuse, R38, R36 ;  /* 0x000000260b247223 */ /* 0x040fe20000000024 */
[----:B------:R-:W-:Y:S01]  /*19f0*/  SEL R37, RZ, 0x4, P0 ;  /* 0x00000004ff257807 */ /* 0x000fe20000000000 */
[----:B------:R-:W-:Y:S01]  /*1a00*/  FFMA R50, R11, R50, R51 ;  /* 0x000000320b327223 */ /* 0x000fe20000000033 */
[----:B------:R-:W-:Y:S01]  /*1a10*/  MOV R51, 0x4 ;  /* 0x0000000400337802 */ /* 0x000fe20000000f00 */
[----:B------:R-:W-:Y:S01]  /*1a20*/  FMUL R36, R5, R36 ;  /* 0x0000002405247220 */ /* 0x000fe20000400000 */
[----:B------:R-:W-:Y:S01]  /*1a30*/  HFMA2 R43, -RZ, RZ, 0, 2.384185791015625e-07 ;  /* 0x00000004ff2b7431 */ /* 0x000fe200000001ff */
[----:B------:R-:W-:Y:S01]  /*1a40*/  IADD3 R40, P0, PT, R46, R37, RZ ;  /* 0x000000252e287210 */ /* 0x000fe20007f1e0ff */
[----:B------:R-:W-:-:S04]  /*1a50*/  IMAD.WIDE R38, R4, R39, UR6 ;  /* 0x0000000604267e25 */ /* 0x000fc8000f8e0227 */
[----:B------:R-:W-:Y:S01]  /*1a60*/  FFMA R36, R9, R50, R36 ;  /* 0x0000003209247223 */ /* 0x000fe20000000024 */
[----:B------:R-:W-:Y:S01]  /*1a70*/  IADD3.X R41, PT, PT, RZ, R47, RZ, P0, !PT ;  /* 0x0000002fff297210 */ /* 0x000fe200007fe4ff */
[----:B------:R-:W-:-:S03]  /*1a80*/  IMAD.WIDE R50, R10, R51, UR8 ;  /* 0x000000080a327e25 */ /* 0x000fc6000f8e0233 */
[----:B------:R0:W-:Y:S01]  /*1a90*/  STG.E desc[UR12][R38.64], R36 ;  /* 0x0000002426007986 */ /* 0x0001e2000c10190c */
[----:B------:R-:W-:Y:S01]  /*1aa0*/  IMAD.WIDE R42, R44, R43, UR8 ;  /* 0x000000082c2a7e25 */ /* 0x000fe2000f8e022b */
[----:B------:R-:W-:Y:S02]  /*1ab0*/  IADD3 R48, P0, PT, R50, R37, RZ ;  /* 0x0000002532307210 */ /* 0x000fe40007f1e0ff */
[----:B------:R1:W2:Y:S02]  /*1ac0*/  LDG.E R53, desc[UR12][R40.64] ;  /* 0x0000000c28357981 */ /* 0x0002a4000c1e1900 */
[----:B------:R-:W-:Y:S02]  /*1ad0*/  IADD3.X R49, PT, PT, RZ, R51, RZ, P0, !PT ;  /* 0x00000033ff317210 */ /* 0x000fe400007fe4ff */
[----:B------:R-:W3:Y:S01]  /*1ae0*/  LDG.E R47, desc[UR12][R46.64] ;  /* 0x0000000c2e2f7981 */ /* 0x000ee2000c1e1900 */
[----:B-1----:R-:W-:Y:S01]  /*1af0*/  IMAD.MOV.U32 R40, RZ, RZ, 0x4 ;  /* 0x00000004ff287424 */ /* 0x002fe200078e00ff */
[----:B0-----:R-:W-:-:S02]  /*1b00*/  IADD3 R38, P0, PT, R42, R37, RZ ;  /* 0x000000252a267210 */ /* 0x001fc40007f1e0ff */
[----:B------:R-:W4:Y:S01]  /*1b10*/  LDG.E R48, desc[UR12][R48.64] ;  /* 0x0000000c30307981 */ /* 0x000f22000c1e1900 */
[----:B------:R-:W-:Y:S01]  /*1b20*/  IMAD.WIDE R40, R45, R40, UR8 ;  /* 0x000000082d287e25 */ /* 0x000fe2000f8e0228 */
[----:B------:R-:W-:Y:S02]  /*1b30*/  IADD3.X R39, PT, PT, RZ, R43, RZ, P0, !PT ;  /* 0x0000002bff277210 */ /* 0x000fe400007fe4ff */
[----:B------:R-:W5:Y:S01]  /*1b40*/  LDG.E R51, desc[UR12][R50.64] ;  /* 0x0000000c32337981 */ /* 0x000f62000c1e1900 */
[----:B------:R-:W-:-:S03]  /*1b50*/  IADD3 R36, P0, PT, R40, R37, RZ ;  /* 0x0000002528247210 */ /* 0x000fc60007f1e0ff */
[----:B------:R-:W2:Y:S01]  /*1b60*/  LDG.E R38, desc[UR12][R38.64] ;  /* 0x0000000c26267981 */ /* 0x000ea2000c1e1900 */
[----:B------:R-:W-:-:S03]  /*1b70*/  IADD3.X R37, PT, PT, RZ, R41, RZ, P0, !PT ;  /* 0x00000029ff257210 */ /* 0x000fc600007fe4ff */
[----:B------:R-:W3:Y:S04]  /*1b80*/  LDG.E R43, desc[UR12][R42.64] ;  /* 0x0000000c2a2b7981 */ /* 0x000ee8000c1e1900 */
[----:B------:R0:W3:Y:S04]  /*1b90*/  LDG.E R36, desc[UR12][R36.64] ;  /* 0x0000000c24247981 */ /* 0x0000e8000c1e1900 */
[----:B------:R-:W3:Y:S01]  /*1ba0*/  LDG.E R41, desc[UR12][R40.64] ;  /* 0x0000000c28297981 */ /* 0x000ee2000c1e1900 */
[----:B------:R-:W-:Y:S01]  /*1bb0*/  UIMAD.WIDE UR6, UR11, 0x4, UR6 ;  /* 0x000000040b0678a5 */ /* 0x000fe2000f8e0206 */
[----:B0-----:R-:W-:Y:S01]  /*1bc0*/  MOV R37, 0x4 ;  /* 0x0000000400257802 */ /* 0x001fe20000000f00 */
[----:B------:R-:W-:Y:S01]  /*1bd0*/  UIMAD.WIDE UR8, UR5, 0x4, UR8 ;  /* 0x00000004050878a5 */ /* 0x000fe2000f8e0208 */
[----:B----4-:R-:W-:-:S04]  /*1be0*/  FMUL R48, R7, R48 ;  /* 0x0000003007307220 */ /* 0x010fc80000400000 */
[----:B-----5:R-:W-:Y:S01]  /*1bf0*/  FFMA R51, R52, R51, R48 ;  /* 0x0000003334337223 */ /* 0x020fe20000000030 */
[C---:B--2---:R-:W-:Y:S01]  /*1c00*/  FMUL R50, R7.reuse, R38 ;  /* 0x0000002607327220 */ /* 0x044fe20000400000 */
[----:B---3--:R-:W-:-:S04]  /*1c10*/  FMUL R49, R7, R36 ;  /* 0x0000002407317220 */ /* 0x008fc80000400000 */
[C---:B------:R-:W-:Y:S01]  /*1c20*/  FFMA R49, R52.reuse, R41, R49 ;  /* 0x0000002934317223 */ /* 0x040fe20000000031 */
[----:B------:R-:W-:Y:S01]  /*1c30*/  FMUL R38, R7, R53 ;  /* 0x0000003507267220 */ /* 0x000fe20000400000 */
[----:B------:R-:W-:Y:S02]  /*1c40*/  FFMA R50, R52, R43, R50 ;  /* 0x0000002b34327223 */ /* 0x000fe40000000032 */
[----:B------:R-:W-:Y:S01]  /*1c50*/  FMUL R36, R6, R49 ;  /* 0x0000003106247220 */ /* 0x000fe20000400000 */
[----:B------:R-:W-:Y:S01]  /*1c60*/  FFMA R38, R52, R47, R38 ;  /* 0x0000002f34267223 */ /* 0x000fe20000000026 */
[----:B------:R-:W-:Y:S02]  /*1c70*/  FMUL R51, R6, R51 ;  /* 0x0000003306337220 */ /* 0x000fe40000400000 */
[C---:B------:R-:W-:Y:S02]  /*1c80*/  FFMA R36, R11.reuse, R50, R36 ;  /* 0x000000320b247223 */ /* 0x040fe40000000024 */
[----:B------:R-:W-:-:S02]  /*1c90*/  FFMA R38, R11, R38, R51 ;  /* 0x000000260b267223 */ /* 0x000fc40000000033 */
[----:B------:R-:W-:Y:S01]  /*1ca0*/  FMUL R40, R5, R36 ;  /* 0x0000002405287220 */ /* 0x000fe20000400000 */
[----:B------:R-:W-:-:S04]  /*1cb0*/  IMAD.WIDE R36, R4, R37, UR6 ;  /* 0x0000000604247e25 */ /* 0x000fc8000f8e0225 */
[----:B------:R-:W-:-:S05]  /*1cc0*/  FFMA R39, R9, R38, R40 ;  /* 0x0000002609277223 */ /* 0x000fca0000000028 */
[----:B------:R0:W-:Y:S01]  /*1cd0*/  STG.E desc[UR12][R36.64], R39 ;  /* 0x0000002724007986 */ /* 0x0001e2000c10190c */
[----:B------:R-:W-:-:S12]  /*1ce0*/  UIMAD.WIDE UR6, UR11, 0x4, UR6 ;  /* 0x000000040b0678a5 */ /* 0x000fd8000f8e0206 */
.L_x_69:
[----:B------:R-:W-:Y:S05]  /*1cf0*/  BRA.U UP2, `(.L_x_68) ;  /* 0x0000000102c07547 */ /* 0x000fea000b800000 */
[----:B------:R-:W-:Y:S01]  /*1d00*/  HFMA2 R43, -RZ, RZ, 0, 2.384185791015625e-07 ;  /* 0x00000004ff2b7431 */ /* 0x000fe200000001ff */
[----:B------:R-:W-:Y:S01]  /*1d10*/  ISETP.GE.AND P0, PT, R2, UR10, PT ;  /* 0x0000000a02007c0c */ /* 0x000fe2000bf06270 */
[----:B------:R-:W-:Y:S01]  /*1d20*/  HFMA2 R46, -RZ, RZ, 0, 2.384185791015625e-07 ;  /* 0x00000004ff2e7431 */ /* 0x000fe200000001ff */
[----:B0-----:R-:W-:Y:S01]  /*1d30*/  MOV R39, 0x4 ;  /* 0x0000000400277802 */ /* 0x001fe20000000f00 */
[----:B------:R-:W0:Y:S01]  /*1d40*/  LDCU UR5, c[0x0][0x3c8] ;  /* 0x00007900ff0577ac */ /* 0x000e220008000800 */
[----:B------:R-:W-:Y:S02]  /*1d50*/  SEL R51, RZ, 0x4, P0 ;  /* 0x00000004ff337807 */ /* 0x000fe40000000000 */
[----:B------:R-:W-:Y:S01]  /*1d60*/  MOV R53, 0x4 ;  /* 0x0000000400357802 */ /* 0x000fe20000000f00 */
[----:B------:R-:W-:Y:S01]  /*1d70*/  IMAD.WIDE R38, R44, R39, UR8 ;  /* 0x000000082c267e25 */ /* 0x000fe2000f8e0227 */
[----:B------:R-:W1:Y:S03]  /*1d80*/  LDCU UR11, c[0x0][0x3d0] ;  /* 0x00007a00ff0b77ac */ /* 0x000e660008000800 */
[----:B------:R-:W-:Y:S01]  /*1d90*/  IMAD.WIDE R42, R10, R43, UR8 ;  /* 0x000000080a2a7e25 */ /* 0x000fe2000f8e022b */
[----:B------:R-:W-:-:S02]  /*1da0*/  IADD3 R36, P1, PT, R38, R51, RZ ;  /* 0x0000003326247210 */ /* 0x000fc40007f3e0ff */
[----:B------:R-:W3:Y:S01]  /*1db0*/  LDG.E R38, desc[UR12][R38.64] ;  /* 0x0000000c26267981 */ /* 0x000ee2000c1e1900 */
[----:B------:R-:W-:Y:S01]  /*1dc0*/  IMAD.WIDE R46, R45, R46, UR8 ;  /* 0x000000082d2e7e25 */ /* 0x000fe2000f8e022e */
[----:B--2---:R-:W-:-:S03]  /*1dd0*/  IADD3 R40, P0, PT, R42, R51, RZ ;  /* 0x000000332a287210 */ /* 0x004fc60007f1e0ff */
[----:B------:R-:W-:Y:S01]  /*1de0*/  IMAD.WIDE R52, R8, R53, UR8 ;  /* 0x0000000808347e25 */ /* 0x000fe2000f8e0235 */
[----:B------:R-:W-:Y:S01]  /*1df0*/  IADD3.X R37, PT, PT, RZ, R39, RZ, P1, !PT ;  /* 0x00000027ff257210 */ /* 0x000fe20000ffe4ff */
[----:B------:R-:W2:Y:S02]  /*1e00*/  LDG.E R42, desc[UR12][R42.64] ;  /* 0x0000000c2a2a7981 */ /* 0x000ea4000c1e1900 */
[----:B------:R-:W-:Y:S01]  /*1e10*/  IMAD.X R41, RZ, RZ, R43, P0 ;  /* 0x000000ffff297224 */ /* 0x000fe200000e062b */
[----:B------:R-:W-:Y:S01]  /*1e20*/  IADD3 R48, P0, PT, R46, R51, RZ ;  /* 0x000000332e307210 */ /* 0x000fe20007f1e0ff */
[----:B------:R4:W5:Y:S03]  /*1e30*/  LDG.E R36, desc[UR12][R36.64] ;  /* 0x0000000c24247981 */ /* 0x000966000c1e1900 */
[----:B------:R-:W-:Y:S01]  /*1e40*/  IADD3.X R49, PT, PT, RZ, R47, RZ, P0, !PT ;  /* 0x0000002fff317210 */ /* 0x000fe200007fe4ff */
[----:B------:R-:W3:Y:S01]  /*1e50*/  LDG.E R40, desc[UR12][R40.64] ;  /* 0x0000000c28287981 */ /* 0x000ee2000c1e1900 */
[----:B------:R-:W-:-:S03]  /*1e60*/  IADD3 R50, P0, PT, R52, R51, RZ ;  /* 0x0000003334327210 */ /* 0x000fc60007f1e0ff */
[----:B------:R-:W2:Y:S01]  /*1e70*/  LDG.E R48, desc[UR12][R48.64] ;  /* 0x0000000c30307981 */ /* 0x000ea2000c1e1900 */
[----:B------:R-:W-:-:S03]  /*1e80*/  IADD3.X R51, PT, PT, RZ, R53, RZ, P0, !PT ;  /* 0x00000035ff337210 */ /* 0x000fc600007fe4ff */
[----:B------:R5:W2:Y:S04]  /*1e90*/  LDG.E R46, desc[UR12][R46.64] ;  /* 0x0000000c2e2e7981 */ /* 0x000aa8000c1e1900 */
[----:B------:R-:W2:Y:S04]  /*1ea0*/  LDG.E R50, desc[UR12][R50.64] ;  /* 0x0000000c32327981 */ /* 0x000ea8000c1e1900 */
[----:B------:R-:W2:Y:S01]  /*1eb0*/  LDG.E R52, desc[UR12][R52.64] ;  /* 0x0000000c34347981 */ /* 0x000ea2000c1e1900 */
[C---:B----4-:R-:W-:Y:S01]  /*1ec0*/  FADD R37, -R7.reuse, 1 ;  /* 0x3f80000007257421 */ /* 0x050fe20000000100 */
[----:B0-----:R-:W-:Y:S01]  /*1ed0*/  UIMAD.WIDE UR8, UR5, 0x4, UR8 ;  /* 0x00000004050878a5 */ /* 0x001fe2000f8e0208 */
[C---:B-----5:R-:W-:Y:S01]  /*1ee0*/  FMUL R47, R7.reuse, R36 ;  /* 0x00000024072f7220 */ /* 0x060fe20000400000 */
[C---:B---3--:R-:W-:Y:S01]  /*1ef0*/  FMUL R41, R7.reuse, R40 ;  /* 0x0000002807297220 */ /* 0x048fe20000400000 */
[----:B--2---:R-:W-:-:S04]  /*1f00*/  FMUL R43, R7, R48 ;  /* 0x00000030072b7220 */ /* 0x004fc80000400000 */
[C---:B------:R-:W-:Y:S01]  /*1f10*/  FFMA R46, R37.reuse, R46, R43 ;  /* 0x0000002e252e7223 */ /* 0x040fe2000000002b */
[C---:B------:R-:W-:Y:S01]  /*1f20*/  FFMA R43, R37.reuse, R42, R41 ;  /* 0x0000002a252b7223 */ /* 0x040fe20000000029 */
[----:B------:R-:W-:Y:S01]  /*1f30*/  FFMA R40, R37, R38, R47 ;  /* 0x0000002625287223 */ /* 0x000fe2000000002f */
[----:B------:R-:W-:Y:S01]  /*1f40*/  FMUL R41, R7, R50 ;  /* 0x0000003207297220 */ /* 0x000fe20000400000 */
[C---:B------:R-:W-:Y:S01]  /*1f50*/  FMUL R46, R6.reuse, R46 ;  /* 0x0000002e062e7220 */ /* 0x040fe20000400000 */
[----:B------:R-:W-:Y:S02]  /*1f60*/  FMUL R43, R6, R43 ;  /* 0x0000002b062b7220 */ /* 0x000fe40000400000 */
[----:B------:R-:W-:Y:S01]  /*1f70*/  FFMA R36, R37, R52, R41 ;  /* 0x0000003425247223 */ /* 0x000fe20000000029 */
[C---:B------:R-:W-:Y:S01]  /*1f80*/  FFMA R40, R11.reuse, R40, R46 ;  /* 0x000000280b287223 */ /* 0x040fe2000000002e */
[----:B------:R-:W-:Y:S02]  /*1f90*/  IMAD.MOV.U32 R37, RZ, RZ, 0x4 ;  /* 0x00000004ff257424 */ /* 0x000fe400078e00ff */
[----:B------:R-:W-:Y:S01]  /*1fa0*/  FFMA R36, R11, R36, R43 ;  /* 0x000000240b247223 */ /* 0x000fe2000000002b */
[----:B------:R-:W-:-:S04]  /*1fb0*/  FMUL R40, R5, R40 ;  /* 0x0000002805287220 */ /* 0x000fc80000400000 */
[----:B------:R-:W-:Y:S01]  /*1fc0*/  FFMA R39, R9, R36, R40 ;  /* 0x0000002409277223 */ /* 0x000fe20000000028 */
[----:B------:R-:W-:-:S05]  /*1fd0*/  IMAD.WIDE R36, R4, R37, UR6 ;  /* 0x0000000604247e25 */ /* 0x000fca000f8e0225 */
[----:B------:R3:W-:Y:S01]  /*1fe0*/  STG.E desc[UR12][R36.64], R39 ;  /* 0x0000002724007986 */ /* 0x0007e2000c10190c */
[----:B-1----:R-:W-:-:S12]  /*1ff0*/  UIMAD.WIDE UR6, UR11, 0x4, UR6 ;  /* 0x000000040b0678a5 */ /* 0x002fd8000f8e0206 */
.L_x_68:
[----:B------:R-:W-:Y:S05]  /*2000*/  BRA.U UP0, `(.L_x_70) ;  /* 0xffffffe900c47547 */ /* 0x000fea000b83ffff */
[----:B------:R-:W1:Y:S01]  /*2010*/  LDCU UR5, c[0x0][0x360] ;  /* 0x00006c00ff0577ac */ /* 0x000e620008000800 */
[----:B------:R-:W1:Y:S01]  /*2020*/  LDC R2, c[0x0][0x370] ;  /* 0x0000dc00ff027b82 */ /* 0x000e620000000800 */
[----:B------:R-:W4:Y:S01]  /*2030*/  LDCU UR4, c[0x0][0x380] ;  /* 0x00007000ff0477ac */ /* 0x000f220008000800 */
[----:B------:R-:W5:Y:S01]  /*2040*/  LDCU UR6, c[0x0][0x380] ;  /* 0x00007000ff0677ac */ /* 0x000f620008000800 */
[----:B----4-:R-:W-:Y:S01]  /*2050*/  USHF.R.S32.HI UR4, URZ, 0x1f, UR4 ;  /* 0x0000001fff047899 */ /* 0x010fe20008011404 */
[----:B-1----:R-:W-:-:S05]  /*2060*/  IMAD R5, R2, UR5, RZ ;  /* 0x0000000502057c24 */ /* 0x002fca000f8e02ff */
[----:B------:R-:W-:-:S04]  /*2070*/  IADD3 R0, P0, PT, R5, R0, RZ ;  /* 0x0000000005007210 */ /* 0x000fc80007f1e0ff */
[----:B------:R-:W-:Y:S02]  /*2080*/  IADD3.X R3, PT, PT, RZ, R3, RZ, P0, !PT ;  /* 0x00000003ff037210 */ /* 0x000fe400007fe4ff */
[----:B-----5:R-:W-:-:S04]  /*2090*/  ISETP.GE.U32.AND P0, PT, R0, UR6, PT ;  /* 0x0000000600007c0c */ /* 0x020fc8000bf06070 */
[----:B------:R-:W-:-:S13]  /*20a0*/  ISETP.GE.U32.AND.EX P0, PT, R3, UR4, PT, P0 ;  /* 0x0000000403007c0c */ /* 0x000fda000bf06100 */
[----:B------:R-:W-:Y:S05]  /*20b0*/  @!P0 BRA `(.L_x_71) ;  /* 0xffffffe000188947 */ /* 0x000fea000383ffff */
[----:B------:R-:W-:Y:S05]  /*20c0*/  EXIT ;  /* 0x000000000000794d */ /* 0x000fea0003800000 */
        .weak           $__internal_6_$__cuda_sm20_div_u64
        .type           $__internal_6_$__cuda_sm20_div_u64,@function
        .size           $__internal_6_$__cuda_sm20_div_u64,(.L_x_96 - $__internal_6_$__cuda_sm20_div_u64)
$__internal_6_$__cuda_sm20_div_u64:
[----:B------:R-:W-:Y:S02]  /*20d0*/  MOV R14, R8 ;  /* 0x00000008000e7202 */ /* 0x000fe40000000f00 */
[----:B------:R-:W-:-:S04]  /*20e0*/  MOV R15, R5 ;  /* 0x00000005000f7202 */ /* 0x000fc80000000f00 */
        /* <DEDUP_REMOVED lines=29> */
[----:B------:R-:W-:Y:S01]  /*22c0*/  HFMA2 R11, -RZ, RZ, 0, 0 ;  /* 0x00000000ff0b7431 */ /* 0x000fe200000001ff */
        /* <DEDUP_REMOVED lines=14> */
[----:B------:R-:W-:-:S05]  /*23b0*/  IMAD R10, R15, R8, R11 ;  /* 0x000000080f0a7224 */ /* 0x000fca00078e020b */
        /* <DEDUP_REMOVED lines=12> */
[----:B------:R-:W-:Y:S02]  /*2480*/  ISETP.GE.U32.AND.EX P0, PT, R14, R5, PT, P0 ;  /* 0x000000050e00720c */ /* 0x000fe40003f06100 */
[----:B------:R-:W-:Y:S02]  /*2490*/  ISETP.NE.U32.AND P1, PT, R8, RZ, PT ;  /* 0x000000ff0800720c */ /* 0x000fe40003f25070 */
[----:B------:R-:W-:Y:S02]  /*24a0*/  IADD3.X R9, PT, PT, RZ, R12, RZ, P2, !PT ;  /* 0x0000000cff097210 */ /* 0x000fe400017fe4ff */
[----:B------:R-:W-:Y:S02]  /*24b0*/  SEL R8, R7, R10, P0 ;  /* 0x0000000a07087207 */ /* 0x000fe40000000000 */
[----:B------:R-:W-:Y:S02]  /*24c0*/  MOV R7, 0x0 ;  /* 0x0000000000077802 */ /* 0x000fe40000000f00 */
[----:B------:R-:W-:-:S02]  /*24d0*/  ISETP.NE.AND.EX P1, PT, R5, RZ, PT, P1 ;  /* 0x000000ff0500720c */ /* 0x000fc40003f25310 */
[----:B------:R-:W-:Y:S02]  /*24e0*/  SEL R5, R9, R12, P0 ;  /* 0x0000000c09057207 */ /* 0x000fe40000000000 */
[----:B------:R-:W-:Y:S02]  /*24f0*/  SEL R8, R8, 0xffffffff, P1 ;  /* 0xffffffff08087807 */ /* 0x000fe40000800000 */
[----:B------:R-:W-:Y:S01]  /*2500*/  SEL R5, R5, 0xffffffff, P1 ;  /* 0xffffffff05057807 */ /* 0x000fe20000800000 */
[----:B------:R-:W-:Y:S06]  /*2510*/  RET.REL.NODEC R6 `(UpsampleTrilinear3DKernel) ;  /* 0xffffffd806b87950 */ /* 0x000fec0003c3ffff */
.L_x_72:
        /* <DEDUP_REMOVED lines=14> */
.L_x_96:


//--------------------- .text.downscale3d         --------------------------
	.section	.text.downscale3d,"ax",@progbits
	.align	128
        .global         downscale3d
        .type           downscale3d,@function
        .size           downscale3d,(.L_x_102 - downscale3d)
        .other          downscale3d,@"STO_CUDA_ENTRY STV_DEFAULT"
downscale3d:
.text.downscale3d:
[----:B------:R-:W-:Y:S01]  /*0000*/  LDC R1, c[0x0][0x37c] ;  /* 0x0000df00ff017b82 */ /* 0x000fe20000000800 */
[----:B------:R-:W0:Y:S01]  /*0010*/  S2R R5, SR_TID.X ;  /* 0x0000000000057919 */ /* 0x000e220000002100 */
[----:B------:R-:W1:Y:S06]  /*0020*/  LDCU UR4, c[0x0][0x360] ;  /* 0x00006c00ff0477ac */ /* 0x000e6c0008000800 */
[----:B------:R-:W2:Y:S01]  /*0030*/  S2UR UR5, SR_CTAID.X ;  /* 0x00000000000579c3 */ /* 0x000ea20000002500 */
[----:B------:R-:W0:Y:S01]  /*0040*/  S2R R4, SR_TID.Y ;  /* 0x0000000000047919 */ /* 0x000e220000002200 */
[----:B------:R-:W3:Y:S01]  /*0050*/  LDCU UR6, c[0x0][0x364] ;  /* 0x00006c80ff0677ac */ /* 0x000ee20008000800 */
[----:B------:R-:W2:Y:S05]  /*0060*/  S2R R7, SR_CTAID.Y ;  /* 0x0000000000077919 */ /* 0x000eaa0000002600 */
[----:B------:R-:W3:Y:S08]  /*0070*/  LDC R0, c[0x0][0x370] ;  /* 0x0000dc00ff007b82 */ /* 0x000ef00000000800 */
[----:B------:R-:W4:Y:S01]  /*0080*/  LDC.64 R2, c[0x0][0x390] ;  /* 0x0000e400ff027b82 */ /* 0x000f220000000a00 */
[----:B---3--:R-:W-:Y:S01]  /*0090*/  IMAD R0, R0, UR6, RZ ;  /* 0x0000000600007c24 */ /* 0x008fe2000f8e02ff */
[----:B0-----:R-:W-:-:S03]  /*00a0*/  IADD3 R5, PT, PT, R5, R4, RZ ;  /* 0x0000000405057210 */ /* 0x001fc60007ffe0ff */
[----:B--2---:R-:W-:Y:S01]  /*00b0*/  IMAD R0, R0, R7, UR5 ;  /* 0x0000000500007e24 */ /* 0x004fe2000f8e0207 */
[----:B----4-:R-:W-:-:S03]  /*00c0*/  ISETP.GE.AND P0, PT, R3, 0x1, PT ;  /* 0x000000010300780c */ /* 0x010fc60003f06270 */
[----:B-1----:R-:W-:-:S05]  /*00d0*/  IMAD R5, R0, UR4, R5 ;  /* 0x0000000400057c24 */ /* 0x002fca000f8e0205 */
[----:B------:R-:W-:-:S13]  /*00e0*/  ISETP.GE.OR P0, PT, R5, R2, !P0 ;  /* 0x000000020500720c */ /* 0x000fda0004706670 */
[----:B------:R-:W-:Y:S05]  /*00f0*/  @P0 EXIT ;  /* 0x000000000000094d */ /* 0x000fea0003800000 */
[----:B------:R-:W0:Y:S01]  /*0100*/  LDC.64 R24, c[0x0][0x380] ;  /* 0x0000e000ff187b82 */ /* 0x000e220000000a00 */
[----:B------:R-:W1:Y:S07]  /*0110*/  LDCU.64 UR10, c[0x0][0x358] ;  /* 0x00006b00ff0a77ac */ /* 0x000e6e0008000a00 */
[----:B------:R-:W2:Y:S08]  /*0120*/  LDC R4, c[0x0][0x3a4] ;  /* 0x0000e900ff047b82 */ /* 0x000eb00000000800 */
[----:B------:R-:W3:Y:S01]  /*0130*/  LDC R0, c[0x0][0x3a0] ;  /* 0x0000e800ff007b82 */ /* 0x000ee20000000800 */
[----:B0-----:R-:W-:-:S05]  /*0140*/  IMAD.WIDE R24, R5, 0x4, R24 ;  /* 0x0000000405187825 */ /* 0x001fca00078e0218 */
[----:B-1----:R0:W5:Y:S01]  /*0150*/  LDG.E R29, desc[UR10][R24.64] ;  /* 0x0000000a181d7981 */ /* 0x002162000c1e1900 */
[----:B------:R-:W-:Y:S01]  /*0160*/  IABS R10, R5 ;  /* 0x00000005000a7213 */ /* 0x000fe20000000000 */
[----:B------:R-:W-:Y:S01]  /*0170*/  UMOV UR4, URZ ;  /* 0x000000ff00047c82 */ /* 0x000fe20008000000 */
[----:B--2---:R-:W-:-:S04]  /*0180*/  IABS R9, R4 ;  /* 0x0000000400097213 */ /* 0x004fc80000000000 */
[----:B------:R-:W1:Y:S08]  /*0190*/  I2F.RP R2, R9 ;  /* 0x0000000900027306 */ /* 0x000e700000209400 */
[----:B-1----:R-:W1:Y:S02]  /*01a0*/  MUFU.RCP R2, R2 ;  /* 0x0000000200027308 */ /* 0x002e640000001000 */
[----:B-1----:R-:W-:-:S06]  /*01b0*/  IADD3 R6, PT, PT, R2, 0xffffffe, RZ ;  /* 0x0ffffffe02067810 */ /* 0x002fcc0007ffe0ff */
[----:B------:R1:W2:Y:S02]  /*01c0*/  F2I.FTZ.U32.TRUNC.NTZ R7, R6 ;  /* 0x0000000600077305 */ /* 0x0002a4000021f000 */
[----:B-1----:R-:W-:Y:S01]  /*01d0*/  HFMA2 R6, -RZ, RZ, 0, 0 ;  /* 0x00000000ff067431 */ /* 0x002fe200000001ff */
[----:B--2---:R-:W-:-:S05]  /*01e0*/  IADD3 R8, PT, PT, RZ, -R7, RZ ;  /* 0x80000007ff087210 */ /* 0x004fca0007ffe0ff */
[----:B------:R-:W-:Y:S01]  /*01f0*/  IMAD R11, R8, R9, RZ ;  /* 0x00000009080b7224 */ /* 0x000fe200078e02ff */
[----:B---3--:R-:W-:-:S03]  /*0200*/  IABS R8, R0 ;  /* 0x0000000000087213 */ /* 0x008fc60000000000 */
[----:B------:R-:W-:Y:S01]  /*0210*/  IMAD.HI.U32 R7, R7, R11, R6 ;  /* 0x0000000b07077227 */ /* 0x000fe200078e0006 */
[----:B------:R-:W-:-:S04]  /*0220*/  MOV R11, R8 ;  /* 0x00000008000b7202 */ /* 0x000fc80000000f00 */
[----:B------:R-:W1:Y:S01]  /*0230*/  I2F.RP R8, R11 ;  /* 0x0000000b00087306 */ /* 0x000e620000209400 */
[----:B------:R-:W-:-:S05]  /*0240*/  IMAD.HI.U32 R2, R7, R10, RZ ;  /* 0x0000000a07027227 */ /* 0x000fca00078e00ff */
[----:B------:R-:W-:-:S05]  /*0250*/  IADD3 R6, PT, PT, -R2, RZ, RZ ;  /* 0x000000ff02067210 */ /* 0x000fca0007ffe1ff */
[C---:B------:R-:W-:Y:S01]  /*0260*/  IMAD R6, R9.reuse, R6, R10 ;  /* 0x0000000609067224 */ /* 0x040fe200078e020a */
[----:B-1----:R-:W1:Y:S04]  /*0270*/  MUFU.RCP R8, R8 ;  /* 0x0000000800087308 */ /* 0x002e680000001000 */
[----:B------:R-:W-:-:S13]  /*0280*/  ISETP.GT.U32.AND P2, PT, R9, R6, PT ;  /* 0x000000060900720c */ /* 0x000fda0003f44070 */
[-C--:B------:R-:W-:Y:S02]  /*0290*/  @!P2 IADD3 R6, PT, PT, R6, -R9.reuse, RZ ;  /* 0x800000090606a210 */ /* 0x080fe40007ffe0ff */
[----:B------:R-:W-:Y:S02]  /*02a0*/  @!P2 IADD3 R2, PT, PT, R2, 0x1, RZ ;  /* 0x000000010202a810 */ /* 0x000fe40007ffe0ff */
[----:B-1----:R-:W-:Y:S02]  /*02b0*/  IADD3 R7, PT, PT, R8, 0xffffffe, RZ ;  /* 0x0ffffffe08077810 */ /* 0x002fe40007ffe0ff */
[----:B------:R-:W-:Y:S02]  /*02c0*/  ISETP.GE.U32.AND P0, PT, R6, R9, PT ;  /* 0x000000090600720c */ /* 0x000fe40003f06070 */
[----:B------:R-:W-:Y:S02]  /*02d0*/  LOP3.LUT R6, R5, R4, RZ, 0x3c, !PT ;  /* 0x0000000405067212 */ /* 0x000fe400078e3cff */
[----:B------:R-:W1:Y:S01]  /*02e0*/  F2I.FTZ.U32.TRUNC.NTZ R7, R7 ;  /* 0x0000000700077305 */ /* 0x000e62000021f000 */
[----:B------:R-:W-:-:S02]  /*02f0*/  ISETP.NE.AND P2, PT, R4, RZ, PT ;  /* 0x000000ff0400720c */ /* 0x000fc40003f45270 */
[----:B------:R-:W-:Y:S01]  /*0300*/  ISETP.GE.AND P1, PT, R6, RZ, PT ;  /* 0x000000ff0600720c */ /* 0x000fe20003f26270 */
[----:B------:R-:W-:-:S05]  /*0310*/  HFMA2 R6, -RZ, RZ, 0, 0 ;  /* 0x00000000ff067431 */ /* 0x000fca00000001ff */
[----:B------:R-:W-:-:S04]  /*0320*/  @P0 IADD3 R2, PT, PT, R2, 0x1, RZ ;  /* 0x0000000102020810 */ /* 0x000fc80007ffe0ff */
[----:B------:R-:W-:Y:S02]  /*0330*/  MOV R13, R2 ;  /* 0x00000002000d7202 */ /* 0x000fe40000000f00 */
[----:B-1----:R-:W-:Y:S02]  /*0340*/  IADD3 R2, PT, PT, RZ, -R7, RZ ;  /* 0x80000007ff027210 */ /* 0x002fe40007ffe0ff */
[----:B------:R-:W-:Y:S02]  /*0350*/  @!P1 IADD3 R13, PT, PT, -R13, RZ, RZ ;  /* 0x000000ff0d0d9210 */ /* 0x000fe40007ffe1ff */
[----:B------:R-:W-:Y:S01]  /*0360*/  @!P2 LOP3.LUT R13, RZ, R4, RZ, 0x33, !PT ;  /* 0x00000004ff0da212 */ /* 0x000fe200078e33ff */
[----:B------:R-:W-:-:S03]  /*0370*/  IMAD R9, R2, R11, RZ ;  /* 0x0000000b02097224 */ /* 0x000fc600078e02ff */
[----:B------:R-:W-:Y:S01]  /*0380*/  IABS R2, R13 ;  /* 0x0000000d00027213 */ /* 0x000fe20000000000 */
[----:B------:R-:W-:-:S03]  /*0390*/  IMAD.HI.U32 R6, R7, R9, R6 ;  /* 0x0000000907067227 */ /* 0x000fc600078e0006 */
[----:B------:R-:W-:-:S05]  /*03a0*/  MOV R7, R2 ;  /* 0x0000000200077202 */ /* 0x000fca0000000f00 */
[----:B------:R-:W-:-:S05]  /*03b0*/  IMAD.HI.U32 R2, R6, R7, RZ ;  /* 0x0000000706027227 */ /* 0x000fca00078e00ff */
[----:B------:R-:W-:-:S05]  /*03c0*/  IADD3 R6, PT, PT, -R2, RZ, RZ ;  /* 0x000000ff02067210 */ /* 0x000fca0007ffe1ff */
[----:B------:R-:W-:-:S05]  /*03d0*/  IMAD R6, R11, R6, R7 ;  /* 0x000000060b067224 */ /* 0x000fca00078e0207 */
[----:B------:R-:W-:-:S13]  /*03e0*/  ISETP.GT.U32.AND P2, PT, R11, R6, PT ;  /* 0x000000060b00720c */ /* 0x000fda0003f44070 */
[-C--:B------:R-:W-:Y:S02]  /*03f0*/  @!P2 IADD3 R6, PT, PT, R6, -R11.reuse, RZ ;  /* 0x8000000b0606a210 */ /* 0x080fe40007ffe0ff */
[----:B------:R-:W-:Y:S02]  /*0400*/  @!P2 IADD3 R2, PT, PT, R2, 0x1, RZ ;  /* 0x000000010202a810 */ /* 0x000fe40007ffe0ff */
[----:B------:R-:W-:Y:S02]  /*0410*/  ISETP.GE.U32.AND P0, PT, R6, R11, PT ;  /* 0x0000000b0600720c */ /* 0x000fe40003f06070 */
[----:B------:R-:W-:Y:S02]  /*0420*/  LOP3.LUT R6, R13, R0, RZ, 0x3c, !PT ;  /* 0x000000000d067212 */ /* 0x000fe400078e3cff */
[----:B------:R-:W-:Y:S02]  /*0430*/  ISETP.NE.AND P2, PT, R0, RZ, PT ;  /* 0x000000ff0000720c */ /* 0x000fe40003f45270 */
[----:B------:R-:W-:-:S02]  /*0440*/  ISETP.GE.AND P1, PT, R6, RZ, PT ;  /* 0x000000ff0600720c */ /* 0x000fc40003f26270 */
[C---:B------:R-:W-:Y:S01]  /*0450*/  IADD3 R6, PT, PT, R3.reuse, -0x1, RZ ;  /* 0xffffffff03067810 */ /* 0x040fe20007ffe0ff */
[----:B------:R-:W-:-:S04]  /*0460*/  IMAD R3, R3, R4, RZ ;  /* 0x0000000403037224 */ /* 0x000fc800078e02ff */
[----:B------:R-:W-:Y:S02]  /*0470*/  @P0 IADD3 R2, PT, PT, R2, 0x1, RZ ;  /* 0x0000000102020810 */ /* 0x000fe40007ffe0ff */
[----:B------:R-:W-:Y:S02]  /*0480*/  ISETP.GE.U32.AND P0, PT, R6, 0xf, PT ;  /* 0x0000000f0600780c */ /* 0x000fe40003f06070 */
[----:B------:R-:W-:Y:S02]  /*0490*/  IADD3 R6, PT, PT, -R13, RZ, RZ ;  /* 0x000000ff0d067210 */ /* 0x000fe40007ffe1ff */
[----:B------:R-:W-:Y:S02]  /*04a0*/  @!P1 IADD3 R2, PT, PT, -R2, RZ, RZ ;  /* 0x000000ff02029210 */ /* 0x000fe40007ffe1ff */
[----:B------:R-:W-:Y:S01]  /*04b0*/  @!P2 LOP3.LUT R2, RZ, R0, RZ, 0x33, !PT ;  /* 0x00000000ff02a212 */ /* 0x000fe200078e33ff */
[----:B------:R-:W-:-:S03]  /*04c0*/  IMAD R4, R4, R6, R5 ;  /* 0x0000000604047224 */ /* 0x000fc600078e0205 */
[----:B------:R-:W-:-:S05]  /*04d0*/  IADD3 R7, PT, PT, -R2, RZ, RZ ;  /* 0x000000ff02077210 */ /* 0x000fca0007ffe1ff */
[----:B0-----:R-:W-:-:S07]  /*04e0*/  IMAD R5, R0, R7, R13 ;  /* 0x0000000700057224 */ /* 0x001fce00078e020d */
.L_x_79:
[----:B0-----:R-:W0:Y:S01]  /*04f0*/  LDC R7, c[0x0][0x394] ;  /* 0x0000e500ff077b82 */ /* 0x001e220000000800 */
[----:B------:R-:W1:Y:S01]  /*0500*/  LDCU UR5, c[0x0][0x3a0] ;  /* 0x00007400ff0577ac */ /* 0x000e620008000800 */
[----:B0-----:R-:W-:Y:S01]  /*0510*/  IMAD R0, R2, R7, UR4 ;  /* 0x0000000402007e24 */ /* 0x001fe2000f8e0207 */
[----:B------:R-:W-:-:S03]  /*0520*/  UIADD3 UR4, UPT, UPT, UR4, 0x1, URZ ;  /* 0x0000000104047890 */ /* 0x000fc6000fffe0ff */
[----:B-1----:R-:W-:Y:S01]  /*0530*/  IMAD R0, R0, UR5, R5 ;  /* 0x0000000500007c24 */ /* 0x002fe2000f8e0205 */
[----:B------:R-:W-:Y:S02]  /*0540*/  UMOV UR5, URZ ;  /* 0x000000ff00057c82 */ /* 0x000fe40008000000 */
[----:B------:R-:W-:Y:S01]  /*0550*/  ISETP.NE.AND P2, PT, R7, UR4, PT ;  /* 0x0000000407007c0c */ /* 0x000fe2000bf45270 */
[----:B------:R-:W-:Y:S02]  /*0560*/  IMAD R6, R0, R7, RZ ;  /* 0x0000000700067224 */ /* 0x000fe400078e02ff */
[----:B--234-:R-:W-:-:S10]  /*0570*/  IMAD R7, R3, R0, R4 ;  /* 0x0000000003077224 */ /* 0x01cfd400078e0204 */
.L_x_78:
[----:B------:R-:W-:Y:S01]  /*0580*/  HFMA2 R8, -RZ, RZ, 0, 0 ;  /* 0x00000000ff087431 */ /* 0x000fe200000001ff */
[----:B0-234-:R-:W-:Y:S06]  /*0590*/  @!P0 BRA `(.L_x_73) ;  /* 0x00000008001c8947 */ /* 0x01dfec0003800000 */
[----:B------:R-:W0:Y:S01]  /*05a0*/  LDC R8, c[0x0][0x3a4] ;  /* 0x0000e900ff087b82 */ /* 0x000e220000000800 */
[----:B------:R-:W1:Y:S01]  /*05b0*/  LDCU UR6, c[0x0][0x3a4] ;  /* 0x00007480ff0677ac */ /* 0x000e620008000800 */
[C---:B------:R-:W-:Y:S02]  /*05c0*/  IADD3 R17, PT, PT, R6.reuse, 0x9, RZ ;  /* 0x0000000906117810 */ /* 0x040fe40007ffe0ff */
[C---:B------:R-:W-:Y:S02]  /*05d0*/  IADD3 R19, PT, PT, R6.reuse, 0xe, RZ ;  /* 0x0000000e06137810 */ /* 0x040fe40007ffe0ff */
[C---:B------:R-:W-:Y:S02]  /*05e0*/  IADD3 R21, PT, PT, R6.reuse, 0xf, RZ ;  /* 0x0000000f06157810 */ /* 0x040fe40007ffe0ff */
[----:B------:R-:W2:Y:S01]  /*05f0*/  LDC R0, c[0x0][0x394] ;  /* 0x0000e500ff007b82 */ /* 0x000ea20000000800 */
[C---:B------:R-:W-:Y:S02]  /*0600*/  IADD3 R11, PT, PT, R6.reuse, 0x8, RZ ;  /* 0x00000008060b7810 */ /* 0x040fe40007ffe0ff */
[----:B------:R-:W-:-:S02]  /*0610*/  IADD3 R31, PT, PT, R6, 0x4, RZ ;  /* 0x00000004061f7810 */ /* 0x000fc40007ffe0ff */
[C---:B------:R-:W-:Y:S02]  /*0620*/  IADD3 R33, PT, PT, R6.reuse, 0x5, RZ ;  /* 0x0000000506217810 */ /* 0x040fe40007ffe0ff */
[C---:B------:R-:W-:Y:S02]  /*0630*/  IADD3 R35, PT, PT, R6.reuse, 0x6, RZ ;  /* 0x0000000606237810 */ /* 0x040fe40007ffe0ff */
[C---:B------:R-:W-:Y:S02]  /*0640*/  IADD3 R37, PT, PT, R6.reuse, 0x7, RZ ;  /* 0x0000000706257810 */ /* 0x040fe40007ffe0ff */
[C---:B------:R-:W-:Y:S02]  /*0650*/  IADD3 R23, PT, PT, R6.reuse, 0x2, RZ ;  /* 0x0000000206177810 */ /* 0x040fe40007ffe0ff */
[C---:B------:R-:W-:Y:S02]  /*0660*/  IADD3 R27, PT, PT, R6.reuse, 0x3, RZ ;  /* 0x00000003061b7810 */ /* 0x040fe40007ffe0ff */
[C---:B------:R-:W-:Y:S01]  /*0670*/  IADD3 R9, PT, PT, R6.reuse, 0xa, RZ ;  /* 0x0000000a06097810 */ /* 0x040fe20007ffe0ff */
[-CC-:B0-----:R-:W-:Y:S01]  /*0680*/  IMAD R22, R17, R8.reuse, R4.reuse ;  /* 0x0000000811167224 */ /* 0x181fe200078e0204 */
[C---:B------:R-:W-:Y:S01]  /*0690*/  IADD3 R10, PT, PT, R6.reuse, 0xb, RZ ;  /* 0x0000000b060a7810 */ /* 0x040fe20007ffe0ff */
[-CC-:B------:R-:W-:Y:S01]  /*06a0*/  IMAD R17, R19, R8.reuse, R4.reuse ;  /* 0x0000000813117224 */ /* 0x180fe200078e0204 */
[C---:B------:R-:W-:Y:S01]  /*06b0*/  IADD3 R13, PT, PT, R6.reuse, 0xc, RZ ;  /* 0x0000000c060d7810 */ /* 0x040fe20007ffe0ff */
[-C--:B------:R-:W-:Y:S01]  /*06c0*/  IMAD R19, R21, R8.reuse, R4 ;  /* 0x0000000815137224 */ /* 0x080fe200078e0204 */
[C---:B------:R-:W-:Y:S01]  /*06d0*/  IADD3 R15, PT, PT, R6.reuse, 0xd, RZ ;  /* 0x0000000d060f7810 */ /* 0x040fe20007ffe0ff */
[----:B------:R-:W-:-:S02]  /*06e0*/  IMAD R21, R6, R8, R8 ;  /* 0x0000000806157224 */ /* 0x000fc400078e0208 */
[-CC-:B------:R-:W-:Y:S02]  /*06f0*/  IMAD R20, R11, R8.reuse, R4.reuse ;  /* 0x000000080b147224 */ /* 0x180fe400078e0204 */
[--C-:B-1----:R-:W-:Y:S01]  /*0700*/  IMAD R23, R23, UR6, R4.reuse ;  /* 0x0000000617177c24 */ /* 0x102fe2000f8e0204 */
[----:B------:R-:W-:Y:S01]  /*0710*/  IADD3 R21, PT, PT, R4, R21, RZ ;  /* 0x0000001504157210 */ /* 0x000fe20007ffe0ff */
[--C-:B------:R-:W-:Y:S02]  /*0720*/  IMAD R27, R27, UR6, R4.reuse ;  /* 0x000000061b1b7c24 */ /* 0x100fe4000f8e0204 */
[--C-:B------:R-:W-:Y:S02]  /*0730*/  IMAD R9, R9, UR6, R4.reuse ;  /* 0x0000000609097c24 */ /* 0x100fe4000f8e0204 */
[-CC-:B------:R-:W-:Y:S02]  /*0740*/  IMAD R31, R31, R8.reuse, R4.reuse ;  /* 0x000000081f1f7224 */ /* 0x180fe400078e0204 */
[----:B------:R-:W-:-:S02]  /*0750*/  IMAD R33, R33, R8, R4 ;  /* 0x0000000821217224 */ /* 0x000fc400078e0204 */
[-CC-:B------:R-:W-:Y:S02]  /*0760*/  IMAD R35, R35, R8.reuse, R4.reuse ;  /* 0x0000000823237224 */ /* 0x180fe400078e0204 */
[--C-:B------:R-:W-:Y:S01]  /*0770*/  IMAD R37, R37, R8, R4.reuse ;  /* 0x0000000825257224 */ /* 0x100fe200078e0204 */
[----:B--2---:R-:W-:Y:S01]  /*0780*/  LOP3.LUT R8, R0, 0x7ffffff0, RZ, 0xc0, !PT ;  /* 0x7ffffff000087812 */ /* 0x004fe200078ec0ff */
[--C-:B------:R-:W-:Y:S02]  /*0790*/  IMAD R11, R10, UR6, R4.reuse ;  /* 0x000000060a0b7c24 */ /* 0x100fe4000f8e0204 */
[--C-:B------:R-:W-:Y:S02]  /*07a0*/  IMAD R13, R13, UR6, R4.reuse ;  /* 0x000000060d0d7c24 */ /* 0x100fe4000f8e0204 */
[----:B------:R-:W-:Y:S02]  /*07b0*/  IMAD R15, R15, UR6, R4 ;  /* 0x000000060f0f7c24 */ /* 0x000fe4000f8e0204 */
[----:B------:R-:W-:-:S02]  /*07c0*/  IMAD R36, R21, R0, UR5 ;  /* 0x0000000515247e24 */ /* 0x000fc4000f8e0200 */
[-C--:B------:R-:W-:Y:S02]  /*07d0*/  IMAD R23, R23, R0.reuse, UR5 ;  /* 0x0000000517177e24 */ /* 0x080fe4000f8e0200 */
[-C--:B------:R-:W-:Y:S02]  /*07e0*/  IMAD R10, R27, R0.reuse, UR5 ;  /* 0x000000051b0a7e24 */ /* 0x080fe4000f8e0200 */
[-C--:B------:R-:W-:Y:S02]  /*07f0*/  IMAD R12, R31, R0.reuse, UR5 ;  /* 0x000000051f0c7e24 */ /* 0x080fe4000f8e0200 */
[-C--:B------:R-:W-:Y:S02]  /*0800*/  IMAD R14, R33, R0.reuse, UR5 ;  /* 0x00000005210e7e24 */ /* 0x080fe4000f8e0200 */
[-C--:B------:R-:W-:Y:S02]  /*0810*/  IMAD R16, R35, R0.reuse, UR5 ;  /* 0x0000000523107e24 */ /* 0x080fe4000f8e0200 */
        /* <DEDUP_REMOVED lines=9> */
[----:B------:R-:W-:Y:S01]  /*08b0*/  IMAD R21, R7, R0, UR5 ;  /* 0x0000000507157e24 */ /* 0x000fe2000f8e0200 */
[----:B------:R-:W-:-:S07]  /*08c0*/  IADD3 R0, PT, PT, -R8, RZ, RZ ;  /* 0x000000ff08007210 */ /* 0x000fce0007ffe1ff */
.L_x_74:
[----:B0-----:R-:W0:Y:S02]  /*08d0*/  LDC.64 R26, c[0x0][0x388] ;  /* 0x0000e200ff1a7b82 */ /* 0x001e240000000a00 */
[----:B0-----:R-:W-:-:S06]  /*08e0*/  IMAD.WIDE R30, R21, 0x4, R26 ;  /* 0x00000004151e7825 */ /* 0x001fcc00078e021a */
[----:B------:R-:W2:Y:S01]  /*08f0*/  LDG.E R30, desc[UR10][R30.64] ;  /* 0x0000000a1e1e7981 */ /* 0x000ea2000c1e1900 */
[----:B------:R-:W-:-:S04]  /*0900*/  IMAD.WIDE R32, R36, 0x4, R26 ;  /* 0x0000000424207825 */ /* 0x000fc800078e021a */
[----:B--2--5:R-:W-:-:S05]  /*0910*/  FADD R37, R30, R29 ;  /* 0x0000001d1e257221 */ /* 0x024fca0000000000 */
[----:B------:R-:W-:Y:S04]  /*0920*/  STG.E desc[UR10][R24.64], R37 ;  /* 0x0000002518007986 */ /* 0x000fe8000c10190a */
[----:B------:R-:W2:Y:S01]  /*0930*/  LDG.E R32, desc[UR10][R32.64] ;  /* 0x0000000a20207981 */ /* 0x000ea2000c1e1900 */
[----:B------:R-:W-:-:S04]  /*0940*/  IMAD.WIDE R34, R23, 0x4, R26 ;  /* 0x0000000417227825 */ /* 0x000fc800078e021a */
[----:B--2---:R-:W-:-:S05]  /*0950*/  FADD R33, R37, R32 ;  /* 0x0000002025217221 */ /* 0x004fca0000000000 */
[----:B------:R0:W-:Y:S04]  /*0960*/  STG.E desc[UR10][R24.64], R33 ;  /* 0x0000002118007986 */ /* 0x0001e8000c10190a */
        /* <DEDUP_REMOVED lines=8> */
[----:B------:R-:W3:Y:S01]  /*09f0*/  LDG.E R30, desc[UR10][R30.64] ;  /* 0x0000000a1e1e7981 */ /* 0x000ee2000c1e1900 */
[----:B0-----:R-:W-:-:S04]  /*0a00*/  IMAD.WIDE R32, R14, 0x4, R26 ;  /* 0x000000040e207825 */ /* 0x001fc800078e021a */
[----:B---3--:R-:W-:-:S05]  /*0a10*/  FADD R37, R29, R30 ;  /* 0x0000001e1d257221 */ /* 0x008fca0000000000 */
[----:B------:R-:W-:Y:S04]  /*0a20*/  STG.E desc[UR10][R24.64], R37 ;  /* 0x0000002518007986 */ /* 0x000fe8000c10190a */
[----:B------:R-:W3:Y:S01]  /*0a30*/  LDG.E R32, desc[UR10][R32.64] ;  /* 0x0000000a20207981 */ /* 0x000ee2000c1e1900 */
[----:B-1----:R-:W-:-:S04]  /*0a40*/  IMAD.WIDE R34, R16, 0x4, R26 ;  /* 0x0000000410227825 */ /* 0x002fc800078e021a */
[----:B---3--:R-:W-:-:S05]  /*0a50*/  FADD R33, R37, R32 ;  /* 0x0000002025217221 */ /* 0x008fca0000000000 */
[----:B------:R0:W-:Y:S04]  /*0a60*/  STG.E desc[UR10][R24.64], R33 ;  /* 0x0000002118007986 */ /* 0x0001e8000c10190a */
[----:B------:R-:W3:Y:S01]  /*0a70*/  LDG.E R34, desc[UR10][R34.64] ;  /* 0x0000000a22227981 */ /* 0x000ee2000c1e1900 */
[----:B--2---:R-:W-:-:S04]  /*0a80*/  IMAD.WIDE R28, R18, 0x4, R26 ;  /* 0x00000004121c7825 */ /* 0x004fc800078e021a */
[----:B---3--:R-:W-:-:S05]  /*0a90*/  FADD R35, R33, R34 ;  /* 0x0000002221237221 */ /* 0x008fca0000000000 */
        /* <DEDUP_REMOVED lines=24> */
[----:B------:R0:W-:Y:S04]  /*0c20*/  STG.E desc[UR10][R24.64], R37 ;  /* 0x0000002518007986 */ /* 0x0001e8000c10190a */
[----:B------:R-:W3:Y:S01]  /*0c30*/  LDG.E R32, desc[UR10][R32.64] ;  /* 0x0000000a20207981 */ /* 0x000ee2000c1e1900 */
[----:B-1----:R-:W-:-:S04]  /*0c40*/  IMAD.WIDE R34, R17, 0x4, R26 ;  /* 0x0000000411227825 */ /* 0x002fc800078e021a */
[----:B---3--:R-:W-:-:S05]  /*0c50*/  FADD R31, R37, R32 ;  /* 0x00000020251f7221 */ /* 0x008fca0000000000 */
[----:B------:R0:W-:Y:S04]  /*0c60*/  STG.E desc[UR10][R24.64], R31 ;  /* 0x0000001f18007986 */ /* 0x0001e8000c10190a */
[----:B------:R-:W3:Y:S01]  /*0c70*/  LDG.E R34, desc[UR10][R34.64] ;  /* 0x0000000a22227981 */ /* 0x000ee2000c1e1900 */
[----:B------:R-:W-:Y:S01]  /*0c80*/  IMAD.WIDE R26, R19, 0x4, R26 ;  /* 0x00000004131a7825 */ /* 0x000fe200078e021a */
[----:B------:R-:W-:-:S03]  /*0c90*/  IADD3 R0, PT, PT, R0, 0x10, RZ ;  /* 0x0000001000007810 */ /* 0x000fc60007ffe0ff */
[----:B---3--:R-:W-:-:S05]  /*0ca0*/  FADD R28, R31, R34 ;  /* 0x000000221f1c7221 */ /* 0x008fca0000000000 */
[----:B------:R0:W-:Y:S04]  /*0cb0*/  STG.E desc[UR10][R24.64], R28 ;  /* 0x0000001c18007986 */ /* 0x0001e8000c10190a */
[----:B------:R-:W2:Y:S01]  /*0cc0*/  LDG.E R27, desc[UR10][R26.64] ;  /* 0x0000000a1a1b7981 */ /* 0x000ea2000c1e1900 */
[----:B------:R-:W-:Y:S02]  /*0cd0*/  ISETP.NE.AND P1, PT, R0, RZ, PT ;  /* 0x000000ff0000720c */ /* 0x000fe40003f25270 */
[C---:B------:R-:W-:Y:S02]  /*0ce0*/  LEA R21, R3.reuse, R21, 0x4 ;  /* 0x0000001503157211 */ /* 0x040fe400078e20ff */
[C---:B------:R-:W-:Y:S02]  /*0cf0*/  LEA R36, R3.reuse, R36, 0x4 ;  /* 0x0000002403247211 */ /* 0x040fe400078e20ff */
[----:B------:R-:W-:-:S02]  /*0d00*/  LEA R23, R3, R23, 0x4 ;  /* 0x0000001703177211 */ /* 0x000fc400078e20ff */
[C---:B------:R-:W-:Y:S02]  /*0d10*/  LEA R10, R3.reuse, R10, 0x4 ;  /* 0x0000000a030a7211 */ /* 0x040fe400078e20ff */
[C---:B------:R-:W-:Y:S02]  /*0d20*/  LEA R12, R3.reuse, R12, 0x4 ;  /* 0x0000000c030c7211 */ /* 0x040fe400078e20ff */
[C---:B------:R-:W-:Y:S02]  /*0d30*/  LEA R14, R3.reuse, R14, 0x4 ;  /* 0x0000000e030e7211 */ /* 0x040fe400078e20ff */
        /* <DEDUP_REMOVED lines=9> */
[----:B------:R-:W-:Y:S01]  /*0dd0*/  LEA R19, R3, R19, 0x4 ;  /* 0x0000001303137211 */ /* 0x000fe200078e20ff */
[----:B--2---:R-:W-:-:S05]  /*0de0*/  FADD R29, R28, R27 ;  /* 0x0000001b1c1d7221 */ /* 0x004fca0000000000 */
[----:B------:R0:W-:Y:S01]  /*0df0*/  STG.E desc[UR10][R24.64], R29 ;  /* 0x0000001d18007986 */ /* 0x0001e2000c10190a */
[----:B------:R-:W-:Y:S05]  /*0e00*/  @P1 BRA `(.L_x_74) ;  /* 0xfffffff800b01947 */ /* 0x000fea000383ffff */
.L_x_73:
[----:B------:R-:W1:Y:S02]  /*0e10*/  LDCU UR7, c[0x0][0x394] ;  /* 0x00007280ff0777ac */ /* 0x000e640008000800 */
[----:B-1----:R-:W-:-:S04]  /*0e20*/  ULOP3.LUT UR6, UR7, 0xf, URZ, 0xc0, !UPT ;  /* 0x0000000f07067892 */ /* 0x002fc8000f8ec0ff */
[----:B------:R-:W-:-:S09]  /*0e30*/  UISETP.NE.AND UP0, UPT, UR6, URZ, UPT ;  /* 0x000000ff0600728c */ /* 0x000fd2000bf05270 */
[----:B------:R-:W-:Y:S05]  /*0e40*/  BRA.U !UP0, `(.L_x_75) ;  /* 0x0000000508e07547 */ /* 0x000fea000b800000 */
[----:B------:R-:W-:Y:S02]  /*0e50*/  UIADD3 UR6, UPT, UPT, UR6, -0x1, URZ ;  /* 0xffffffff06067890 */ /* 0x000fe4000fffe0ff */
[----:B------:R-:W-:Y:S02]  /*0e60*/  ULOP3.LUT UR8, UR7, 0x7, URZ, 0xc0, !UPT ;  /* 0x0000000707087892 */ /* 0x000fe4000f8ec0ff */
[----:B------:R-:W-:Y:S02]  /*0e70*/  UISETP.GE.U32.AND UP0, UPT, UR6, 0x7, UPT ;  /* 0x000000070600788c */ /* 0x000fe4000bf06070 */
[----:B------:R-:W-:-:S07]  /*0e80*/  UISETP.NE.AND UP1, UPT, UR8, URZ, UPT ;  /* 0x000000ff0800728c */ /* 0x000fce000bf25270 */
[----:B------:R-:W-:Y:S05]  /*0e90*/  BRA.U !UP0, `(.L_x_76) ;  /* 0x0000000108d47547 */ /* 0x000fea000b800000 */
[----:B------:R-:W1:Y:S01]  /*0ea0*/  LDC R0, c[0x0][0x394] ;  /* 0x0000e500ff007b82 */ /* 0x000e620000000800 */
[----:B------:R-:W2:Y:S01]  /*0eb0*/  LDCU UR6, c[0x0][0x3a4] ;  /* 0x00007480ff0677ac */ /* 0x000ea20008000800 */
[----:B------:R-:W-:-:S06]  /*0ec0*/  IADD3 R9, PT, PT, R6, R8, RZ ;  /* 0x0000000806097210 */ /* 0x000fcc0007ffe0ff */
[----:B------:R-:W3:Y:S01]  /*0ed0*/  LDC.64 R10, c[0x0][0x388] ;  /* 0x0000e200ff0a7b82 */ /* 0x000ee20000000a00 */
[----:B--2---:R-:W-:-:S04]  /*0ee0*/  IMAD R9, R9, UR6, R4 ;  /* 0x0000000609097c24 */ /* 0x004fc8000f8e0204 */
[----:B-1----:R-:W-:-:S04]  /*0ef0*/  IMAD R13, R9, R0, UR5 ;  /* 0x00000005090d7e24 */ /* 0x002fc8000f8e0200 */
[----:B---3--:R-:W-:-:S06]  /*0f00*/  IMAD.WIDE R12, R13, 0x4, R10 ;  /* 0x000000040d0c7825 */ /* 0x008fcc00078e020a */
[----:B------:R-:W0:Y:S01]  /*0f10*/  LDG.E R12, desc[UR10][R12.64] ;  /* 0x0000000a0c0c7981 */ /* 0x000e22000c1e1900 */
[----:B------:R-:W-:-:S05]  /*0f20*/  IADD3 R9, PT, PT, R9, UR6, RZ ;  /* 0x0000000609097c10 */ /* 0x000fca000fffe0ff */
[----:B------:R-:W-:-:S04]  /*0f30*/  IMAD R15, R9, R0, UR5 ;  /* 0x00000005090f7e24 */ /* 0x000fc8000f8e0200 */
[----:B------:R-:W-:-:S04]  /*0f40*/  IMAD.WIDE R14, R15, 0x4, R10 ;  /* 0x000000040f0e7825 */ /* 0x000fc800078e020a */
[----:B0----5:R-:W-:-:S05]  /*0f50*/  FADD R29, R29, R12 ;  /* 0x0000000c1d1d7221 */ /* 0x021fca0000000000 */
[----:B------:R-:W-:Y:S04]  /*0f60*/  STG.E desc[UR10][R24.64], R29 ;  /* 0x0000001d18007986 */ /* 0x000fe8000c10190a */
[----:B------:R-:W2:Y:S01]  /*0f70*/  LDG.E R14, desc[UR10][R14.64] ;  /* 0x0000000a0e0e7981 */ /* 0x000ea2000c1e1900 */
[----:B------:R-:W-:-:S05]  /*0f80*/  IADD3 R19, PT, PT, R9, UR6, RZ ;  /* 0x0000000609137c10 */ /* 0x000fca000fffe0ff */
[----:B------:R-:W-:-:S04]  /*0f90*/  IMAD R17, R19, R0, UR5 ;  /* 0x0000000513117e24 */ /* 0x000fc8000f8e0200 */
[----:B------:R-:W-:-:S04]  /*0fa0*/  IMAD.WIDE R16, R17, 0x4, R10 ;  /* 0x0000000411107825 */ /* 0x000fc800078e020a */
[----:B--2---:R-:W-:-:S05]  /*0fb0*/  FADD R9, R29, R14 ;  /* 0x0000000e1d097221 */ /* 0x004fca0000000000 */
[----:B------:R0:W-:Y:S04]  /*0fc0*/  STG.E desc[UR10][R24.64], R9 ;  /* 0x0000000918007986 */ /* 0x0001e8000c10190a */
        /* <DEDUP_REMOVED lines=12> */
[----:B------:R-:W0:Y:S01]  /*1090*/  LDG.E R14, desc[UR10][R14.64] ;  /* 0x0000000a0e0e7981 */ /* 0x000e22000c1e1900 */
[----:B------:R-:W-:-:S05]  /*10a0*/  IADD3 R23, PT, PT, R23, UR6, RZ ;  /* 0x0000000617177c10 */ /* 0x000fca000fffe0ff */
[----:B------:R-:W-:-:S04]  /*10b0*/  IMAD R17, R23, R0, UR5 ;  /* 0x0000000517117e24 */ /* 0x000fc8000f8e0200 */
[----:B------:R-:W-:-:S04]  /*10c0*/  IMAD.WIDE R16, R17, 0x4, R10 ;  /* 0x0000000411107825 */ /* 0x000fc800078e020a */
[----:B0-----:R-:W-:-:S05]  /*10d0*/  FADD R9, R21, R14 ;  /* 0x0000000e15097221 */ /* 0x001fca0000000000 */
[----:B------:R2:W-:Y:S04]  /*10e0*/  STG.E desc[UR10][R24.64], R9 ;  /* 0x0000000918007986 */ /* 0x0005e8000c10190a */
[----:B------:R-:W1:Y:S01]  /*10f0*/  LDG.E R16, desc[UR10][R16.64] ;  /* 0x0000000a10107981 */ /* 0x000e62000c1e1900 */
[----:B------:R-:W-:-:S05]  /*1100*/  IADD3 R23, PT, PT, R23, UR6, RZ ;  /* 0x0000000617177c10 */ /* 0x000fca000fffe0ff */
[----:B------:R-:W-:-:S04]  /*1110*/  IMAD R13, R23, R0, UR5 ;  /* 0x00000005170d7e24 */ /* 0x000fc8000f8e0200 */
[----:B------:R-:W-:-:S04]  /*1120*/  IMAD.WIDE R12, R13, 0x4, R10 ;  /* 0x000000040d0c7825 */ /* 0x000fc800078e020a */
[----:B-1----:R-:W-:-:S05]  /*1130*/  FADD R19, R9, R16 ;  /* 0x0000001009137221 */ /* 0x002fca0000000000 */
[----:B------:R2:W-:Y:S04]  /*1140*/  STG.E desc[UR10][R24.64], R19 ;  /* 0x0000001318007986 */ /* 0x0005e8000c10190a */
[----:B------:R-:W3:Y:S01]  /*1150*/  LDG.E R12, desc[UR10][R12.64] ;  /* 0x0000000a0c0c7981 */ /* 0x000ee2000c1e1900 */
[----:B------:R-:W-:-:S05]  /*1160*/  IADD3 R23, PT, PT, R23, UR6, RZ ;  /* 0x0000000617177c10 */ /* 0x000fca000fffe0ff */
[----:B------:R-:W-:-:S04]  /*1170*/  IMAD R23, R23, R0, UR5 ;  /* 0x0000000517177e24 */ /* 0x000fc8000f8e0200 */
[----:B------:R-:W-:-:S04]  /*1180*/  IMAD.WIDE R10, R23, 0x4, R10 ;  /* 0x00000004170a7825 */ /* 0x000fc800078e020a */
[----:B---3--:R-:W-:-:S05]  /*1190*/  FADD R15, R19, R12 ;  /* 0x0000000c130f7221 */ /* 0x008fca0000000000 */
[----:B------:R2:W-:Y:S04]  /*11a0*/  STG.E desc[UR10][R24.64], R15 ;  /* 0x0000000f18007986 */ /* 0x0005e8000c10190a */
[----:B------:R-:W3:Y:S01]  /*11b0*/  LDG.E R10, desc[UR10][R10.64] ;  /* 0x0000000a0a0a7981 */ /* 0x000ee2000c1e1900 */
[----:B------:R-:W-:Y:S01]  /*11c0*/  IADD3 R8, PT, PT, R8, 0x8, RZ ;  /* 0x0000000808087810 */ /* 0x000fe20007ffe0ff */
[----:B---3--:R-:W-:-:S05]  /*11d0*/  FADD R29, R15, R10 ;  /* 0x0000000a0f1d7221 */ /* 0x008fca0000000000 */
[----:B------:R2:W-:Y:S02]  /*11e0*/  STG.E desc[UR10][R24.64], R29 ;  /* 0x0000001d18007986 */ /* 0x0005e4000c10190a */
.L_x_76:
[----:B------:R-:W-:Y:S05]  /*11f0*/  BRA.U !UP1, `(.L_x_75) ;  /* 0x0000000109f47547 */ /* 0x000fea000b800000 */
[----:B------:R-:W-:Y:S02]  /*1200*/  UIADD3 UR6, UPT, UPT, UR8, -0x1, URZ ;  /* 0xffffffff08067890 */ /* 0x000fe4000fffe0ff */
[----:B------:R-:W-:Y:S02]  /*1210*/  ULOP3.LUT UR7, UR7, 0x3, URZ, 0xc0, !UPT ;  /* 0x0000000307077892 */ /* 0x000fe4000f8ec0ff */
[----:B------:R-:W-:Y:S02]  /*1220*/  UISETP.GE.U32.AND UP0, UPT, UR6, 0x3, UPT ;  /* 0x000000030600788c */ /* 0x000fe4000bf06070 */
[----:B------:R-:W-:-:S07]  /*1230*/  UISETP.NE.AND UP1, UPT, UR7, URZ, UPT ;  /* 0x000000ff0700728c */ /* 0x000fce000bf25270 */
[----:B------:R-:W-:Y:S05]  /*1240*/  BRA.U !UP0, `(.L_x_77) ;  /* 0x0000000108747547 */ /* 0x000fea000b800000 */
[----:B------:R-:W1:Y:S01]  /*1250*/  LDC R0, c[0x0][0x394] ;  /* 0x0000e500ff007b82 */ /* 0x000e620000000800 */
[----:B------:R-:W3:Y:S01]  /*1260*/  LDCU UR6, c[0x0][0x3a4] ;  /* 0x00007480ff0677ac */ /* 0x000ee20008000800 */
[----:B--2---:R-:W-:-:S06]  /*1270*/  IADD3 R9, PT, PT, R6, R8, RZ ;  /* 0x0000000806097210 */ /* 0x004fcc0007ffe0ff */
[----:B------:R-:W2:Y:S01]  /*1280*/  LDC.64 R10, c[0x0][0x388] ;  /* 0x0000e200ff0a7b82 */ /* 0x000ea20000000a00 */
[----:B---3--:R-:W-:-:S04]  /*1290*/  IMAD R9, R9, UR6, R4 ;  /* 0x0000000609097c24 */ /* 0x008fc8000f8e0204 */
[----:B-1----:R-:W-:-:S04]  /*12a0*/  IMAD R13, R9, R0, UR5 ;  /* 0x00000005090d7e24 */ /* 0x002fc8000f8e0200 */
[----:B--2---:R-:W-:-:S06]  /*12b0*/  IMAD.WIDE R12, R13, 0x4, R10 ;  /* 0x000000040d0c7825 */ /* 0x004fcc00078e020a */
[----:B------:R-:W0:Y:S01]  /*12c0*/  LDG.E R12, desc[UR10][R12.64] ;  /* 0x0000000a0c0c7981 */ /* 0x000e22000c1e1900 */
[----:B------:R-:W-:-:S05]  /*12d0*/  IADD3 R9, PT, PT, R9, UR6, RZ ;  /* 0x0000000609097c10 */ /* 0x000fca000fffe0ff */
[----:B------:R-:W-:-:S04]  /*12e0*/  IMAD R15, R9, R0, UR5 ;  /* 0x00000005090f7e24 */ /* 0x000fc8000f8e0200 */
[----:B------:R-:W-:-:S04]  /*12f0*/  IMAD.WIDE R14, R15, 0x4, R10 ;  /* 0x000000040f0e7825 */ /* 0x000fc800078e020a */
[----:B0----5:R-:W-:-:S05]  /*1300*/  FADD R29, R29, R12 ;  /* 0x0000000c1d1d7221 */ /* 0x021fca0000000000 */
        /* <DEDUP_REMOVED lines=14> */
[----:B------:R-:W-:Y:S01]  /*13f0*/  IADD3 R8, PT, PT, R8, 0x4, RZ ;  /* 0x0000000408087810 */ /* 0x000fe20007ffe0ff */
[----:B0-----:R-:W-:-:S05]  /*1400*/  FADD R29, R13, R10 ;  /* 0x0000000a0d1d7221 */ /* 0x001fca0000000000 */
[----:B------:R1:W-:Y:S02]  /*1410*/  STG.E desc[UR10][R24.64], R29 ;  /* 0x0000001d18007986 */ /* 0x0003e4000c10190a */
.L_x_77:
[----:B------:R-:W-:Y:S05]  /*1420*/  BRA.U !UP1, `(.L_x_75) ;  /* 0x0000000109687547 */ /* 0x000fea000b800000 */
[----:B-1----:R-:W1:Y:S01]  /*1430*/  LDC R13, c[0x0][0x394] ;  /* 0x0000e500ff0d7b82 */ /* 0x002e620000000800 */
[----:B------:R-:W3:Y:S01]  /*1440*/  LDCU UR6, c[0x0][0x3a4] ;  /* 0x00007480ff0677ac */ /* 0x000ee20008000800 */
[----:B--2---:R-:W-:-:S06]  /*1450*/  IADD3 R9, PT, PT, R6, R8, RZ ;  /* 0x0000000806097210 */ /* 0x004fcc0007ffe0ff */
[----:B------:R-:W2:Y:S01]  /*1460*/  LDC.64 R10, c[0x0][0x388] ;  /* 0x0000e200ff0a7b82 */ /* 0x000ea20000000a00 */
[----:B---3--:R-:W-:-:S04]  /*1470*/  IMAD R0, R9, UR6, R4 ;  /* 0x0000000609007c24 */ /* 0x008fc8000f8e0204 */
[----:B-1----:R-:W-:-:S04]  /*1480*/  IMAD R9, R0, R13, UR5 ;  /* 0x0000000500097e24 */ /* 0x002fc8000f8e020d */
[----:B--2---:R-:W-:-:S06]  /*1490*/  IMAD.WIDE R8, R9, 0x4, R10 ;  /* 0x0000000409087825 */ /* 0x004fcc00078e020a */
[----:B------:R-:W0:Y:S01]  /*14a0*/  LDG.E R8, desc[UR10][R8.64] ;  /* 0x0000000a08087981 */ /* 0x000e22000c1e1900 */
[----:B------:R-:W-:Y:S01]  /*14b0*/  UISETP.NE.AND UP0, UPT, UR7, 0x1, UPT ;  /* 0x000000010700788c */ /* 0x000fe2000bf05270 */
[----:B0----5:R-:W-:-:S05]  /*14c0*/  FADD R29, R29, R8 ;  /* 0x000000081d1d7221 */ /* 0x021fca0000000000 */
[----:B------:R3:W-:Y:S03]  /*14d0*/  STG.E desc[UR10][R24.64], R29 ;  /* 0x0000001d18007986 */ /* 0x0007e6000c10190a */
[----:B------:R-:W-:Y:S05]  /*14e0*/  BRA.U !UP0, `(.L_x_75) ;  /* 0x0000000108387547 */ /* 0x000fea000b800000 */
[----:B------:R-:W-:-:S05]  /*14f0*/  IADD3 R0, PT, PT, R0, UR6, RZ ;  /* 0x0000000600007c10 */ /* 0x000fca000fffe0ff */
[----:B------:R-:W-:-:S04]  /*1500*/  IMAD R9, R0, R13, UR5 ;  /* 0x0000000500097e24 */ /* 0x000fc8000f8e020d */
[----:B------:R-:W-:-:S06]  /*1510*/  IMAD.WIDE R8, R9, 0x4, R10 ;  /* 0x0000000409087825 */ /* 0x000fcc00078e020a */
[----:B------:R-:W3:Y:S01]  /*1520*/  LDG.E R8, desc[UR10][R8.64] ;  /* 0x0000000a08087981 */ /* 0x000ee2000c1e1900 */
[----:B------:R-:W-:Y:S01]  /*1530*/  UISETP.NE.AND UP0, UPT, UR7, 0x2, UPT ;  /* 0x000000020700788c */ /* 0x000fe2000bf05270 */
[----:B---3--:R-:W-:-:S05]  /*1540*/  FADD R29, R29, R8 ;  /* 0x000000081d1d7221 */ /* 0x008fca0000000000 */
[----:B------:R4:W-:Y:S03]  /*1550*/  STG.E desc[UR10][R24.64], R29 ;  /* 0x0000001d18007986 */ /* 0x0009e6000c10190a */
[----:B------:R-:W-:Y:S05]  /*1560*/  BRA.U !UP0, `(.L_x_75) ;  /* 0x0000000108187547 */ /* 0x000fea000b800000 */
[----:B------:R-:W-:-:S05]  /*1570*/  IADD3 R0, PT, PT, R0, UR6, RZ ;  /* 0x0000000600007c10 */ /* 0x000fca000fffe0ff */
[----:B------:R-:W-:-:S04]  /*1580*/  IMAD R9, R0, R13, UR5 ;  /* 0x0000000500097e24 */ /* 0x000fc8000f8e020d */
[----:B------:R-:W-:-:S06]  /*1590*/  IMAD.WIDE R10, R9, 0x4, R10 ;  /* 0x00000004090a7825 */ /* 0x000fcc00078e020a */
[----:B------:R-:W4:Y:S02]  /*15a0*/  LDG.E R10, desc[UR10][R10.64] ;  /* 0x0000000a0a0a7981 */ /* 0x000f24000c1e1900 */
[----:B----4-:R-:W-:-:S05]  /*15b0*/  FADD R29, R29, R10 ;  /* 0x0000000a1d1d7221 */ /* 0x010fca0000000000 */
[----:B------:R0:W-:Y:S02]  /*15c0*/  STG.E desc[UR10][R24.64], R29 ;  /* 0x0000001d18007986 */ /* 0x0001e4000c10190a */
.L_x_75:
[----:B------:R-:W1:Y:S01]  /*15d0*/  LDCU UR6, c[0x0][0x394] ;  /* 0x00007280ff0677ac */ /* 0x000e620008000800 */
[----:B------:R-:W-:-:S04]  /*15e0*/  UIADD3 UR5, UPT, UPT, UR5, 0x1, URZ ;  /* 0x0000000105057890 */ /* 0x000fc8000fffe0ff */
[----:B-1----:R-:W-:-:S09]  /*15f0*/  UISETP.NE.AND UP0, UPT, UR5, UR6, UPT ;  /* 0x000000060500728c */ /* 0x002fd2000bf05270 */
[----:B------:R-:W-:Y:S05]  /*1600*/  BRA.U UP0, `(.L_x_78) ;  /* 0xffffffed00dc7547 */ /* 0x000fea000b83ffff */
[----:B------:R-:W-:Y:S05]  /*1610*/  @P2 BRA `(.L_x_79) ;  /* 0xffffffec00b42947 */ /* 0x000fea000383ffff */
[----:B------:R-:W-:Y:S05]  /*1620*/  EXIT ;  /* 0x000000000000794d */ /* 0x000fea0003800000 */
.L_x_80:
        /* <DEDUP_REMOVED lines=13> */
.L_x_102:


//--------------------- .text.upscale3d           --------------------------
	.section	.text.upscale3d,"ax",@progbits
	.align	128
        .global         upscale3d
        .type           upscale3d,@function
        .size           upscale3d,(.L_x_103 - upscale3d)
        .other          upscale3d,@"STO_CUDA_ENTRY STV_DEFAULT"
upscale3d:
.text.upscale3d:
[----:B------:R-:W-:Y:S01]  /*0000*/  LDC R1, c[0x0][0x37c] ;  /* 0x0000df00ff017b82 */ /* 0x000fe20000000800 */
[----:B------:R-:W0:Y:S01]  /*0010*/  S2R R3, SR_TID.X ;  /* 0x0000000000037919 */ /* 0x000e220000002100 */
[----:B------:R-:W1:Y:S06]  /*0020*/  LDCU UR4, c[0x0][0x360] ;  /* 0x00006c00ff0477ac */ /* 0x000e6c0008000800 */
[----:B------:R-:W2:Y:S01]  /*0030*/  S2UR UR5, SR_CTAID.X ;  /* 0x00000000000579c3 */ /* 0x000ea20000002500 */
[----:B------:R-:W0:Y:S01]  /*0040*/  S2R R2, SR_TID.Y ;  /* 0x0000000000027919 */ /* 0x000e220000002200 */
[----:B------:R-:W3:Y:S01]  /*0050*/  LDCU UR6, c[0x0][0x364] ;  /* 0x00006c80ff0677ac */ /* 0x000ee20008000800 */
[----:B------:R-:W2:Y:S01]  /*0060*/  S2R R5, SR_CTAID.Y ;  /* 0x0000000000057919 */ /* 0x000ea20000002600 */
[----:B------:R-:W4:Y:S04]  /*0070*/  LDCU UR7, c[0x0][0x390] ;  /* 0x00007200ff0777ac */ /* 0x000f280008000800 */
[----:B------:R-:W3:Y:S02]  /*0080*/  LDC R0, c[0x0][0x370] ;  /* 0x0000dc00ff007b82 */ /* 0x000ee40000000800 */
[----:B---3--:R-:W-:-:S02]  /*0090*/  IMAD R0, R0, UR6, RZ ;  /* 0x0000000600007c24 */ /* 0x008fc4000f8e02ff */
[----:B0-----:R-:W-:Y:S02]  /*00a0*/  IMAD.IADD R3, R3, 0x1, R2 ;  /* 0x0000000103037824 */ /* 0x001fe400078e0202 */
[----:B--2---:R-:W-:-:S04]  /*00b0*/  IMAD R0, R0, R5, UR5 ;  /* 0x0000000500007e24 */ /* 0x004fc8000f8e0205 */
[----:B-1----:R-:W-:-:S05]  /*00c0*/  IMAD R0, R0, UR4, R3 ;  /* 0x0000000400007c24 */ /* 0x002fca000f8e0203 */
[----:B----4-:R-:W-:-:S13]  /*00d0*/  ISETP.GE.AND P0, PT, R0, UR7, PT ;  /* 0x0000000700007c0c */ /* 0x010fda000bf06270 */
[----:B------:R-:W-:Y:S05]  /*00e0*/  @P0 EXIT ;  /* 0x000000000000094d */ /* 0x000fea0003800000 */
[----:B------:R-:W0:Y:S01]  /*00f0*/  LDC R3, c[0x0][0x3a4] ;  /* 0x0000e900ff037b82 */ /* 0x000e220000000800 */
[----:B------:R-:W-:Y:S01]  /*0100*/  HFMA2 R6, -RZ, RZ, 0, 0 ;  /* 0x00000000ff067431 */ /* 0x000fe200000001ff */
[----:B------:R-:W-:Y:S01]  /*0110*/  IABS R11, R0 ;  /* 0x00000000000b7213 */ /* 0x000fe20000000000 */
[----:B------:R-:W1:Y:S05]  /*0120*/  LDCU.64 UR4, c[0x0][0x358] ;  /* 0x00006b00ff0477ac */ /* 0x000e6a0008000a00 */
[----:B------:R-:W2:Y:S01]  /*0130*/  LDC R5, c[0x0][0x3a0] ;  /* 0x0000e800ff057b82 */ /* 0x000ea20000000800 */
[----:B0-----:R-:W-:-:S04]  /*0140*/  IABS R4, R3 ;  /* 0x0000000300047213 */ /* 0x001fc80000000000 */
[----:B------:R-:W0:Y:S01]  /*0150*/  I2F.RP R2, R4 ;  /* 0x0000000400027306 */ /* 0x000e220000209400 */
[----:B--2---:R-:W-:-:S07]  /*0160*/  IABS R8, R5 ;  /* 0x0000000500087213 */ /* 0x004fce0000000000 */
[----:B0-----:R-:W0:Y:S02]  /*0170*/  MUFU.RCP R2, R2 ;  /* 0x0000000200027308 */ /* 0x001e240000001000 */
[----:B0-----:R-:W-:-:S06]  /*0180*/  VIADD R7, R2, 0xffffffe ;  /* 0x0ffffffe02077836 */ /* 0x001fcc0000000000 */
[----:B------:R-:W0:Y:S02]  /*0190*/  F2I.FTZ.U32.TRUNC.NTZ R7, R7 ;  /* 0x0000000700077305 */ /* 0x000e24000021f000 */
[----:B0-----:R-:W-:-:S04]  /*01a0*/  IMAD.MOV R9, RZ, RZ, -R7 ;  /* 0x000000ffff097224 */ /* 0x001fc800078e0a07 */
[----:B------:R-:W-:-:S04]  /*01b0*/  IMAD R9, R9, R4, RZ ;  /* 0x0000000409097224 */ /* 0x000fc800078e02ff */
[----:B------:R-:W-:-:S04]  /*01c0*/  IMAD.HI.U32 R2, R7, R9, R6 ;  /* 0x0000000907027227 */ /* 0x000fc800078e0006 */
[----:B------:R-:W-:Y:S02]  /*01d0*/  IMAD.MOV.U32 R6, RZ, RZ, R8 ;  /* 0x000000ffff067224 */ /* 0x000fe400078e0008 */
[----:B------:R-:W-:Y:S01]  /*01e0*/  IMAD.HI.U32 R8, R2, R11, RZ ;  /* 0x0000000b02087227 */ /* 0x000fe200078e00ff */
[----:B------:R-:W-:Y:S01]  /*01f0*/  LOP3.LUT R2, R0, R3, RZ, 0x3c, !PT ;  /* 0x0000000300027212 */ /* 0x000fe200078e3cff */
[----:B------:R-:W0:Y:S02]  /*0200*/  I2F.RP R9, R6 ;  /* 0x0000000600097306 */ /* 0x000e240000209400 */
[----:B------:R-:W-:Y:S01]  /*0210*/  IMAD.MOV R7, RZ, RZ, -R8 ;  /* 0x000000ffff077224 */ /* 0x000fe200078e0a08 */
[----:B------:R-:W-:-:S03]  /*0220*/  ISETP.GE.AND P2, PT, R2, RZ, PT ;  /* 0x000000ff0200720c */ /* 0x000fc60003f46270 */
[----:B------:R-:W-:-:S05]  /*0230*/  IMAD R7, R4, R7, R11 ;  /* 0x0000000704077224 */ /* 0x000fca00078e020b */
[----:B------:R-:W-:Y:S01]  /*0240*/  ISETP.GT.U32.AND P1, PT, R4, R7, PT ;  /* 0x000000070400720c */ /* 0x000fe20003f24070 */
[----:B0-----:R-:W0:-:S12]  /*0250*/  MUFU.RCP R9, R9 ;  /* 0x0000000900097308 */ /* 0x001e180000001000 */
[-C--:B------:R-:W-:Y:S01]  /*0260*/  @!P1 IADD3 R7, PT, PT, R7, -R4.reuse, RZ ;  /* 0x8000000407079210 */ /* 0x080fe20007ffe0ff */
[----:B------:R-:W-:Y:S01]  /*0270*/  @!P1 VIADD R8, R8, 0x1 ;  /* 0x0000000108089836 */ /* 0x000fe20000000000 */
[----:B------:R-:W-:Y:S02]  /*0280*/  ISETP.NE.AND P1, PT, R3, RZ, PT ;  /* 0x000000ff0300720c */ /* 0x000fe40003f25270 */
[----:B------:R-:W-:Y:S02]  /*0290*/  ISETP.GE.U32.AND P0, PT, R7, R4, PT ;  /* 0x000000040700720c */ /* 0x000fe40003f06070 */
[----:B------:R-:W2:Y:S01]  /*02a0*/  LDC R7, c[0x0][0x39c] ;  /* 0x0000e700ff077b82 */ /* 0x000ea20000000800 */
[----:B0-----:R-:W-:-:S04]  /*02b0*/  VIADD R12, R9, 0xffffffe ;  /* 0x0ffffffe090c7836 */ /* 0x001fc80000000000 */
[----:B------:R0:W3:Y:S06]  /*02c0*/  F2I.FTZ.U32.TRUNC.NTZ R13, R12 ;  /* 0x0000000c000d7305 */ /* 0x0000ec000021f000 */
[----:B------:R-:W-:Y:S02]  /*02d0*/  @P0 IADD3 R8, PT, PT, R8, 0x1, RZ ;  /* 0x0000000108080810 */ /* 0x000fe40007ffe0ff */
[----:B0-----:R-:W-:-:S03]  /*02e0*/  MOV R12, RZ ;  /* 0x000000ff000c7202 */ /* 0x001fc60000000f00 */
[----:B------:R-:W-:Y:S01]  /*02f0*/  @!P2 IMAD.MOV R8, RZ, RZ, -R8 ;  /* 0x000000ffff08a224 */ /* 0x000fe200078e0a08 */
[----:B------:R-:W-:Y:S01]  /*0300*/  @!P1 LOP3.LUT R8, RZ, R3, RZ, 0x33, !PT ;  /* 0x00000003ff089212 */ /* 0x000fe200078e33ff */
[----:B---3--:R-:W-:-:S03]  /*0310*/  IMAD.MOV R9, RZ, RZ, -R13 ;  /* 0x000000ffff097224 */ /* 0x008fc600078e0a0d */
[----:B------:R-:W-:Y:S01]  /*0320*/  IABS R2, R8 ;  /* 0x0000000800027213 */ /* 0x000fe20000000000 */
[----:B------:R-:W-:Y:S01]  /*0330*/  IMAD.MOV R19, RZ, RZ, -R8 ;  /* 0x000000ffff137224 */ /* 0x000fe200078e0a08 */
[----:B--2---:R-:W-:Y:S01]  /*0340*/  IABS R10, R7 ;  /* 0x00000007000a7213 */ /* 0x004fe20000000000 */
[----:B------:R-:W-:Y:S02]  /*0350*/  IMAD R9, R9, R6, RZ ;  /* 0x0000000609097224 */ /* 0x000fe400078e02ff */
[----:B------:R-:W-:Y:S01]  /*0360*/  IMAD R19, R3, R19, R0 ;  /* 0x0000001303137224 */ /* 0x000fe200078e0200 */
[----:B------:R-:W0:Y:S01]  /*0370*/  I2F.RP R11, R10 ;  /* 0x0000000a000b7306 */ /* 0x000e220000209400 */
[----:B------:R-:W-:-:S03]  /*0380*/  IMAD.HI.U32 R12, R13, R9, R12 ;  /* 0x000000090d0c7227 */ /* 0x000fc600078e000c */
[----:B------:R-:W-:Y:S01]  /*0390*/  IABS R24, R19 ;  /* 0x0000001300187213 */ /* 0x000fe20000000000 */
[----:B------:R-:W-:-:S04]  /*03a0*/  IMAD.MOV.U32 R9, RZ, RZ, R2 ;  /* 0x000000ffff097224 */ /* 0x000fc800078e0002 */
[----:B------:R-:W-:-:S04]  /*03b0*/  IMAD.HI.U32 R14, R12, R9, RZ ;  /* 0x000000090c0e7227 */ /* 0x000fc800078e00ff */
[----:B------:R-:W-:Y:S01]  /*03c0*/  IMAD.MOV R2, RZ, RZ, -R14 ;  /* 0x000000ffff027224 */ /* 0x000fe200078e0a0e */
[----:B0-----:R-:W0:Y:S03]  /*03d0*/  MUFU.RCP R11, R11 ;  /* 0x0000000b000b7308 */ /* 0x001e260000001000 */
[C---:B------:R-:W-:Y:S02]  /*03e0*/  IMAD R9, R6.reuse, R2, R9 ;  /* 0x0000000206097224 */ /* 0x040fe400078e0209 */
[----:B------:R-:W2:Y:S03]  /*03f0*/  LDC R2, c[0x0][0x394] ;  /* 0x0000e500ff027b82 */ /* 0x000ea60000000800 */
[----:B------:R-:W-:Y:S01]  /*0400*/  ISETP.GT.U32.AND P1, PT, R6, R9, PT ;  /* 0x000000090600720c */ /* 0x000fe20003f24070 */
[----:B0-----:R-:W-:-:S12]  /*0410*/  VIADD R12, R11, 0xffffffe ;  /* 0x0ffffffe0b0c7836 */ /* 0x001fd80000000000 */
[-C--:B------:R-:W-:Y:S01]  /*0420*/  @!P1 IADD3 R9, PT, PT, R9, -R6.reuse, RZ ;  /* 0x8000000609099210 */ /* 0x080fe20007ffe0ff */
[----:B------:R0:W3:Y:S01]  /*0430*/  F2I.FTZ.U32.TRUNC.NTZ R13, R12 ;  /* 0x0000000c000d7305 */ /* 0x0000e2000021f000 */
[----:B------:R-:W-:Y:S01]  /*0440*/  @!P1 VIADD R14, R14, 0x1 ;  /* 0x000000010e0e9836 */ /* 0x000fe20000000000 */
[----:B------:R-:W-:Y:S02]  /*0450*/  ISETP.NE.AND P1, PT, R5, RZ, PT ;  /* 0x000000ff0500720c */ /* 0x000fe40003f25270 */
[----:B------:R-:W-:Y:S02]  /*0460*/  ISETP.GE.U32.AND P0, PT, R9, R6, PT ;  /* 0x000000060900720c */ /* 0x000fe40003f06070 */
[----:B------:R-:W-:Y:S02]  /*0470*/  LOP3.LUT R9, R8, R5, RZ, 0x3c, !PT ;  /* 0x0000000508097212 */ /* 0x000fe400078e3cff */
[----:B--2---:R-:W-:Y:S01]  /*0480*/  LOP3.LUT R3, R3, R2, RZ, 0x3c, !PT ;  /* 0x0000000203037212 */ /* 0x004fe200078e3cff */
[----:B0-----:R-:W-:Y:S01]  /*0490*/  HFMA2 R12, -RZ, RZ, 0, 0 ;  /* 0x00000000ff0c7431 */ /* 0x001fe200000001ff */
[----:B------:R-:W-:-:S02]  /*04a0*/  ISETP.GE.AND P2, PT, R9, RZ, PT ;  /* 0x000000ff0900720c */ /* 0x000fc40003f46270 */
[-C--:B------:R-:W-:Y:S02]  /*04b0*/  IABS R9, R2.reuse ;  /* 0x0000000200097213 */ /* 0x080fe40000000000 */
[----:B------:R-:W-:Y:S01]  /*04c0*/  LOP3.LUT R19, R19, R2, RZ, 0x3c, !PT ;  /* 0x0000000213137212 */ /* 0x000fe200078e3cff */
[----:B---3--:R-:W-:Y:S01]  /*04d0*/  IMAD.MOV R11, RZ, RZ, -R13 ;  /* 0x000000ffff0b7224 */ /* 0x008fe200078e0a0d */
[----:B------:R-:W0:Y:S01]  /*04e0*/  I2F.RP R16, R9 ;  /* 0x0000000900107306 */ /* 0x000e220000209400 */
[----:B------:R-:W-:Y:S02]  /*04f0*/  @P0 IADD3 R14, PT, PT, R14, 0x1, RZ ;  /* 0x000000010e0e0810 */ /* 0x000fe40007ffe0ff */
[----:B------:R-:W-:-:S04]  /*0500*/  IMAD R11, R11, R10, RZ ;  /* 0x0000000a0b0b7224 */ /* 0x000fc800078e02ff */
[----:B------:R-:W-:Y:S01]  /*0510*/  @!P2 IMAD.MOV R14, RZ, RZ, -R14 ;  /* 0x000000ffff0ea224 */ /* 0x000fe200078e0a0e */
[----:B------:R-:W-:Y:S01]  /*0520*/  @!P1 LOP3.LUT R14, RZ, R5, RZ, 0x33, !PT ;  /* 0x00000005ff0e9212 */ /* 0x000fe200078e33ff */
[----:B------:R-:W-:-:S03]  /*0530*/  IMAD.HI.U32 R12, R13, R11, R12 ;  /* 0x0000000b0d0c7227 */ /* 0x000fc600078e000c */
[----:B------:R-:W-:Y:S01]  /*0540*/  IABS R15, R14 ;  /* 0x0000000e000f7213 */ /* 0x000fe20000000000 */
[----:B0-----:R-:W0:Y:S04]  /*0550*/  MUFU.RCP R16, R16 ;  /* 0x0000001000107308 */ /* 0x001e280000001000 */
[----:B------:R-:W-:-:S04]  /*0560*/  IMAD.HI.U32 R11, R12, R15, RZ ;  /* 0x0000000f0c0b7227 */ /* 0x000fc800078e00ff */
[----:B------:R-:W-:-:S04]  /*0570*/  IMAD.MOV R12, RZ, RZ, -R11 ;  /* 0x000000ffff0c7224 */ /* 0x000fc800078e0a0b */
[----:B------:R-:W-:Y:S01]  /*0580*/  IMAD R15, R10, R12, R15 ;  /* 0x0000000c0a0f7224 */ /* 0x000fe200078e020f */
[----:B------:R-:W-:-:S04]  /*0590*/  LOP3.LUT R12, R14, R7, RZ, 0x3c, !PT ;  /* 0x000000070e0c7212 */ /* 0x000fc800078e3cff */
[----:B------:R-:W-:Y:S01]  /*05a0*/  ISETP.GT.U32.AND P1, PT, R10, R15, PT ;  /* 0x0000000f0a00720c */ /* 0x000fe20003f24070 */
[----:B0-----:R-:W-:Y:S01]  /*05b0*/  VIADD R13, R16, 0xffffffe ;  /* 0x0ffffffe100d7836 */ /* 0x001fe20000000000 */
[----:B------:R-:W-:Y:S01]  /*05c0*/  ISETP.GE.AND P2, PT, R12, RZ, PT ;  /* 0x000000ff0c00720c */ /* 0x000fe20003f46270 */
[----:B------:R-:W-:-:S04]  /*05d0*/  IMAD.MOV.U32 R12, RZ, RZ, RZ ;  /* 0x000000ffff0c7224 */ /* 0x000fc800078e00ff */
[----:B------:R-:W0:Y:S06]  /*05e0*/  F2I.FTZ.U32.TRUNC.NTZ R13, R13 ;  /* 0x0000000d000d7305 */ /* 0x000e2c000021f000 */
[-C--:B------:R-:W-:Y:S01]  /*05f0*/  @!P1 IADD3 R15, PT, PT, R15, -R10.reuse, RZ ;  /* 0x8000000a0f0f9210 */ /* 0x080fe20007ffe0ff */
[----:B------:R-:W-:Y:S01]  /*0600*/  @!P1 VIADD R11, R11, 0x1 ;  /* 0x000000010b0b9836 */ /* 0x000fe20000000000 */
[----:B------:R-:W-:Y:S02]  /*0610*/  ISETP.NE.AND P1, PT, R7, RZ, PT ;  /* 0x000000ff0700720c */ /* 0x000fe40003f25270 */
[----:B------:R-:W-:-:S02]  /*0620*/  ISETP.GE.U32.AND P0, PT, R15, R10, PT ;  /* 0x0000000a0f00720c */ /* 0x000fc40003f06070 */
[----:B------:R-:W-:Y:S01]  /*0630*/  IADD3 R15, PT, PT, -R14, RZ, RZ ;  /* 0x000000ff0e0f7210 */ /* 0x000fe20007ffe1ff */
[----:B0-----:R-:W-:-:S04]  /*0640*/  IMAD.MOV R16, RZ, RZ, -R13 ;  /* 0x000000ffff107224 */ /* 0x001fc800078e0a0d */
[----:B------:R-:W-:Y:S02]  /*0650*/  IMAD R15, R5, R15, R8 ;  /* 0x0000000f050f7224 */ /* 0x000fe400078e0208 */
[----:B------:R-:W-:-:S04]  /*0660*/  IMAD R17, R16, R9, RZ ;  /* 0x0000000910117224 */ /* 0x000fc800078e02ff */
[----:B------:R-:W-:Y:S01]  /*0670*/  @P0 IADD3 R11, PT, PT, R11, 0x1, RZ ;  /* 0x000000010b0b0810 */ /* 0x000fe20007ffe0ff */
[----:B------:R-:W-:Y:S01]  /*0680*/  IMAD.HI.U32 R17, R13, R17, R12 ;  /* 0x000000110d117227 */ /* 0x000fe200078e000c */
[----:B------:R-:W-:Y:S02]  /*0690*/  IABS R22, R15 ;  /* 0x0000000f00167213 */ /* 0x000fe40000000000 */
[----:B------:R-:W-:Y:S01]  /*06a0*/  LOP3.LUT R15, R15, R2, RZ, 0x3c, !PT ;  /* 0x000000020f0f7212 */ /* 0x000fe200078e3cff */
[----:B------:R-:W-:Y:S01]  /*06b0*/  @!P2 IMAD.MOV R11, RZ, RZ, -R11 ;  /* 0x000000ffff0ba224 */ /* 0x000fe200078e0a0b */
[----:B------:R-:W-:Y:S01]  /*06c0*/  @!P1 LOP3.LUT R11, RZ, R7, RZ, 0x33, !PT ;  /* 0x00000007ff0b9212 */ /* 0x000fe200078e33ff */
[----:B------:R-:W-:-:S04]  /*06d0*/  IMAD.HI.U32 R12, R17, R10, RZ ;  /* 0x0000000a110c7227 */ /* 0x000fc800078e00ff */
[----:B------:R-:W-:Y:S01]  /*06e0*/  IMAD.MOV R13, RZ, RZ, -R11 ;  /* 0x000000ffff0d7224 */ /* 0x000fe200078e0a0b */
[----:B------:R-:W-:-:S03]  /*06f0*/  IADD3 R16, PT, PT, -R12, RZ, RZ ;  /* 0x000000ff0c107210 */ /* 0x000fc60007ffe1ff */
[C---:B------:R-:W-:Y:S01]  /*0700*/  IMAD R13, R7.reuse, R13, R14 ;  /* 0x0000000d070d7224 */ /* 0x040fe200078e020e */
[----:B------:R-:W-:Y:S01]  /*0710*/  LOP3.LUT R7, R7, R2, RZ, 0x3c, !PT ;  /* 0x0000000207077212 */ /* 0x000fe200078e3cff */
[----:B------:R-:W-:Y:S02]  /*0720*/  IMAD R16, R9, R16, R10 ;  /* 0x0000001009107224 */ /* 0x000fe400078e020a */
[----:B------:R-:W-:Y:S01]  /*0730*/  IMAD.HI.U32 R10, R17, R6, RZ ;  /* 0x00000006110a7227 */ /* 0x000fe200078e00ff */
[----:B------:R-:W-:Y:S02]  /*0740*/  IABS R18, R13 ;  /* 0x0000000d00127213 */ /* 0x000fe40000000000 */
[----:B------:R-:W-:Y:S01]  /*0750*/  ISETP.GT.U32.AND P0, PT, R9, R16, PT ;  /* 0x000000100900720c */ /* 0x000fe20003f04070 */
[----:B------:R-:W-:Y:S01]  /*0760*/  IMAD.MOV R20, RZ, RZ, -R10 ;  /* 0x000000ffff147224 */ /* 0x000fe200078e0a0a */
[----:B------:R-:W-:Y:S01]  /*0770*/  ISETP.GE.AND P4, PT, R7, RZ, PT ;  /* 0x000000ff0700720c */ /* 0x000fe20003f86270 */
[----:B------:R-:W-:Y:S01]  /*0780*/  IMAD.HI.U32 R7, R17, R18, RZ ;  /* 0x0000001211077227 */ /* 0x000fe200078e00ff */
[----:B------:R-:W-:-:S03]  /*0790*/  LOP3.LUT R13, R13, R2, RZ, 0x3c, !PT ;  /* 0x000000020d0d7212 */ /* 0x000fc600078e3cff */
[----:B------:R-:W-:Y:S01]  /*07a0*/  IMAD R14, R9, R20, R6 ;  /* 0x00000014090e7224 */ /* 0x000fe200078e0206 */
[----:B------:R-:W-:Y:S01]  /*07b0*/  IADD3 R8, PT, PT, -R7, RZ, RZ ;  /* 0x000000ff07087210 */ /* 0x000fe20007ffe1ff */
[----:B------:R-:W-:-:S03]  /*07c0*/  IMAD.HI.U32 R6, R17, R4, RZ ;  /* 0x0000000411067227 */ /* 0x000fc600078e00ff */
[C---:B------:R-:W-:Y:S01]  /*07d0*/  ISETP.GT.U32.AND P1, PT, R9.reuse, R14, PT ;  /* 0x0000000e0900720c */ /* 0x040fe20003f24070 */
[----:B------:R-:W-:Y:S02]  /*07e0*/  @!P0 IMAD.IADD R16, R16, 0x1, -R9 ;  /* 0x0000000110108824 */ /* 0x000fe400078e0a09 */
[----:B------:R-:W-:Y:S02]  /*07f0*/  IMAD.MOV R20, RZ, RZ, -R6 ;  /* 0x000000ffff147224 */ /* 0x000fe400078e0a06 */
[----:B------:R-:W-:Y:S01]  /*0800*/  @!P0 VIADD R12, R12, 0x1 ;  /* 0x000000010c0c8836 */ /* 0x000fe20000000000 */
[----:B------:R-:W-:Y:S01]  /*0810*/  ISETP.GE.U32.AND P2, PT, R16, R9, PT ;  /* 0x000000091000720c */ /* 0x000fe20003f46070 */
[----:B------:R-:W-:Y:S01]  /*0820*/  IMAD R16, R9, R8, R18 ;  /* 0x0000000809107224 */ /* 0x000fe200078e0212 */
[----:B------:R-:W-:Y:S01]  /*0830*/  LOP3.LUT R18, R5, R2, RZ, 0x3c, !PT ;  /* 0x0000000205127212 */ /* 0x000fe200078e3cff */
[----:B------:R-:W-:-:S03]  /*0840*/  IMAD.HI.U32 R8, R17, R22, RZ ;  /* 0x0000001611087227 */ /* 0x000fc600078e00ff */
[----:B------:R-:W-:Y:S01]  /*0850*/  ISETP.GT.U32.AND P6, PT, R9, R16, PT ;  /* 0x000000100900720c */ /* 0x000fe20003fc4070 */
[----:B------:R-:W-:Y:S01]  /*0860*/  @!P1 IMAD.IADD R14, R14, 0x1, -R9 ;  /* 0x000000010e0e9824 */ /* 0x000fe200078e0a09 */
[----:B------:R-:W-:Y:S01]  /*0870*/  @!P1 IADD3 R10, PT, PT, R10, 0x1, RZ ;  /* 0x000000010a0a9810 */ /* 0x000fe20007ffe0ff */
[----:B------:R-:W-:Y:S01]  /*0880*/  IMAD.HI.U32 R5, R17, R24, RZ ;  /* 0x0000001811057227 */ /* 0x000fe200078e00ff */
[----:B------:R-:W-:Y:S02]  /*0890*/  ISETP.GE.AND P5, PT, R18, RZ, PT ;  /* 0x000000ff1200720c */ /* 0x000fe40003fa6270 */
[----:B------:R-:W-:Y:S01]  /*08a0*/  ISETP.GE.U32.AND P3, PT, R14, R9, PT ;  /* 0x000000090e00720c */ /* 0x000fe20003f66070 */
[----:B------:R-:W-:Y:S01]  /*08b0*/  IMAD R20, R9, R20, R4 ;  /* 0x0000001409147224 */ /* 0x000fe200078e0204 */
[----:B------:R-:W-:Y:S01]  /*08c0*/  IADD3 R17, PT, PT, -R5, RZ, RZ ;  /* 0x000000ff05117210 */ /* 0x000fe20007ffe1ff */
[----:B------:R-:W-:Y:S02]  /*08d0*/  IMAD.MOV R4, RZ, RZ, -R8 ;  /* 0x000000ffff047224 */ /* 0x000fe400078e0a08 */
[----:B------:R-:W-:Y:S01]  /*08e0*/  @P2 VIADD R12, R12, 0x1 ;  /* 0x000000010c0c2836 */ /* 0x000fe20000000000 */
[C---:B------:R-:W-:Y:S01]  /*08f0*/  ISETP.GT.U32.AND P0, PT, R9.reuse, R20, PT ;  /* 0x000000140900720c */ /* 0x040fe20003f04070 */
[----:B------:R-:W-:Y:S01]  /*0900*/  IMAD R4, R9, R4, R22 ;  /* 0x0000000409047224 */ /* 0x000fe200078e0216 */
[----:B------:R-:W-:Y:S01]  /*0910*/  @!P6 IADD3 R7, PT, PT, R7, 0x1, RZ ;  /* 0x000000010707e810 */ /* 0x000fe20007ffe0ff */
[----:B------:R-:W-:-:S02]  /*0920*/  IMAD R14, R9, R17, R24 ;  /* 0x00000011090e7224 */ /* 0x000fc400078e0218 */
[--C-:B------:R-:W-:Y:S01]  /*0930*/  @!P6 IMAD.IADD R16, R16, 0x1, -R9.reuse ;  /* 0x000000011010e824 */ /* 0x100fe200078e0a09 */
[C---:B------:R-:W-:Y:S01]  /*0940*/  ISETP.GT.U32.AND P1, PT, R9.reuse, R4, PT ;  /* 0x000000040900720c */ /* 0x040fe20003f24070 */
[----:B------:R-:W-:Y:S01]  /*0950*/  IMAD.MOV.U32 R17, RZ, RZ, R12 ;  /* 0x000000ffff117224 */ /* 0x000fe200078e000c */
[----:B------:R-:W-:Y:S02]  /*0960*/  @P3 IADD3 R10, PT, PT, R10, 0x1, RZ ;  /* 0x000000010a0a3810 */ /* 0x000fe40007ffe0ff */
[----:B------:R-:W-:Y:S02]  /*0970*/  ISETP.GT.U32.AND P3, PT, R9, R14, PT ;  /* 0x0000000e0900720c */ /* 0x000fe40003f64070 */
[-C--:B------:R-:W-:Y:S01]  /*0980*/  ISETP.GE.U32.AND P2, PT, R16, R9.reuse, PT ;  /* 0x000000091000720c */ /* 0x080fe20003f46070 */
[--C-:B------:R-:W-:Y:S01]  /*0990*/  @!P0 IMAD.IADD R20, R20, 0x1, -R9.reuse ;  /* 0x0000000114148824 */ /* 0x100fe200078e0a09 */
[----:B------:R-:W-:Y:S01]  /*09a0*/  @!P4 IADD3 R17, PT, PT, -R17, RZ, RZ ;  /* 0x000000ff1111c210 */ /* 0x000fe20007ffe1ff */
[----:B------:R-:W-:Y:S01]  /*09b0*/  @!P5 IMAD.MOV R10, RZ, RZ, -R10 ;  /* 0x000000ffff0ad224 */ /* 0x000fe200078e0a0a */
[----:B------:R-:W-:Y:S01]  /*09c0*/  ISETP.GE.AND P4, PT, R3, RZ, PT ;  /* 0x000000ff0300720c */ /* 0x000fe20003f86270 */
[----:B------:R-:W-:Y:S01]  /*09d0*/  @!P0 VIADD R6, R6, 0x1 ;  /* 0x0000000106068836 */ /* 0x000fe20000000000 */
[----:B------:R-:W-:Y:S01]  /*09e0*/  ISETP.GE.U32.AND P5, PT, R20, R9, PT ;  /* 0x000000091400720c */ /* 0x000fe20003fa6070 */
[----:B------:R-:W-:Y:S01]  /*09f0*/  @!P1 IMAD.IADD R4, R4, 0x1, -R9 ;  /* 0x0000000104049824 */ /* 0x000fe200078e0a09 */
[----:B------:R-:W-:-:S02]  /*0a00*/  @!P1 IADD3 R8, PT, PT, R8, 0x1, RZ ;  /* 0x0000000108089810 */ /* 0x000fc40007ffe0ff */
[----:B------:R-:W-:Y:S01]  /*0a10*/  ISETP.GE.AND P0, PT, R15, RZ, PT ;  /* 0x000000ff0f00720c */ /* 0x000fe20003f06270 */
[----:B------:R-:W-:Y:S01]  /*0a20*/  @!P3 IMAD.IADD R14, R14, 0x1, -R9 ;  /* 0x000000010e0eb824 */ /* 0x000fe200078e0a09 */
[-C--:B------:R-:W-:Y:S01]  /*0a30*/  ISETP.GE.U32.AND P6, PT, R4, R9.reuse, PT ;  /* 0x000000090400720c */ /* 0x080fe20003fc6070 */
[----:B------:R-:W-:Y:S01]  /*0a40*/  @!P3 VIADD R5, R5, 0x1 ;  /* 0x000000010505b836 */ /* 0x000fe20000000000 */
[----:B------:R-:W-:Y:S01]  /*0a50*/  ISETP.GE.AND P3, PT, R13, RZ, PT ;  /* 0x000000ff0d00720c */ /* 0x000fe20003f66270 */
[----:B------:R-:W-:Y:S01]  /*0a60*/  @P2 VIADD R7, R7, 0x1 ;  /* 0x0000000107072836 */ /* 0x000fe20000000000 */
[----:B------:R-:W-:Y:S01]  /*0a70*/  ISETP.GE.U32.AND P1, PT, R14, R9, PT ;  /* 0x000000090e00720c */ /* 0x000fe20003f26070 */
[----:B------:R-:W0:Y:S01]  /*0a80*/  LDC.64 R12, c[0x0][0x380] ;  /* 0x0000e000ff0c7b82 */ /* 0x000e220000000a00 */
[----:B------:R-:W-:Y:S02]  /*0a90*/  ISETP.GE.AND P2, PT, R19, RZ, PT ;  /* 0x000000ff1300720c */ /* 0x000fe40003f46270 */
[----:B------:R-:W-:-:S02]  /*0aa0*/  @P5 IADD3 R6, PT, PT, R6, 0x1, RZ ;  /* 0x0000000106065810 */ /* 0x000fc40007ffe0ff */
[----:B------:R-:W-:Y:S02]  /*0ab0*/  ISETP.NE.AND P5, PT, R2, RZ, PT ;  /* 0x000000ff0200720c */ /* 0x000fe40003fa5270 */
[----:B------:R-:W-:Y:S01]  /*0ac0*/  LOP3.LUT R2, RZ, R2, RZ, 0x33, !PT ;  /* 0x00000002ff027212 */ /* 0x000fe200078e33ff */
[----:B------:R-:W-:Y:S02]  /*0ad0*/  @P6 VIADD R8, R8, 0x1 ;  /* 0x0000000108086836 */ /* 0x000fe40000000000 */
[----:B------:R-:W-:Y:S01]  /*0ae0*/  @!P3 IADD3 R7, PT, PT, -R7, RZ, RZ ;  /* 0x000000ff0707b210 */ /* 0x000fe20007ffe1ff */
[----:B------:R-:W-:Y:S01]  /*0af0*/  @!P4 IMAD.MOV R6, RZ, RZ, -R6 ;  /* 0x000000ffff06c224 */ /* 0x000fe200078e0a06 */
[C---:B------:R-:W-:Y:S01]  /*0b00*/  SEL R17, R2.reuse, R17, !P5 ;  /* 0x0000001102117207 */ /* 0x040fe20006800000 */
[----:B------:R-:W-:Y:S01]  /*0b10*/  @P1 VIADD R5, R5, 0x1 ;  /* 0x0000000105051836 */ /* 0x000fe20000000000 */
[C---:B------:R-:W-:Y:S01]  /*0b20*/  SEL R4, R2.reuse, R7, !P5 ;  /* 0x0000000702047207 */ /* 0x040fe20006800000 */
[----:B------:R-:W-:Y:S01]  /*0b30*/  @!P0 IMAD.MOV R8, RZ, RZ, -R8 ;  /* 0x000000ffff088224 */ /* 0x000fe200078e0a08 */
[----:B------:R-:W-:-:S02]  /*0b40*/  SEL R10, R2, R10, !P5 ;  /* 0x0000000a020a7207 */ /* 0x000fc40006800000 */
[----:B------:R-:W-:Y:S01]  /*0b50*/  @!P2 IADD3 R5, PT, PT, -R5, RZ, RZ ;  /* 0x000000ff0505a210 */ /* 0x000fe20007ffe1ff */
[----:B------:R-:W-:Y:S01]  /*0b60*/  IMAD R11, R11, R17, R4 ;  /* 0x000000110b0b7224 */ /* 0x000fe200078e0204 */
[C---:B------:R-:W-:Y:S02]  /*0b70*/  SEL R8, R2.reuse, R8, !P5 ;  /* 0x0000000802087207 */ /* 0x040fe40006800000 */
[C---:B------:R-:W-:Y:S02]  /*0b80*/  SEL R6, R2.reuse, R6, !P5 ;  /* 0x0000000602067207 */ /* 0x040fe40006800000 */
[----:B------:R-:W-:Y:S01]  /*0b90*/  SEL R2, R2, R5, !P5 ;  /* 0x0000000502027207 */ /* 0x000fe20006800000 */
[----:B------:R-:W-:-:S04]  /*0ba0*/  IMAD R11, R10, R11, R8 ;  /* 0x0000000b0a0b7224 */ /* 0x000fc800078e0208 */
[----:B------:R-:W-:Y:S02]  /*0bb0*/  IMAD R11, R6, R11, R2 ;  /* 0x0000000b060b7224 */ /* 0x000fe400078e0202 */
[----:B------:R-:W2:Y:S02]  /*0bc0*/  LDC.64 R2, c[0x0][0x388] ;  /* 0x0000e200ff027b82 */ /* 0x000ea40000000a00 */
[----:B0-----:R-:W-:-:S06]  /*0bd0*/  IMAD.WIDE R12, R11, 0x4, R12 ;  /* 0x000000040b0c7825 */ /* 0x001fcc00078e020c */
[----:B-1----:R-:W3:Y:S01]  /*0be0*/  LDG.E R13, desc[UR4][R12.64] ;  /* 0x000000040c0d7981 */ /* 0x002ee2000c1e1900 */
[----:B--2---:R-:W-:-:S05]  /*0bf0*/  IMAD.WIDE R2, R0, 0x4, R2 ;  /* 0x0000000400027825 */ /* 0x004fca00078e0202 */
[----:B---3--:R-:W-:Y:S01]  /*0c00*/  STG.E desc[UR4][R2.64], R13 ;  /* 0x0000000d02007986 */ /* 0x008fe2000c101904 */
[----:B------:R-:W-:Y:S05]  /*0c10*/  EXIT ;  /* 0x000000000000794d */ /* 0x000fea0003800000 */
.L_x_81:
        /* <DEDUP_REMOVED lines=14> */
.L_x_103:


//--------------------- .text.downscale           --------------------------
	.section	.text.downscale,"ax",@progbits
	.align	128
        .global         downscale
        .type           downscale,@function
        .size           downscale,(.L_x_104 - downscale)
        .other          downscale,@"STO_CUDA_ENTRY STV_DEFAULT"
downscale:
.text.downscale:
        /* <DEDUP_REMOVED lines=18> */
[----:B------:R-:W2:Y:S01]  /*0120*/  LDC R0, c[0x0][0x3a0] ;  /* 0x0000e800ff007b82 */ /* 0x000ea20000000800 */
[----:B0-----:R-:W-:-:S05]  /*0130*/  IMAD.WIDE R16, R7, 0x4, R16 ;  /* 0x0000000407107825 */ /* 0x001fca00078e0210 */
[----:B-1----:R0:W5:Y:S01]  /*0140*/  LDG.E R36, desc[UR8][R16.64] ;  /* 0x0000000810247981 */ /* 0x002162000c1e1900 */
        /* <DEDUP_REMOVED lines=9> */
[----:B------:R-:W-:-:S03]  /*01e0*/  IABS R6, R7 ;  /* 0x0000000700067213 */ /* 0x000fc60000000000 */
[----:B------:R-:W-:Y:S01]  /*01f0*/  IMAD.HI.U32 R3, R3, R11, R2 ;  /* 0x0000000b03037227 */ /* 0x000fe200078e0002 */
[----:B------:R-:W-:-:S04]  /*0200*/  LOP3.LUT R2, R7, R0, RZ, 0x3c, !PT ;  /* 0x0000000007027212 */ /* 0x000fc800078e3cff */
[----:B------:R-:W-:Y:S01]  /*0210*/  ISETP.GE.AND P1, PT, R2, RZ, PT ;  /* 0x000000ff0200720c */ /* 0x000fe20003f26270 */
[----:B------:R-:W-:-:S05]  /*0220*/  IMAD.HI.U32 R3, R3, R6, RZ ;  /* 0x0000000603037227 */ /* 0x000fca00078e00ff */
[----:B------:R-:W-:-:S05]  /*0230*/  IADD3 R4, PT, PT, -R3, RZ, RZ ;  /* 0x000000ff03047210 */ /* 0x000fca0007ffe1ff */
[----:B------:R-:W-:-:S05]  /*0240*/  IMAD R4, R9, R4, R6 ;  /* 0x0000000409047224 */ /* 0x000fca00078e0206 */
[----:B------:R-:W-:-:S13]  /*0250*/  ISETP.GT.U32.AND P2, PT, R9, R4, PT ;  /* 0x000000040900720c */ /* 0x000fda0003f44070 */
[-C--:B------:R-:W-:Y:S02]  /*0260*/  @!P2 IADD3 R4, PT, PT, R4, -R9.reuse, RZ ;  /* 0x800000090404a210 */ /* 0x080fe40007ffe0ff */
[----:B------:R-:W-:Y:S02]  /*0270*/  @!P2 IADD3 R3, PT, PT, R3, 0x1, RZ ;  /* 0x000000010303a810 */ /* 0x000fe40007ffe0ff */
[----:B------:R-:W-:Y:S02]  /*0280*/  ISETP.GE.U32.AND P0, PT, R4, R9, PT ;  /* 0x000000090400720c */ /* 0x000fe40003f06070 */
[----:B------:R-:W-:-:S11]  /*0290*/  ISETP.NE.AND P2, PT, R0, RZ, PT ;  /* 0x000000ff0000720c */ /* 0x000fd60003f45270 */
[----:B------:R-:W-:-:S04]  /*02a0*/  @P0 IADD3 R3, PT, PT, R3, 0x1, RZ ;  /* 0x0000000103030810 */ /* 0x000fc80007ffe0ff */
[----:B------:R-:W-:Y:S02]  /*02b0*/  @!P1 IADD3 R3, PT, PT, -R3, RZ, RZ ;  /* 0x000000ff03039210 */ /* 0x000fe40007ffe1ff */
[----:B------:R-:W-:-:S04]  /*02c0*/  @!P2 LOP3.LUT R3, RZ, R0, RZ, 0x33, !PT ;  /* 0x00000000ff03a212 */ /* 0x000fc800078e33ff */
[C---:B------:R-:W-:Y:S01]  /*02d0*/  IADD3 R4, PT, PT, -R3.reuse, RZ, RZ ;  /* 0x000000ff03047210 */ /* 0x040fe20007ffe1ff */
[----:B------:R-:W-:-:S04]  /*02e0*/  IMAD R2, R3, R5, RZ ;  /* 0x0000000503027224 */ /* 0x000fc800078e02ff */
[----:B------:R-:W-:Y:S01]  /*02f0*/  IMAD R3, R0, R4, R7 ;  /* 0x0000000400037224 */ /* 0x000fe200078e0207 */
[C---:B------:R-:W-:Y:S01]  /*0300*/  IADD3 R6, PT, PT, R2.reuse, 0x6, RZ ;  /* 0x0000000602067810 */ /* 0x040fe20007ffe0ff */
[-C--:B------:R-:W-:Y:S01]  /*0310*/  IMAD R4, R5, R0.reuse, RZ ;  /* 0x0000000005047224 */ /* 0x080fe200078e02ff */
[C---:B------:R-:W-:Y:S02]  /*0320*/  IADD3 R5, PT, PT, R2.reuse, 0x5, RZ ;  /* 0x0000000502057810 */ /* 0x040fe40007ffe0ff */
[----:B------:R-:W-:Y:S01]  /*0330*/  IADD3 R7, PT, PT, R2, 0x7, RZ ;  /* 0x0000000702077810 */ /* 0x000fe20007ffe0ff */
[-CC-:B------:R-:W-:Y:S01]  /*0340*/  IMAD R6, R6, R0.reuse, R3.reuse ;  /* 0x0000000006067224 */ /* 0x180fe200078e0203 */
[C---:B------:R-:W-:Y:S01]  /*0350*/  IADD3 R8, PT, PT, R2.reuse, 0x8, RZ ;  /* 0x0000000802087810 */ /* 0x040fe20007ffe0ff */
[-CC-:B------:R-:W-:Y:S01]  /*0360*/  IMAD R5, R5, R0.reuse, R3.reuse ;  /* 0x0000000005057224 */ /* 0x180fe200078e0203 */
[C---:B------:R-:W-:Y:S01]  /*0370*/  IADD3 R9, PT, PT, R2.reuse, 0x9, RZ ;  /* 0x0000000902097810 */ /* 0x040fe20007ffe0ff */
[-CC-:B------:R-:W-:Y:S01]  /*0380*/  IMAD R7, R7, R0.reuse, R3.reuse ;  /* 0x0000000007077224 */ /* 0x180fe200078e0203 */
[----:B------:R-:W-:Y:S01]  /*0390*/  IADD3 R10, PT, PT, R2, 0xa, RZ ;  /* 0x0000000a020a7810 */ /* 0x000fe20007ffe0ff */
[-CC-:B------:R-:W-:Y:S01]  /*03a0*/  IMAD R8, R8, R0.reuse, R3.reuse ;  /* 0x0000000008087224 */ /* 0x180fe200078e0203 */
[C---:B------:R-:W-:Y:S01]  /*03b0*/  IADD3 R11, PT, PT, R2.reuse, 0xd, RZ ;  /* 0x0000000d020b7810 */ /* 0x040fe20007ffe0ff */
[-CC-:B------:R-:W-:Y:S01]  /*03c0*/  IMAD R9, R9, R0.reuse, R3.reuse ;  /* 0x0000000009097224 */ /* 0x180fe200078e0203 */
[----:B------:R-:W-:Y:S01]  /*03d0*/  IADD3 R12, PT, PT, R2, 0xe, RZ ;  /* 0x0000000e020c7810 */ /* 0x000fe20007ffe0ff */
[-CC-:B------:R-:W-:Y:S01]  /*03e0*/  IMAD R10, R10, R0.reuse, R3.reuse ;  /* 0x000000000a0a7224 */ /* 0x180fe200078e0203 */
[----:B------:R-:W-:Y:S01]  /*03f0*/  IADD3 R13, PT, PT, R2, 0xf, RZ ;  /* 0x0000000f020d7810 */ /* 0x000fe20007ffe0ff */
[----:B------:R-:W-:-:S02]  /*0400*/  IMAD R11, R11, R0, R3 ;  /* 0x000000000b0b7224 */ /* 0x000fc400078e0203 */
[-CC-:B------:R-:W-:Y:S02]  /*0410*/  IMAD R12, R12, R0.reuse, R3.reuse ;  /* 0x000000000c0c7224 */ /* 0x180fe400078e0203 */
[----:B0-----:R-:W-:-:S07]  /*0420*/  IMAD R13, R13, R0, R3 ;  /* 0x000000000d0d7224 */ /* 0x001fce00078e0203 */
.L_x_87:
[----:B0-----:R-:W0:Y:S01]  /*0430*/  LDC R14, c[0x0][0x394] ;  /* 0x0000e500ff0e7b82 */ /* 0x001e220000000800 */
[----:B------:R-:W-:Y:S02]  /*0440*/  MOV R15, RZ ;  /* 0x000000ff000f7202 */ /* 0x000fe40000000f00 */
[----:B0-----:R-:W-:-:S04]  /*0450*/  IADD3 R0, PT, PT, R14, -0x1, RZ ;  /* 0xffffffff0e007810 */ /* 0x001fc80007ffe0ff */
[----:B------:R-:W-:-:S13]  /*0460*/  ISETP.GE.U32.AND P0, PT, R0, 0xf, PT ;  /* 0x0000000f0000780c */ /* 0x000fda0003f06070 */
[----:B-1234-:R-:W-:Y:S05]  /*0470*/  @!P0 BRA `(.L_x_82) ;  /* 0x0000000400d88947 */ /* 0x01efea0003800000 */
[----:B------:R-:W0:Y:S01]  /*0480*/  LDC R18, c[0x0][0x3a0] ;  /* 0x0000e800ff127b82 */ /* 0x000e220000000800 */
[----:B------:R-:W1:Y:S01]  /*0490*/  LDCU UR5, c[0x0][0x3a0] ;  /* 0x00007400ff0577ac */ /* 0x000e620008000800 */
[C---:B------:R-:W-:Y:S01]  /*04a0*/  IADD3 R20, PT, PT, R2.reuse, 0xb, RZ ;  /* 0x0000000b02147810 */ /* 0x040fe20007ffe0ff */
[-C--:B------:R-:W-:Y:S01]  /*04b0*/  IMAD R24, R5, R14.reuse, UR4 ;  /* 0x0000000405187e24 */ /* 0x080fe2000f8e020e */
[----:B------:R-:W-:Y:S01]  /*04c0*/  IADD3 R0, PT, PT, R2, 0x4, RZ ;  /* 0x0000000402007810 */ /* 0x000fe20007ffe0ff */
[-C--:B------:R-:W-:Y:S01]  /*04d0*/  IMAD R15, R6, R14.reuse, UR4 ;  /* 0x00000004060f7e24 */ /* 0x080fe2000f8e020e */
[C---:B------:R-:W-:Y:S01]  /*04e0*/  IADD3 R19, PT, PT, R2.reuse, 0x3, RZ ;  /* 0x0000000302137810 */ /* 0x040fe20007ffe0ff */
[-C--:B------:R-:W-:Y:S01]  /*04f0*/  IMAD R23, R7, R14.reuse, UR4 ;  /* 0x0000000407177e24 */ /* 0x080fe2000f8e020e */
[----:B------:R-:W-:Y:S01]  /*0500*/  IADD3 R37, PT, PT, R2, 0x2, RZ ;  /* 0x0000000202257810 */ /* 0x000fe20007ffe0ff */
[-C--:B------:R-:W-:Y:S01]  /*0510*/  IMAD R25, R8, R14.reuse, UR4 ;  /* 0x0000000408197e24 */ /* 0x080fe2000f8e020e */
[----:B------:R-:W-:Y:S01]  /*0520*/  IADD3 R26, PT, PT, R2, 0xc, RZ ;  /* 0x0000000c021a7810 */ /* 0x000fe20007ffe0ff */
[-C--:B------:R-:W-:Y:S01]  /*0530*/  IMAD R27, R9, R14.reuse, UR4 ;  /* 0x00000004091b7e24 */ /* 0x080fe2000f8e020e */
[----:B------:R-:W-:Y:S01]  /*0540*/  LOP3.LUT R22, R14, 0x7ffffff0, RZ, 0xc0, !PT ;  /* 0x7ffffff00e167812 */ /* 0x000fe200078ec0ff */
[----:B------:R-:W-:-:S02]  /*0550*/  IMAD R29, R10, R14, UR4 ;  /* 0x000000040a1d7e24 */ /* 0x000fc4000f8e020e */
[-C--:B------:R-:W-:Y:S02]  /*0560*/  IMAD R28, R11, R14.reuse, UR4 ;  /* 0x000000040b1c7e24 */ /* 0x080fe4000f8e020e */
[----:B------:R-:W-:Y:S02]  /*0570*/  IMAD R33, R12, R14, UR4 ;  /* 0x000000040c217e24 */ /* 0x000fe4000f8e020e */
[--C-:B-1----:R-:W-:Y:S02]  /*0580*/  IMAD R31, R20, UR5, R3.reuse ;  /* 0x00000005141f7c24 */ /* 0x102fe4000f8e0203 */
[--C-:B------:R-:W-:Y:S01]  /*0590*/  IMAD R21, R0, UR5, R3.reuse ;  /* 0x0000000500157c24 */ /* 0x100fe2000f8e0203 */
[----:B------:R-:W-:Y:S01]  /*05a0*/  IADD3 R0, PT, PT, -R22, RZ, RZ ;  /* 0x000000ff16007210 */ /* 0x000fe20007ffe1ff */
[----:B------:R-:W-:Y:S02]  /*05b0*/  IMAD R26, R26, UR5, R3 ;  /* 0x000000051a1a7c24 */ /* 0x000fe4000f8e0203 */
[----:B0-----:R-:W-:-:S02]  /*05c0*/  IMAD R20, R2, R18, R18 ;  /* 0x0000001202147224 */ /* 0x001fc400078e0212 */
[----:B------:R-:W-:Y:S02]  /*05d0*/  IMAD R30, R21, R14, UR4 ;  /* 0x00000004151e7e24 */ /* 0x000fe4000f8e020e */
[--C-:B------:R-:W-:Y:S01]  /*05e0*/  IMAD R19, R19, R18, R3.reuse ;  /* 0x0000001213137224 */ /* 0x100fe200078e0203 */
[----:B------:R-:W-:Y:S01]  /*05f0*/  IADD3 R21, PT, PT, R3, R20, RZ ;  /* 0x0000001403157210 */ /* 0x000fe20007ffe0ff */
[-CC-:B------:R-:W-:Y:S02]  /*0600*/  IMAD R37, R37, R18.reuse, R3.reuse ;  /* 0x0000001225257224 */ /* 0x180fe400078e0203 */
[----:B------:R-:W-:Y:S02]  /*0610*/  IMAD R18, R2, R18, R3 ;  /* 0x0000001202127224 */ /* 0x000fe400078e0203 */
[-C--:B------:R-:W-:Y:S02]  /*0620*/  IMAD R35, R13, R14.reuse, UR4 ;  /* 0x000000040d237e24 */ /* 0x080fe4000f8e020e */
[----:B------:R-:W-:-:S02]  /*0630*/  IMAD R31, R31, R14, UR4 ;  /* 0x000000041f1f7e24 */ /* 0x000fc4000f8e020e */
[-C--:B------:R-:W-:Y:S02]  /*0640*/  IMAD R26, R26, R14.reuse, UR4 ;  /* 0x000000041a1a7e24 */ /* 0x080fe4000f8e020e */
[-C--:B------:R-:W-:Y:S02]  /*0650*/  IMAD R34, R19, R14.reuse, UR4 ;  /* 0x0000000413227e24 */ /* 0x080fe4000f8e020e */
[-C--:B------:R-:W-:Y:S02]  /*0660*/  IMAD R22, R18, R14.reuse, UR4 ;  /* 0x0000000412167e24 */ /* 0x080fe4000f8e020e */
[-C--:B------:R-:W-:Y:S02]  /*0670*/  IMAD R37, R37, R14.reuse, UR4 ;  /* 0x0000000425257e24 */ /* 0x080fe4000f8e020e */
[----:B------:R-:W-:-:S07]  /*0680*/  IMAD R32, R21, R14, UR4 ;  /* 0x0000000415207e24 */ /* 0x000fce000f8e020e */
.L_x_83:
[----:B------:R-:W0:Y:S02]  /*0690*/  LDC.64 R18, c[0x0][0x388] ;  /* 0x0000e200ff127b82 */ /* 0x000e240000000a00 */
[----:B01----:R-:W-:-:S06]  /*06a0*/  IMAD.WIDE R20, R22, 0x4, R18 ;  /* 0x0000000416147825 */ /* 0x003fcc00078e0212 */
[----:B------:R-:W2:Y:S02]  /*06b0*/  LDG.E R21, desc[UR8][R20.64] ;  /* 0x0000000814157981 */ /* 0x000ea4000c1e1900 */
[----:B--2--5:R-:W-:Y:S01]  /*06c0*/  FADD R36, R21, R36 ;  /* 0x0000002415247221 */ /* 0x024fe20000000000 */
[----:B------:R-:W-:-:S04]  /*06d0*/  IMAD.WIDE R20, R32, 0x4, R18 ;  /* 0x0000000420147825 */ /* 0x000fc800078e0212 */
[----:B------:R0:W-:Y:S04]  /*06e0*/  STG.E desc[UR8][R16.64], R36 ;  /* 0x0000002410007986 */ /* 0x0001e8000c101908 */
[----:B------:R-:W0:Y:S02]  /*06f0*/  LDG.E R21, desc[UR8][R20.64] ;  /* 0x0000000814157981 */ /* 0x000e24000c1e1900 */
[----:B0-----:R-:W-:Y:S01]  /*0700*/  FADD R36, R36, R21 ;  /* 0x0000001524247221 */ /* 0x001fe20000000000 */
        /* <DEDUP_REMOVED lines=50> */
[----:B------:R-:W2:Y:S01]  /*0a30*/  LDG.E R21, desc[UR8][R20.64] ;  /* 0x0000000814157981 */ /* 0x000ea2000c1e1900 */
[----:B------:R-:W-:Y:S01]  /*0a40*/  IMAD.WIDE R18, R35, 0x4, R18 ;  /* 0x0000000423127825 */ /* 0x000fe200078e0212 */
[----:B------:R-:W-:-:S03]  /*0a50*/  IADD3 R0, PT, PT, R0, 0x10, RZ ;  /* 0x0000001000007810 */ /* 0x000fc60007ffe0ff */
[----:B--2---:R-:W-:-:S05]  /*0a60*/  FADD R21, R36, R21 ;  /* 0x0000001524157221 */ /* 0x004fca0000000000 */
[----:B------:R1:W-:Y:S04]  /*0a70*/  STG.E desc[UR8][R16.64], R21 ;  /* 0x0000001510007986 */ /* 0x0003e8000c101908 */
[----:B------:R-:W0:Y:S01]  /*0a80*/  LDG.E R18, desc[UR8][R18.64] ;  /* 0x0000000812127981 */ /* 0x000e22000c1e1900 */
        /* <DEDUP_REMOVED lines=17> */
[----:B0-----:R-:W-:-:S05]  /*0ba0*/  FADD R36, R21, R18 ;  /* 0x0000001215247221 */ /* 0x001fca0000000000 */
[----:B------:R1:W-:Y:S01]  /*0bb0*/  STG.E desc[UR8][R16.64], R36 ;  /* 0x0000002410007986 */ /* 0x0003e2000c101908 */
[----:B------:R-:W-:Y:S05]  /*0bc0*/  @P0 BRA `(.L_x_83) ;  /* 0xfffffff800b00947 */ /* 0x000fea000383ffff */
[----:B------:R-:W-:-:S07]  /*0bd0*/  LOP3.LUT R15, R14, 0x7ffffff0, RZ, 0xc0, !PT ;  /* 0x7ffffff00e0f7812 */ /* 0x000fce00078ec0ff */
.L_x_82:
[----:B------:R-:W0:Y:S02]  /*0be0*/  LDCU UR6, c[0x0][0x394] ;  /* 0x00007280ff0677ac */ /* 0x000e240008000800 */
[----:B0-----:R-:W-:-:S04]  /*0bf0*/  ULOP3.LUT UR5, UR6, 0xf, URZ, 0xc0, !UPT ;  /* 0x0000000f06057892 */ /* 0x001fc8000f8ec0ff */
[----:B------:R-:W-:-:S09]  /*0c00*/  UISETP.NE.AND UP0, UPT, UR5, URZ, UPT ;  /* 0x000000ff0500728c */ /* 0x000fd2000bf05270 */
[----:B------:R-:W-:Y:S05]  /*0c10*/  BRA.U !UP0, `(.L_x_84) ;  /* 0x0000000508d47547 */ /* 0x000fea000b800000 */
[----:B------:R-:W-:Y:S02]  /*0c20*/  UIADD3 UR5, UPT, UPT, UR5, -0x1, URZ ;  /* 0xffffffff05057890 */ /* 0x000fe4000fffe0ff */
[----:B------:R-:W-:Y:S02]  /*0c30*/  ULOP3.LUT UR7, UR6, 0x7, URZ, 0xc0, !UPT ;  /* 0x0000000706077892 */ /* 0x000fe4000f8ec0ff */
[----:B------:R-:W-:Y:S02]  /*0c40*/  UISETP.GE.U32.AND UP0, UPT, UR5, 0x7, UPT ;  /* 0x000000070500788c */ /* 0x000fe4000bf06070 */
[----:B------:R-:W-:-:S07]  /*0c50*/  UISETP.NE.AND UP1, UPT, UR7, URZ, UPT ;  /* 0x000000ff0700728c */ /* 0x000fce000bf25270 */
[----:B------:R-:W-:Y:S05]  /*0c60*/  BRA.U !UP0, `(.L_x_85) ;  /* 0x0000000108d07547 */ /* 0x000fea000b800000 */
[----:B------:R-:W0:Y:S01]  /*0c70*/  LDCU UR5, c[0x0][0x3a0] ;  /* 0x00007400ff0577ac */ /* 0x000e220008000800 */
[----:B------:R-:W2:Y:S01]  /*0c80*/  LDC.64 R18, c[0x0][0x388] ;  /* 0x0000e200ff127b82 */ /* 0x000ea20000000a00 */
[----:B------:R-:W-:-:S05]  /*0c90*/  IADD3 R0, PT, PT, R2, R15, RZ ;  /* 0x0000000f02007210 */ /* 0x000fca0007ffe0ff */
[----:B0-----:R-:W-:-:S04]  /*0ca0*/  IMAD R23, R0, UR5, R3 ;  /* 0x0000000500177c24 */ /* 0x001fc8000f8e0203 */
[----:B-1----:R-:W-:-:S04]  /*0cb0*/  IMAD R21, R23, R14, UR4 ;  /* 0x0000000417157e24 */ /* 0x002fc8000f8e020e */
[----:B--2---:R-:W-:-:S06]  /*0cc0*/  IMAD.WIDE R20, R21, 0x4, R18 ;  /* 0x0000000415147825 */ /* 0x004fcc00078e0212 */
[----:B------:R-:W2:Y:S01]  /*0cd0*/  LDG.E R21, desc[UR8][R20.64] ;  /* 0x0000000814157981 */ /* 0x000ea2000c1e1900 */
[----:B------:R-:W-:-:S05]  /*0ce0*/  IADD3 R25, PT, PT, R23, UR5, RZ ;  /* 0x0000000517197c10 */ /* 0x000fca000fffe0ff */
[----:B------:R-:W-:-:S04]  /*0cf0*/  IMAD R23, R25, R14, UR4 ;  /* 0x0000000419177e24 */ /* 0x000fc8000f8e020e */
[----:B------:R-:W-:-:S04]  /*0d00*/  IMAD.WIDE R22, R23, 0x4, R18 ;  /* 0x0000000417167825 */ /* 0x000fc800078e0212 */
[----:B--2--5:R-:W-:-:S05]  /*0d10*/  FADD R27, R36, R21 ;  /* 0x00000015241b7221 */ /* 0x024fca0000000000 */
        /* <DEDUP_REMOVED lines=38> */
[----:B------:R-:W-:Y:S01]  /*0f80*/  IADD3 R15, PT, PT, R15, 0x8, RZ ;  /* 0x000000080f0f7810 */ /* 0x000fe20007ffe0ff */
[----:B--2---:R-:W-:-:S05]  /*0f90*/  FADD R36, R23, R18 ;  /* 0x0000001217247221 */ /* 0x004fca0000000000 */
[----:B------:R0:W-:Y:S02]  /*0fa0*/  STG.E desc[UR8][R16.64], R36 ;  /* 0x0000002410007986 */ /* 0x0001e4000c101908 */
.L_x_85:
        /* <DEDUP_REMOVED lines=34> */
.L_x_86:
[----:B------:R-:W-:Y:S05]  /*11d0*/  BRA.U !UP1, `(.L_x_84) ;  /* 0x0000000109647547 */ /* 0x000fea000b800000 */
[----:B------:R-:W3:Y:S01]  /*11e0*/  LDCU UR5, c[0x0][0x3a0] ;  /* 0x00007400ff0577ac */ /* 0x000ee20008000800 */
[----:B------:R-:W4:Y:S01]  /*11f0*/  LDC.64 R18, c[0x0][0x388] ;  /* 0x0000e200ff127b82 */ /* 0x000f220000000a00 */
[----:B------:R-:W-:-:S05]  /*1200*/  IADD3 R0, PT, PT, R2, R15, RZ ;  /* 0x0000000f02007210 */ /* 0x000fca0007ffe0ff */
[----:B---3--:R-:W-:-:S04]  /*1210*/  IMAD R15, R0, UR5, R3 ;  /* 0x00000005000f7c24 */ /* 0x008fc8000f8e0203 */
[----:B-12---:R-:W-:-:S04]  /*1220*/  IMAD R21, R15, R14, UR4 ;  /* 0x000000040f157e24 */ /* 0x006fc8000f8e020e */
[----:B----4-:R-:W-:-:S06]  /*1230*/  IMAD.WIDE R20, R21, 0x4, R18 ;  /* 0x0000000415147825 */ /* 0x010fcc00078e0212 */
        /* <DEDUP_REMOVED lines=19> */
.L_x_84:
[----:B------:R-:W-:-:S06]  /*1370*/  UIADD3 UR4, UPT, UPT, UR4, 0x1, URZ ;  /* 0x0000000104047890 */ /* 0x000fcc000fffe0ff */
[----:B------:R-:W-:-:S13]  /*1380*/  ISETP.NE.AND P0, PT, R14, UR4, PT ;  /* 0x000000040e007c0c */ /* 0x000fda000bf05270 */
[----:B------:R-:W-:Y:S05]  /*1390*/  @P0 BRA `(.L_x_87) ;  /* 0xfffffff000240947 */ /* 0x000fea000383ffff */
[----:B------:R-:W-:Y:S05]  /*13a0*/  EXIT ;  /* 0x000000000000794d */ /* 0x000fea0003800000 */
.L_x_88:
        /* <DEDUP_REMOVED lines=13> */
.L_x_104:


//--------------------- .text.upscale             --------------------------
	.section	.text.upscale,"ax",@progbits
	.align	128
        .global         upscale
        .type           upscale,@function
        .size           upscale,(.L_x_105 - upscale)
        .other          upscale,@"STO_CUDA_ENTRY STV_DEFAULT"
upscale:
.text.upscale:
        /* <DEDUP_REMOVED lines=16> */
[----:B------:R-:W-:Y:S01]  /*0100*/  IABS R10, R0 ;  /* 0x00000000000a7213 */ /* 0x000fe20000000000 */
[----:B------:R-:W1:Y:S06]  /*0110*/  LDCU.64 UR4, c[0x0][0x358] ;  /* 0x00006b00ff0477ac */ /* 0x000e6c0008000a00 */
[----:B------:R-:W2:Y:S01]  /*0120*/  LDC R4, c[0x0][0x39c] ;  /* 0x0000e700ff047b82 */ /* 0x000ea20000000800 */
[----:B0-----:R-:W-:-:S04]  /*0130*/  IABS R2, R3 ;  /* 0x0000000300027213 */ /* 0x001fc80000000000 */
[----:B------:R-:W0:Y:S08]  /*0140*/  I2F.RP R5, R2 ;  /* 0x0000000200057306 */ /* 0x000e300000209400 */
[----:B0-----:R-:W0:Y:S02]  /*0150*/  MUFU.RCP R5, R5 ;  /* 0x0000000500057308 */ /* 0x001e240000001000 */
[----:B0-----:R-:W-:Y:S01]  /*0160*/  VIADD R6, R5, 0xffffffe ;  /* 0x0ffffffe05067836 */ /* 0x001fe20000000000 */
[----:B--2---:R-:W-:-:S05]  /*0170*/  IABS R5, R4 ;  /* 0x0000000400057213 */ /* 0x004fca0000000000 */
[----:B------:R0:W2:Y:S08]  /*0180*/  F2I.FTZ.U32.TRUNC.NTZ R7, R6 ;  /* 0x0000000600077305 */ /* 0x0000b0000021f000 */
[----:B------:R-:W3:Y:S01]  /*0190*/  I2F.RP R8, R5 ;  /* 0x0000000500087306 */ /* 0x000ee20000209400 */
[----:B0-----:R-:W-:Y:S01]  /*01a0*/  IMAD.MOV.U32 R6, RZ, RZ, RZ ;  /* 0x000000ffff067224 */ /* 0x001fe200078e00ff */
[----:B--2---:R-:W-:-:S05]  /*01b0*/  IADD3 R9, PT, PT, RZ, -R7, RZ ;  /* 0x80000007ff097210 */ /* 0x004fca0007ffe0ff */
[----:B------:R-:W-:Y:S01]  /*01c0*/  IMAD R9, R9, R2, RZ ;  /* 0x0000000209097224 */ /* 0x000fe200078e02ff */
[----:B---3--:R-:W0:Y:S03]  /*01d0*/  MUFU.RCP R8, R8 ;  /* 0x0000000800087308 */ /* 0x008e260000001000 */
[----:B------:R-:W-:Y:S02]  /*01e0*/  IMAD.HI.U32 R7, R7, R9, R6 ;  /* 0x0000000907077227 */ /* 0x000fe400078e0006 */
[----:B------:R-:W2:Y:S04]  /*01f0*/  LDC R6, c[0x0][0x394] ;  /* 0x0000e500ff067b82 */ /* 0x000ea80000000800 */
[----:B------:R-:W-:-:S04]  /*0200*/  IMAD.HI.U32 R9, R7, R10, RZ ;  /* 0x0000000a07097227 */ /* 0x000fc800078e00ff */
[----:B------:R-:W-:-:S04]  /*0210*/  IMAD.MOV R7, RZ, RZ, -R9 ;  /* 0x000000ffff077224 */ /* 0x000fc800078e0a09 */
[----:B------:R-:W-:Y:S02]  /*0220*/  IMAD R7, R2, R7, R10 ;  /* 0x0000000702077224 */ /* 0x000fe400078e020a */
[----:B0-----:R-:W-:-:S03]  /*0230*/  VIADD R10, R8, 0xffffffe ;  /* 0x0ffffffe080a7836 */ /* 0x001fc60000000000 */
[----:B------:R-:W-:Y:S01]  /*0240*/  ISETP.GT.U32.AND P1, PT, R2, R7, PT ;  /* 0x000000070200720c */ /* 0x000fe20003f24070 */
[----:B------:R0:W3:Y:S01]  /*0250*/  F2I.FTZ.U32.TRUNC.NTZ R11, R10 ;  /* 0x0000000a000b7305 */ /* 0x0000e2000021f000 */
[----:B--2---:R-:W-:Y:S01]  /*0260*/  IABS R12, R6 ;  /* 0x00000006000c7213 */ /* 0x004fe20000000000 */
[----:B0-----:R-:W-:-:S10]  /*0270*/  HFMA2 R10, -RZ, RZ, 0, 0 ;  /* 0x00000000ff0a7431 */ /* 0x001fd400000001ff */
[-C--:B------:R-:W-:Y:S01]  /*0280*/  @!P1 IADD3 R7, PT, PT, R7, -R2.reuse, RZ ;  /* 0x8000000207079210 */ /* 0x080fe20007ffe0ff */
[----:B------:R-:W-:Y:S01]  /*0290*/  @!P1 VIADD R9, R9, 0x1 ;  /* 0x0000000109099836 */ /* 0x000fe20000000000 */
[----:B------:R-:W-:Y:S01]  /*02a0*/  ISETP.NE.AND P1, PT, R3, RZ, PT ;  /* 0x000000ff0300720c */ /* 0x000fe20003f25270 */
[----:B---3--:R-:W-:Y:S01]  /*02b0*/  IMAD.MOV R8, RZ, RZ, -R11 ;  /* 0x000000ffff087224 */ /* 0x008fe200078e0a0b */
[----:B------:R-:W-:Y:S02]  /*02c0*/  ISETP.GE.U32.AND P0, PT, R7, R2, PT ;  /* 0x000000020700720c */ /* 0x000fe40003f06070 */
[----:B------:R-:W-:-:S04]  /*02d0*/  LOP3.LUT R7, R0, R3, RZ, 0x3c, !PT ;  /* 0x0000000300077212 */ /* 0x000fc800078e3cff */
[----:B------:R-:W-:Y:S01]  /*02e0*/  ISETP.GE.AND P2, PT, R7, RZ, PT ;  /* 0x000000ff0700720c */ /* 0x000fe20003f46270 */
[----:B------:R-:W-:-:S04]  /*02f0*/  IMAD R7, R8, R5, RZ ;  /* 0x0000000508077224 */ /* 0x000fc800078e02ff */
[----:B------:R-:W-:Y:S02]  /*0300*/  IMAD.HI.U32 R10, R11, R7, R10 ;  /* 0x000000070b0a7227 */ /* 0x000fe400078e000a */
[----:B------:R-:W-:-:S06]  /*0310*/  @P0 IADD3 R9, PT, PT, R9, 0x1, RZ ;  /* 0x0000000109090810 */ /* 0x000fcc0007ffe0ff */
[----:B------:R-:W-:Y:S01]  /*0320*/  @!P2 IMAD.MOV R9, RZ, RZ, -R9 ;  /* 0x000000ffff09a224 */ /* 0x000fe200078e0a09 */
[----:B------:R-:W-:-:S04]  /*0330*/  @!P1 LOP3.LUT R9, RZ, R3, RZ, 0x33, !PT ;  /* 0x00000003ff099212 */ /* 0x000fc800078e33ff */
[----:B------:R-:W-:-:S05]  /*0340*/  IABS R8, R9 ;  /* 0x0000000900087213 */ /* 0x000fca0000000000 */
[----:B------:R-:W-:Y:S02]  /*0350*/  IMAD.MOV.U32 R11, RZ, RZ, R8 ;  /* 0x000000ffff0b7224 */ /* 0x000fe400078e0008 */
[----:B------:R-:W-:Y:S02]  /*0360*/  IMAD.MOV.U32 R8, RZ, RZ, R12 ;  /* 0x000000ffff087224 */ /* 0x000fe400078e000c */
[----:B------:R-:W-:Y:S02]  /*0370*/  IMAD.HI.U32 R7, R10, R11, RZ ;  /* 0x0000000b0a077227 */ /* 0x000fe400078e00ff */
[----:B------:R-:W0:Y:S03]  /*0380*/  I2F.RP R12, R8 ;  /* 0x00000008000c7306 */ /* 0x000e260000209400 */
[----:B------:R-:W-:-:S05]  /*0390*/  IADD3 R10, PT, PT, -R7, RZ, RZ ;  /* 0x000000ff070a7210 */ /* 0x000fca0007ffe1ff */
[----:B------:R-:W-:-:S05]  /*03a0*/  IMAD R10, R5, R10, R11 ;  /* 0x0000000a050a7224 */ /* 0x000fca00078e020b */
[----:B------:R-:W-:Y:S01]  /*03b0*/  ISETP.GT.U32.AND P1, PT, R5, R10, PT ;  /* 0x0000000a0500720c */ /* 0x000fe20003f24070 */
[----:B0-----:R-:W0:-:S12]  /*03c0*/  MUFU.RCP R12, R12 ;  /* 0x0000000c000c7308 */ /* 0x001e180000001000 */
[----:B------:R-:W-:Y:S01]  /*03d0*/  @!P1 IMAD.IADD R10, R10, 0x1, -R5 ;  /* 0x000000010a0a9824 */ /* 0x000fe200078e0a05 */
[----:B------:R-:W-:Y:S02]  /*03e0*/  @!P1 IADD3 R7, PT, PT, R7, 0x1, RZ ;  /* 0x0000000107079810 */ /* 0x000fe40007ffe0ff */
[----:B------:R-:W-:Y:S02]  /*03f0*/  ISETP.NE.AND P1, PT, R4, RZ, PT ;  /* 0x000000ff0400720c */ /* 0x000fe40003f25270 */
[----:B------:R-:W-:Y:S01]  /*0400*/  ISETP.GE.U32.AND P0, PT, R10, R5, PT ;  /* 0x000000050a00720c */ /* 0x000fe20003f06070 */
[----:B0-----:R-:W-:Y:S01]  /*0410*/  VIADD R11, R12, 0xffffffe ;  /* 0x0ffffffe0c0b7836 */ /* 0x001fe20000000000 */
[----:B------:R-:W-:-:S04]  /*0420*/  LOP3.LUT R10, R9, R4, RZ, 0x3c, !PT ;  /* 0x00000004090a7212 */ /* 0x000fc800078e3cff */
[----:B------:R-:W-:Y:S01]  /*0430*/  ISETP.GE.AND P2, PT, R10, RZ, PT ;  /* 0x000000ff0a00720c */ /* 0x000fe20003f46270 */
[----:B------:R-:W0:Y:S01]  /*0440*/  F2I.FTZ.U32.TRUNC.NTZ R11, R11 ;  /* 0x0000000b000b7305 */ /* 0x000e22000021f000 */
[----:B------:R-:W-:-:S05]  /*0450*/  IMAD.MOV.U32 R10, RZ, RZ, RZ ;  /* 0x000000ffff0a7224 */ /* 0x000fca00078e00ff */
[----:B------:R-:W-:-:S06]  /*0460*/  @P0 VIADD R7, R7, 0x1 ;  /* 0x0000000107070836 */ /* 0x000fcc0000000000 */
[----:B------:R-:W-:Y:S01]  /*0470*/  @!P2 IMAD.MOV R7, RZ, RZ, -R7 ;  /* 0x000000ffff07a224 */ /* 0x000fe200078e0a07 */
[----:B------:R-:W-:Y:S02]  /*0480*/  @!P1 LOP3.LUT R7, RZ, R4, RZ, 0x33, !PT ;  /* 0x00000004ff079212 */ /* 0x000fe400078e33ff */
[----:B0-----:R-:W-:-:S03]  /*0490*/  IADD3 R15, PT, PT, RZ, -R11, RZ ;  /* 0x8000000bff0f7210 */ /* 0x001fc60007ffe0ff */
[----:B------:R-:W-:Y:S02]  /*04a0*/  IMAD.MOV R13, RZ, RZ, -R7 ;  /* 0x000000ffff0d7224 */ /* 0x000fe400078e0a07 */
[----:B------:R-:W-:Y:S02]  /*04b0*/  IMAD R15, R15, R8, RZ ;  /* 0x000000080f0f7224 */ /* 0x000fe400078e02ff */
[C---:B------:R-:W-:Y:S01]  /*04c0*/  IMAD R13, R4.reuse, R13, R9 ;  /* 0x0000000d040d7224 */ /* 0x040fe200078e0209 */
[----:B------:R-:W-:Y:S01]  /*04d0*/  IADD3 R9, PT, PT, -R9, RZ, RZ ;  /* 0x000000ff09097210 */ /* 0x000fe20007ffe1ff */
[----:B------:R-:W-:Y:S01]  /*04e0*/  IMAD.HI.U32 R12, R11, R15, R10 ;  /* 0x0000000f0b0c7227 */ /* 0x000fe200078e000a */
[-C--:B------:R-:W-:Y:S02]  /*04f0*/  LOP3.LUT R4, R4, R6.reuse, RZ, 0x3c, !PT ;  /* 0x0000000604047212 */ /* 0x080fe400078e3cff */
[----:B------:R-:W-:Y:S01]  /*0500*/  IABS R17, R13 ;  /* 0x0000000d00117213 */ /* 0x000fe20000000000 */
[----:B------:R-:W-:Y:S01]  /*0510*/  IMAD R23, R3, R9, R0 ;  /* 0x0000000903177224 */ /* 0x000fe200078e0200 */
[-C--:B------:R-:W-:Y:S01]  /*0520*/  LOP3.LUT R13, R13, R6.reuse, RZ, 0x3c, !PT ;  /* 0x000000060d0d7212 */ /* 0x080fe200078e3cff */
[----:B------:R-:W-:Y:S01]  /*0530*/  IMAD.HI.U32 R11, R12, R5, RZ ;  /* 0x000000050c0b7227 */ /* 0x000fe200078e00ff */
[----:B------:R-:W-:-:S02]  /*0540*/  LOP3.LUT R3, R3, R6, RZ, 0x3c, !PT ;  /* 0x0000000603037212 */ /* 0x000fc400078e3cff */
[----:B------:R-:W-:Y:S01]  /*0550*/  IABS R15, R23 ;  /* 0x00000017000f7213 */ /* 0x000fe20000000000 */
[----:B------:R-:W-:-:S04]  /*0560*/  IMAD.HI.U32 R10, R12, R17, RZ ;  /* 0x000000110c0a7227 */ /* 0x000fc800078e00ff */
[----:B------:R-:W-:Y:S02]  /*0570*/  IMAD.MOV R19, RZ, RZ, -R11 ;  /* 0x000000ffff137224 */ /* 0x000fe400078e0a0b */
[----:B------:R-:W-:Y:S02]  /*0580*/  IMAD.MOV R14, RZ, RZ, -R10 ;  /* 0x000000ffff0e7224 */ /* 0x000fe400078e0a0a */
[C---:B------:R-:W-:Y:S02]  /*0590*/  IMAD R19, R8.reuse, R19, R5 ;  /* 0x0000001308137224 */ /* 0x040fe400078e0205 */
[----:B------:R-:W-:Y:S02]  /*05a0*/  IMAD R17, R8, R14, R17 ;  /* 0x0000000e08117224 */ /* 0x000fe400078e0211 */
[----:B------:R-:W-:Y:S01]  /*05b0*/  IMAD.HI.U32 R9, R12, R2, RZ ;  /* 0x000000020c097227 */ /* 0x000fe200078e00ff */
[C---:B------:R-:W-:Y:S02]  /*05c0*/  ISETP.GT.U32.AND P2, PT, R8.reuse, R19, PT ;  /* 0x000000130800720c */ /* 0x040fe40003f44070 */
[----:B------:R-:W-:Y:S01]  /*05d0*/  ISETP.GT.U32.AND P6, PT, R8, R17, PT ;  /* 0x000000110800720c */ /* 0x000fe20003fc4070 */
[----:B------:R-:W-:Y:S01]  /*05e0*/  IMAD.HI.U32 R5, R12, R15, RZ ;  /* 0x0000000f0c057227 */ /* 0x000fe200078e00ff */
[----:B------:R-:W-:-:S03]  /*05f0*/  IADD3 R21, PT, PT, -R9, RZ, RZ ;  /* 0x000000ff09157210 */ /* 0x000fc60007ffe1ff */
[----:B------:R-:W-:Y:S02]  /*0600*/  IMAD.MOV R12, RZ, RZ, -R5 ;  /* 0x000000ffff0c7224 */ /* 0x000fe400078e0a05 */
[C---:B------:R-:W-:Y:S01]  /*0610*/  IMAD R21, R8.reuse, R21, R2 ;  /* 0x0000001508157224 */ /* 0x040fe200078e0202 */
[----:B------:R-:W-:Y:S01]  /*0620*/  LOP3.LUT R2, R23, R6, RZ, 0x3c, !PT ;  /* 0x0000000617027212 */ /* 0x000fe200078e3cff */
[C---:B------:R-:W-:Y:S02]  /*0630*/  IMAD R15, R8.reuse, R12, R15 ;  /* 0x0000000c080f7224 */ /* 0x040fe400078e020f */
[----:B------:R-:W-:Y:S01]  /*0640*/  @!P2 IMAD.IADD R19, R19, 0x1, -R8 ;  /* 0x000000011313a824 */ /* 0x000fe200078e0a08 */
[C---:B------:R-:W-:Y:S01]  /*0650*/  ISETP.GT.U32.AND P0, PT, R8.reuse, R21, PT ;  /* 0x000000150800720c */ /* 0x040fe20003f04070 */
[----:B------:R-:W-:Y:S01]  /*0660*/  @!P2 VIADD R11, R11, 0x1 ;  /* 0x000000010b0ba836 */ /* 0x000fe20000000000 */
[----:B------:R-:W-:Y:S02]  /*0670*/  @!P6 IADD3 R17, PT, PT, R17, -R8, RZ ;  /* 0x800000081111e210 */ /* 0x000fe40007ffe0ff */
[----:B------:R-:W-:-:S02]  /*0680*/  ISETP.GT.U32.AND P5, PT, R8, R15, PT ;  /* 0x0000000f0800720c */ /* 0x000fc40003fa4070 */
[-C--:B------:R-:W-:Y:S02]  /*0690*/  ISETP.GE.U32.AND P4, PT, R19, R8.reuse, PT ;  /* 0x000000081300720c */ /* 0x080fe40003f86070 */
[-C--:B------:R-:W-:Y:S02]  /*06a0*/  ISETP.GE.U32.AND P1, PT, R17, R8.reuse, PT ;  /* 0x000000081100720c */ /* 0x080fe40003f26070 */
[----:B------:R-:W-:Y:S02]  /*06b0*/  @!P6 IADD3 R10, PT, PT, R10, 0x1, RZ ;  /* 0x000000010a0ae810 */ /* 0x000fe40007ffe0ff */
[----:B------:R-:W-:Y:S01]  /*06c0*/  ISETP.GE.AND P2, PT, R4, RZ, PT ;  /* 0x000000ff0400720c */ /* 0x000fe20003f46270 */
[----:B------:R-:W-:Y:S01]  /*06d0*/  @!P0 IMAD.IADD R21, R21, 0x1, -R8 ;  /* 0x0000000115158824 */ /* 0x000fe200078e0a08 */
[----:B------:R-:W-:Y:S02]  /*06e0*/  ISETP.GE.AND P6, PT, R3, RZ, PT ;  /* 0x000000ff0300720c */ /* 0x000fe40003fc6270 */
[----:B------:R-:W-:Y:S01]  /*06f0*/  @!P0 IADD3 R9, PT, PT, R9, 0x1, RZ ;  /* 0x0000000109098810 */ /* 0x000fe20007ffe0ff */
[----:B------:R-:W-:Y:S01]  /*0700*/  @!P5 VIADD R5, R5, 0x1 ;  /* 0x000000010505d836 */ /* 0x000fe20000000000 */
[-C--:B------:R-:W-:Y:S01]  /*0710*/  @!P5 IADD3 R15, PT, PT, R15, -R8.reuse, RZ ;  /* 0x800000080f0fd210 */ /* 0x080fe20007ffe0ff */
[----:B------:R-:W-:Y:S01]  /*0720*/  @P4 VIADD R11, R11, 0x1 ;  /* 0x000000010b0b4836 */ /* 0x000fe20000000000 */
[-C--:B------:R-:W-:Y:S01]  /*0730*/  ISETP.GE.U32.AND P3, PT, R21, R8.reuse, PT ;  /* 0x000000081500720c */ /* 0x080fe20003f66070 */
[----:B------:R-:W-:Y:S01]  /*0740*/  @P1 VIADD R10, R10, 0x1 ;  /* 0x000000010a0a1836 */ /* 0x000fe20000000000 */
[----:B------:R-:W-:-:S02]  /*0750*/  ISETP.GE.U32.AND P4, PT, R15, R8, PT ;  /* 0x000000080f00720c */ /* 0x000fc40003f86070 */
[----:B------:R-:W-:Y:S01]  /*0760*/  ISETP.GE.AND P1, PT, R13, RZ, PT ;  /* 0x000000ff0d00720c */ /* 0x000fe20003f26270 */
[----:B------:R-:W-:Y:S01]  /*0770*/  @!P2 IMAD.MOV R11, RZ, RZ, -R11 ;  /* 0x000000ffff0ba224 */ /* 0x000fe200078e0a0b */
[----:B------:R-:W-:Y:S02]  /*0780*/  ISETP.GE.AND P5, PT, R2, RZ, PT ;  /* 0x000000ff0200720c */ /* 0x000fe40003fa6270 */
[----:B------:R-:W0:Y:S01]  /*0790*/  LDC.64 R2, c[0x0][0x380] ;  /* 0x0000e000ff027b82 */ /* 0x000e220000000a00 */
[----:B------:R-:W-:Y:S02]  /*07a0*/  ISETP.NE.AND P0, PT, R6, RZ, PT ;  /* 0x000000ff0600720c */ /* 0x000fe40003f05270 */
[----:B------:R-:W-:Y:S02]  /*07b0*/  LOP3.LUT R6, RZ, R6, RZ, 0x33, !PT ;  /* 0x00000006ff067212 */ /* 0x000fe400078e33ff */
[----:B------:R-:W-:Y:S02]  /*07c0*/  @P3 VIADD R9, R9, 0x1 ;  /* 0x0000000109093836 */ /* 0x000fe40000000000 */
[----:B------:R-:W-:-:S02]  /*07d0*/  @P4 IADD3 R5, PT, PT, R5, 0x1, RZ ;  /* 0x0000000105054810 */ /* 0x000fc40007ffe0ff */
[----:B------:R-:W-:Y:S01]  /*07e0*/  @!P1 IADD3 R10, PT, PT, -R10, RZ, RZ ;  /* 0x000000ff0a0a9210 */ /* 0x000fe20007ffe1ff */
[----:B------:R-:W-:Y:S01]  /*07f0*/  @!P6 IMAD.MOV R9, RZ, RZ, -R9 ;  /* 0x000000ffff09e224 */ /* 0x000fe200078e0a09 */
[C---:B------:R-:W-:Y:S02]  /*0800*/  SEL R11, R6.reuse, R11, !P0 ;  /* 0x0000000b060b7207 */ /* 0x040fe40004000000 */
[----:B------:R-:W-:Y:S02]  /*0810*/  @!P5 IADD3 R5, PT, PT, -R5, RZ, RZ ;  /* 0x000000ff0505d210 */ /* 0x000fe40007ffe1ff */
        /* <DEDUP_REMOVED lines=11> */
.L_x_89:
        /* <DEDUP_REMOVED lines=11> */
.L_x_105:


//--------------------- .nv.shared.reserved.0     --------------------------
	.section	.nv.shared.reserved.0,"aw",@nobits
	.weak		__nv_reservedSMEM_offset_0_alias
	.size		__nv_reservedSMEM_offset_0_alias, 0, 64
	.other		__nv_reservedSMEM_offset_0_alias,@"STO_CUDA_RESERVED_SHARED STV_DEFAULT"
__nv_reservedSMEM_offset_0_alias:
	.zero		0
	.zero		64


//--------------------- .nv.constant0.UpsampleTrilinear3DGradKernel_offset --------------------------
	.section	.nv.constant0.UpsampleTrilinear3DGradKernel_offset,"a",@progbits
	.sectionflags	@""
	.align	4
.nv.constant0.UpsampleTrilinear3DGradKernel_offset:
	.zero		988


//--------------------- .nv.constant0.UpsampleTrilinear3DGradKernel --------------------------
	.section	.nv.constant0.UpsampleTrilinear3DGradKernel,"a",@progbits
	.sectionflags	@""
	.align	4
.nv.constant0.UpsampleTrilinear3DGradKernel:
	.zero		976


//--------------------- .nv.constant0.UpsampleTrilinear3DKernel_offset --------------------------
	.section	.nv.constant0.UpsampleTrilinear3DKernel_offset,"a",@progbits
	.sectionflags	@""
	.align	4
.nv.constant0.UpsampleTrilinear3DKernel_offset:
	.zero		984


//--------------------- .nv.constant0.UpsampleTrilinear3DKernel_igone --------------------------
	.section	.nv.constant0.UpsampleTrilinear3DKernel_igone,"a",@progbits
	.sectionflags	@""
	.align	4
.nv.constant0.UpsampleTrilinear3DKernel_igone:
	.zero		984


//--------------------- .nv.constant0.UpsampleTrilinear3DKernel --------------------------
	.section	.nv.constant0.UpsampleTrilinear3DKernel,"a",@progbits
	.sectionflags	@""
	.align	4
.nv.constant0.UpsampleTrilinear3DKernel:
	.zero		980


//--------------------- .nv.constant0.downscale3d --------------------------
	.section	.nv.constant0.downscale3d,"a",@progbits
	.sectionflags	@""
	.align	4
.nv.constant0.downscale3d:
	.zero		936


//--------------------- .nv.constant0.upscale3d   --------------------------
	.section	.nv.constant0.upscale3d,"a",@progbits
	.sectionflags	@""
	.align	4
.nv.constant0.upscale3d:
	.zero		936


//--------------------- .nv.constant0.downscale   --------------------------
	.section	.nv.constant0.downscale,"a",@progbits
	.sectionflags	@""
	.align	4
.nv.constant0.downscale:
	.zero		932


//--------------------- .nv.constant0.upscale     --------------------------
	.section	.nv.constant0.upscale,"a",@progbits
	.sectionflags	@""
	.align	4
.nv.constant0.upscale:
	.zero		932


//--------------------- SYMBOLS --------------------------

	.type		.nv.reservedSmem.offset0,@object
	.size		.nv.reservedSmem.offset0,0x4
